//
// Generated by NVIDIA NVVM Compiler
//
// Compiler Build ID: CL-36424714
// Cuda compilation tools, release 13.0, V13.0.88
// Based on NVVM 20.0.0
//

.version 9.0
.target sm_100
.address_size 64

	// .globl	_ZN3cub18CUB_300001_SM_10006detail11EmptyKernelIvEEvv
// _ZZN3cub18CUB_300001_SM_10006detail6reduce28DeviceReduceSingleTileKernelINS2_10policy_hubIfjN4cuda3std3__44plusIfEEE10Policy1000EN6thrust24THRUST_300001_SM_1000_NS6detail15normal_iteratorINSD_10device_ptrIfEEEEPfjS9_ffNS7_10__identityEEEvT0_T1_T2_T3_T4_T6_E12temp_storage has been demoted
// _ZZN3cub18CUB_300001_SM_10006detail6reduce18DeviceReduceKernelINS2_10policy_hubIfjN4cuda3std3__44plusIfEEE10Policy1000EN6thrust24THRUST_300001_SM_1000_NS6detail15normal_iteratorINSD_10device_ptrIfEEEEjS9_fNS7_10__identityEEEvT0_PT3_T1_NS0_13GridEvenShareISN_EET2_T4_E12temp_storage has been demoted
// _ZZN3cub18CUB_300001_SM_10006detail6reduce28DeviceReduceSingleTileKernelINS2_10policy_hubIfjN4cuda3std3__44plusIfEEE10Policy1000EPfSC_iS9_ffNS7_10__identityEEEvT0_T1_T2_T3_T4_T6_E12temp_storage has been demoted
// _ZZN3cub18CUB_300001_SM_10006detail6reduce28DeviceReduceSingleTileKernelINS2_10policy_hubIfyN4cuda3std3__44plusIfEEE10Policy1000EN6thrust24THRUST_300001_SM_1000_NS6detail15normal_iteratorINSD_10device_ptrIfEEEEPfyS9_ffNS7_10__identityEEEvT0_T1_T2_T3_T4_T6_E12temp_storage has been demoted
// _ZZN3cub18CUB_300001_SM_10006detail6reduce18DeviceReduceKernelINS2_10policy_hubIfyN4cuda3std3__44plusIfEEE10Policy1000EN6thrust24THRUST_300001_SM_1000_NS6detail15normal_iteratorINSD_10device_ptrIfEEEEyS9_fNS7_10__identityEEEvT0_PT3_T1_NS0_13GridEvenShareISN_EET2_T4_E12temp_storage has been demoted
// _ZZN3cub18CUB_300001_SM_10006detail6reduce28DeviceReduceSingleTileKernelINS2_10policy_hubIfyN4cuda3std3__44plusIfEEE10Policy1000EPfSC_iS9_ffNS7_10__identityEEEvT0_T1_T2_T3_T4_T6_E12temp_storage has been demoted
// _ZZN3cub18CUB_300001_SM_10006detail6reduce28DeviceReduceSingleTileKernelINS2_10policy_hubIfjN4cuda3__47maximumIfEEE10Policy1000EN6thrust24THRUST_300001_SM_1000_NS6detail15normal_iteratorINSC_10device_ptrIfEEEEPdjS8_dfNS5_3std3__410__identityEEEvT0_T1_T2_T3_T4_T6_E12temp_storage has been demoted
// _ZZN3cub18CUB_300001_SM_10006detail6reduce18DeviceReduceKernelINS2_10policy_hubIfjN4cuda3__47maximumIfEEE10Policy1000EN6thrust24THRUST_300001_SM_1000_NS6detail15normal_iteratorINSC_10device_ptrIfEEEEjS8_fNS5_3std3__410__identityEEEvT0_PT3_T1_NS0_13GridEvenShareISO_EET2_T4_E12temp_storage has been demoted
// _ZZN3cub18CUB_300001_SM_10006detail6reduce28DeviceReduceSingleTileKernelINS2_10policy_hubIfjN4cuda3__47maximumIfEEE10Policy1000EPfPdiS8_dfNS5_3std3__410__identityEEEvT0_T1_T2_T3_T4_T6_E12temp_storage has been demoted
// _ZZN3cub18CUB_300001_SM_10006detail6reduce28DeviceReduceSingleTileKernelINS2_10policy_hubIfyN4cuda3__47maximumIfEEE10Policy1000EN6thrust24THRUST_300001_SM_1000_NS6detail15normal_iteratorINSC_10device_ptrIfEEEEPdyS8_dfNS5_3std3__410__identityEEEvT0_T1_T2_T3_T4_T6_E12temp_storage has been demoted
// _ZZN3cub18CUB_300001_SM_10006detail6reduce18DeviceReduceKernelINS2_10policy_hubIfyN4cuda3__47maximumIfEEE10Policy1000EN6thrust24THRUST_300001_SM_1000_NS6detail15normal_iteratorINSC_10device_ptrIfEEEEyS8_fNS5_3std3__410__identityEEEvT0_PT3_T1_NS0_13GridEvenShareISO_EET2_T4_E12temp_storage has been demoted
// _ZZN3cub18CUB_300001_SM_10006detail6reduce28DeviceReduceSingleTileKernelINS2_10policy_hubIfyN4cuda3__47maximumIfEEE10Policy1000EPfPdiS8_dfNS5_3std3__410__identityEEEvT0_T1_T2_T3_T4_T6_E12temp_storage has been demoted
.global .align 1 .b8 _ZN34_INTERNAL_83fbe3db_4_k_cu_f65d6a734cuda3std3__45__cpo5beginE[1];
.global .align 1 .b8 _ZN34_INTERNAL_83fbe3db_4_k_cu_f65d6a734cuda3std3__45__cpo3endE[1];
.global .align 1 .b8 _ZN34_INTERNAL_83fbe3db_4_k_cu_f65d6a734cuda3std3__45__cpo6cbeginE[1];
.global .align 1 .b8 _ZN34_INTERNAL_83fbe3db_4_k_cu_f65d6a734cuda3std3__45__cpo4cendE[1];
.global .align 1 .b8 _ZN34_INTERNAL_83fbe3db_4_k_cu_f65d6a734cuda3std3__45__cpo6rbeginE[1];
.global .align 1 .b8 _ZN34_INTERNAL_83fbe3db_4_k_cu_f65d6a734cuda3std3__45__cpo4rendE[1];
.global .align 1 .b8 _ZN34_INTERNAL_83fbe3db_4_k_cu_f65d6a734cuda3std3__45__cpo7crbeginE[1];
.global .align 1 .b8 _ZN34_INTERNAL_83fbe3db_4_k_cu_f65d6a734cuda3std3__45__cpo5crendE[1];
.global .align 1 .b8 _ZN34_INTERNAL_83fbe3db_4_k_cu_f65d6a734cuda3std3__436_GLOBAL__N__83fbe3db_4_k_cu_f65d6a736ignoreE[1];
.global .align 1 .b8 _ZN34_INTERNAL_83fbe3db_4_k_cu_f65d6a734cuda3std3__419piecewise_constructE[1];
.global .align 1 .b8 _ZN34_INTERNAL_83fbe3db_4_k_cu_f65d6a734cuda3std3__48in_placeE[1];
.global .align 1 .b8 _ZN34_INTERNAL_83fbe3db_4_k_cu_f65d6a734cuda3std3__420unreachable_sentinelE[1];
.global .align 1 .b8 _ZN34_INTERNAL_83fbe3db_4_k_cu_f65d6a734cuda3std3__47nulloptE[1];
.global .align 1 .b8 _ZN34_INTERNAL_83fbe3db_4_k_cu_f65d6a734cuda3std3__48unexpectE[1];
.global .align 1 .b8 _ZN34_INTERNAL_83fbe3db_4_k_cu_f65d6a734cuda3std6ranges3__45__cpo4swapE[1];
.global .align 1 .b8 _ZN34_INTERNAL_83fbe3db_4_k_cu_f65d6a734cuda3std6ranges3__45__cpo9iter_moveE[1];
.global .align 1 .b8 _ZN34_INTERNAL_83fbe3db_4_k_cu_f65d6a734cuda3std6ranges3__45__cpo5beginE[1];
.global .align 1 .b8 _ZN34_INTERNAL_83fbe3db_4_k_cu_f65d6a734cuda3std6ranges3__45__cpo3endE[1];
.global .align 1 .b8 _ZN34_INTERNAL_83fbe3db_4_k_cu_f65d6a734cuda3std6ranges3__45__cpo6cbeginE[1];
.global .align 1 .b8 _ZN34_INTERNAL_83fbe3db_4_k_cu_f65d6a734cuda3std6ranges3__45__cpo4cendE[1];
.global .align 1 .b8 _ZN34_INTERNAL_83fbe3db_4_k_cu_f65d6a734cuda3std6ranges3__45__cpo7advanceE[1];
.global .align 1 .b8 _ZN34_INTERNAL_83fbe3db_4_k_cu_f65d6a734cuda3std6ranges3__45__cpo9iter_swapE[1];
.global .align 1 .b8 _ZN34_INTERNAL_83fbe3db_4_k_cu_f65d6a734cuda3std6ranges3__45__cpo4nextE[1];
.global .align 1 .b8 _ZN34_INTERNAL_83fbe3db_4_k_cu_f65d6a734cuda3std6ranges3__45__cpo4prevE[1];
.global .align 1 .b8 _ZN34_INTERNAL_83fbe3db_4_k_cu_f65d6a734cuda3std6ranges3__45__cpo4dataE[1];
.global .align 1 .b8 _ZN34_INTERNAL_83fbe3db_4_k_cu_f65d6a734cuda3std6ranges3__45__cpo5cdataE[1];
.global .align 1 .b8 _ZN34_INTERNAL_83fbe3db_4_k_cu_f65d6a734cuda3std6ranges3__45__cpo4sizeE[1];
.global .align 1 .b8 _ZN34_INTERNAL_83fbe3db_4_k_cu_f65d6a734cuda3std6ranges3__45__cpo5ssizeE[1];
.global .align 1 .b8 _ZN34_INTERNAL_83fbe3db_4_k_cu_f65d6a734cuda3std6ranges3__45__cpo8distanceE[1];
.global .align 1 .b8 _ZN34_INTERNAL_83fbe3db_4_k_cu_f65d6a736thrust24THRUST_300001_SM_1000_NS8cuda_cub3parE[1];
.global .align 1 .b8 _ZN34_INTERNAL_83fbe3db_4_k_cu_f65d6a736thrust24THRUST_300001_SM_1000_NS8cuda_cub10par_nosyncE[1];
.global .align 1 .b8 _ZN34_INTERNAL_83fbe3db_4_k_cu_f65d6a736thrust24THRUST_300001_SM_1000_NS6system6detail10sequential3seqE[1];
.global .align 1 .b8 _ZN34_INTERNAL_83fbe3db_4_k_cu_f65d6a736thrust24THRUST_300001_SM_1000_NS12placeholders2_1E[1];
.global .align 1 .b8 _ZN34_INTERNAL_83fbe3db_4_k_cu_f65d6a736thrust24THRUST_300001_SM_1000_NS12placeholders2_2E[1];
.global .align 1 .b8 _ZN34_INTERNAL_83fbe3db_4_k_cu_f65d6a736thrust24THRUST_300001_SM_1000_NS12placeholders2_3E[1];
.global .align 1 .b8 _ZN34_INTERNAL_83fbe3db_4_k_cu_f65d6a736thrust24THRUST_300001_SM_1000_NS12placeholders2_4E[1];
.global .align 1 .b8 _ZN34_INTERNAL_83fbe3db_4_k_cu_f65d6a736thrust24THRUST_300001_SM_1000_NS12placeholders2_5E[1];
.global .align 1 .b8 _ZN34_INTERNAL_83fbe3db_4_k_cu_f65d6a736thrust24THRUST_300001_SM_1000_NS12placeholders2_6E[1];
.global .align 1 .b8 _ZN34_INTERNAL_83fbe3db_4_k_cu_f65d6a736thrust24THRUST_300001_SM_1000_NS12placeholders2_7E[1];
.global .align 1 .b8 _ZN34_INTERNAL_83fbe3db_4_k_cu_f65d6a736thrust24THRUST_300001_SM_1000_NS12placeholders2_8E[1];
.global .align 1 .b8 _ZN34_INTERNAL_83fbe3db_4_k_cu_f65d6a736thrust24THRUST_300001_SM_1000_NS12placeholders2_9E[1];
.global .align 1 .b8 _ZN34_INTERNAL_83fbe3db_4_k_cu_f65d6a736thrust24THRUST_300001_SM_1000_NS12placeholders3_10E[1];
.global .align 1 .b8 _ZN34_INTERNAL_83fbe3db_4_k_cu_f65d6a736thrust24THRUST_300001_SM_1000_NS3seqE[1];

.visible .entry _ZN3cub18CUB_300001_SM_10006detail11EmptyKernelIvEEvv()
{


	ret;

}
	// .globl	_ZN3cub18CUB_300001_SM_10006detail8for_each13static_kernelINS2_12policy_hub_t12policy_500_tEmN6thrust24THRUST_300001_SM_1000_NS8cuda_cub20__uninitialized_fill7functorINS7_10device_ptrIfEEfEEEEvT0_T1_
.visible .entry _ZN3cub18CUB_300001_SM_10006detail8for_each13static_kernelINS2_12policy_hub_t12policy_500_tEmN6thrust24THRUST_300001_SM_1000_NS8cuda_cub20__uninitialized_fill7functorINS7_10device_ptrIfEEfEEEEvT0_T1_(
	.param .u64 _ZN3cub18CUB_300001_SM_10006detail8for_each13static_kernelINS2_12policy_hub_t12policy_500_tEmN6thrust24THRUST_300001_SM_1000_NS8cuda_cub20__uninitialized_fill7functorINS7_10device_ptrIfEEfEEEEvT0_T1__param_0,
	.param .align 8 .b8 _ZN3cub18CUB_300001_SM_10006detail8for_each13static_kernelINS2_12policy_hub_t12policy_500_tEmN6thrust24THRUST_300001_SM_1000_NS8cuda_cub20__uninitialized_fill7functorINS7_10device_ptrIfEEfEEEEvT0_T1__param_1[16]
)
.maxntid 256
{
	.reg .pred 	%p<4>;
	.reg .b16 	%rs<5>;
	.reg .b32 	%r<10>;
	.reg .b32 	%f<3>;
	.reg .b64 	%rd<16>;

	ld.param.f32 	%f2, [_ZN3cub18CUB_300001_SM_10006detail8for_each13static_kernelINS2_12policy_hub_t12policy_500_tEmN6thrust24THRUST_300001_SM_1000_NS8cuda_cub20__uninitialized_fill7functorINS7_10device_ptrIfEEfEEEEvT0_T1__param_1+8];
	ld.param.u64 	%rd4, [_ZN3cub18CUB_300001_SM_10006detail8for_each13static_kernelINS2_12policy_hub_t12policy_500_tEmN6thrust24THRUST_300001_SM_1000_NS8cuda_cub20__uninitialized_fill7functorINS7_10device_ptrIfEEfEEEEvT0_T1__param_1];
	ld.param.u64 	%rd5, [_ZN3cub18CUB_300001_SM_10006detail8for_each13static_kernelINS2_12policy_hub_t12policy_500_tEmN6thrust24THRUST_300001_SM_1000_NS8cuda_cub20__uninitialized_fill7functorINS7_10device_ptrIfEEfEEEEvT0_T1__param_0];
	mov.u32 	%r7, %ctaid.x;
	mul.wide.u32 	%rd1, %r7, 512;
	sub.s64 	%rd2, %rd5, %rd1;
	setp.lt.u64 	%p1, %rd2, 512;
	@%p1 bra 	$L__BB1_2;
	mov.u32 	%r9, %tid.x;
	cvta.to.global.u64 	%rd11, %rd4;
	cvt.u64.u32 	%rd12, %r9;
	add.s64 	%rd13, %rd1, %rd12;
	shl.b64 	%rd14, %rd13, 2;
	add.s64 	%rd15, %rd11, %rd14;
	st.global.f32 	[%rd15], %f2;
	st.global.f32 	[%rd15+1024], %f2;
	bra.uni 	$L__BB1_6;
$L__BB1_2:
	cvta.to.global.u64 	%rd6, %rd4;
	mov.u32 	%r1, %tid.x;
	cvt.u64.u32 	%rd7, %r1;
	setp.le.u64 	%p2, %rd2, %rd7;
	add.s64 	%rd8, %rd1, %rd7;
	shl.b64 	%rd9, %rd8, 2;
	add.s64 	%rd3, %rd6, %rd9;
	@%p2 bra 	$L__BB1_4;
	st.global.f32 	[%rd3], %f2;
$L__BB1_4:
	add.s32 	%r8, %r1, 256;
	cvt.u64.u32 	%rd10, %r8;
	setp.le.u64 	%p3, %rd2, %rd10;
	@%p3 bra 	$L__BB1_6;
	st.global.f32 	[%rd3+1024], %f2;
$L__BB1_6:
	ret;

}
	// .globl	_ZN3cub18CUB_300001_SM_10006detail8for_each13static_kernelINS2_12policy_hub_t12policy_500_tElN6thrust24THRUST_300001_SM_1000_NS8cuda_cub10__tabulate7functorINS7_6detail15normal_iteratorINS7_10device_ptrIfEEEENS7_6system6detail7generic6detail22compute_sequence_valueIfvEElEEEEvT0_T1_
.visible .entry _ZN3cub18CUB_300001_SM_10006detail8for_each13static_kernelINS2_12policy_hub_t12policy_500_tElN6thrust24THRUST_300001_SM_1000_NS8cuda_cub10__tabulate7functorINS7_6detail15normal_iteratorINS7_10device_ptrIfEEEENS7_6system6detail7generic6detail22compute_sequence_valueIfvEElEEEEvT0_T1_(
	.param .u64 _ZN3cub18CUB_300001_SM_10006detail8for_each13static_kernelINS2_12policy_hub_t12policy_500_tElN6thrust24THRUST_300001_SM_1000_NS8cuda_cub10__tabulate7functorINS7_6detail15normal_iteratorINS7_10device_ptrIfEEEENS7_6system6detail7generic6detail22compute_sequence_valueIfvEElEEEEvT0_T1__param_0,
	.param .align 8 .b8 _ZN3cub18CUB_300001_SM_10006detail8for_each13static_kernelINS2_12policy_hub_t12policy_500_tElN6thrust24THRUST_300001_SM_1000_NS8cuda_cub10__tabulate7functorINS7_6detail15normal_iteratorINS7_10device_ptrIfEEEENS7_6system6detail7generic6detail22compute_sequence_valueIfvEElEEEEvT0_T1__param_1[16]
)
.maxntid 256
{
	.reg .pred 	%p<4>;
	.reg .b32 	%r<6>;
	.reg .b32 	%f<13>;
	.reg .b64 	%rd<21>;

	ld.param.u64 	%rd7, [_ZN3cub18CUB_300001_SM_10006detail8for_each13static_kernelINS2_12policy_hub_t12policy_500_tElN6thrust24THRUST_300001_SM_1000_NS8cuda_cub10__tabulate7functorINS7_6detail15normal_iteratorINS7_10device_ptrIfEEEENS7_6system6detail7generic6detail22compute_sequence_valueIfvEElEEEEvT0_T1__param_1];
	ld.param.u64 	%rd8, [_ZN3cub18CUB_300001_SM_10006detail8for_each13static_kernelINS2_12policy_hub_t12policy_500_tElN6thrust24THRUST_300001_SM_1000_NS8cuda_cub10__tabulate7functorINS7_6detail15normal_iteratorINS7_10device_ptrIfEEEENS7_6system6detail7generic6detail22compute_sequence_valueIfvEElEEEEvT0_T1__param_0];
	ld.param.v2.f32 	{%f3, %f4}, [_ZN3cub18CUB_300001_SM_10006detail8for_each13static_kernelINS2_12policy_hub_t12policy_500_tElN6thrust24THRUST_300001_SM_1000_NS8cuda_cub10__tabulate7functorINS7_6detail15normal_iteratorINS7_10device_ptrIfEEEENS7_6system6detail7generic6detail22compute_sequence_valueIfvEElEEEEvT0_T1__param_1+8];
	mov.u32 	%r1, %ctaid.x;
	mul.wide.u32 	%rd1, %r1, 512;
	sub.s64 	%rd2, %rd8, %rd1;
	setp.lt.s64 	%p1, %rd2, 512;
	@%p1 bra 	$L__BB2_2;
	mov.u32 	%r5, %tid.x;
	cvta.to.global.u64 	%rd15, %rd7;
	cvt.u64.u32 	%rd16, %r5;
	add.s64 	%rd17, %rd1, %rd16;
	cvt.rn.f32.u64 	%f9, %rd17;
	fma.rn.f32 	%f10, %f4, %f9, %f3;
	shl.b64 	%rd18, %rd17, 2;
	add.s64 	%rd19, %rd15, %rd18;
	st.global.f32 	[%rd19], %f10;
	add.s64 	%rd20, %rd17, 256;
	cvt.rn.f32.u64 	%f11, %rd20;
	fma.rn.f32 	%f12, %f4, %f11, %f3;
	st.global.f32 	[%rd19+1024], %f12;
	bra.uni 	$L__BB2_6;
$L__BB2_2:
	cvta.to.global.u64 	%rd3, %rd7;
	mov.u32 	%r2, %tid.x;
	cvt.s64.s32 	%rd4, %rd2;
	cvt.u64.u32 	%rd5, %r2;
	setp.le.s64 	%p2, %rd4, %rd5;
	@%p2 bra 	$L__BB2_4;
	add.s64 	%rd9, %rd1, %rd5;
	cvt.rn.f32.u64 	%f5, %rd9;
	fma.rn.f32 	%f6, %f4, %f5, %f3;
	shl.b64 	%rd10, %rd9, 2;
	add.s64 	%rd11, %rd3, %rd10;
	st.global.f32 	[%rd11], %f6;
$L__BB2_4:
	cvt.u32.u64 	%r3, %rd5;
	add.s32 	%r4, %r3, 256;
	cvt.u64.u32 	%rd6, %r4;
	setp.le.s64 	%p3, %rd4, %rd6;
	@%p3 bra 	$L__BB2_6;
	add.s64 	%rd12, %rd1, %rd6;
	shl.b64 	%rd13, %rd12, 2;
	cvt.rn.f32.u64 	%f7, %rd12;
	fma.rn.f32 	%f8, %f4, %f7, %f3;
	add.s64 	%rd14, %rd13, %rd3;
	st.global.f32 	[%rd14], %f8;
$L__BB2_6:
	ret;

}
	// .globl	_ZN3cub18CUB_300001_SM_10006detail8for_each13static_kernelINS2_12policy_hub_t12policy_500_tElNS2_12op_wrapper_tIlN6thrust24THRUST_300001_SM_1000_NS8cuda_cub10generate_fIPDoFivEEENS8_6detail15normal_iteratorINS8_10device_ptrIfEEEEEEEEvT0_T1_
.visible .entry _ZN3cub18CUB_300001_SM_10006detail8for_each13static_kernelINS2_12policy_hub_t12policy_500_tElNS2_12op_wrapper_tIlN6thrust24THRUST_300001_SM_1000_NS8cuda_cub10generate_fIPDoFivEEENS8_6detail15normal_iteratorINS8_10device_ptrIfEEEEEEEEvT0_T1_(
	.param .u64 _ZN3cub18CUB_300001_SM_10006detail8for_each13static_kernelINS2_12policy_hub_t12policy_500_tElNS2_12op_wrapper_tIlN6thrust24THRUST_300001_SM_1000_NS8cuda_cub10generate_fIPDoFivEEENS8_6detail15normal_iteratorINS8_10device_ptrIfEEEEEEEEvT0_T1__param_0,
	.param .align 8 .b8 _ZN3cub18CUB_300001_SM_10006detail8for_each13static_kernelINS2_12policy_hub_t12policy_500_tElNS2_12op_wrapper_tIlN6thrust24THRUST_300001_SM_1000_NS8cuda_cub10generate_fIPDoFivEEENS8_6detail15normal_iteratorINS8_10device_ptrIfEEEEEEEEvT0_T1__param_1[16]
)
.maxntid 256
{
	.reg .pred 	%p<4>;
	.reg .b32 	%r<13>;
	.reg .b32 	%f<5>;
	.reg .b64 	%rd<19>;

	ld.param.u64 	%rd7, [_ZN3cub18CUB_300001_SM_10006detail8for_each13static_kernelINS2_12policy_hub_t12policy_500_tElNS2_12op_wrapper_tIlN6thrust24THRUST_300001_SM_1000_NS8cuda_cub10generate_fIPDoFivEEENS8_6detail15normal_iteratorINS8_10device_ptrIfEEEEEEEEvT0_T1__param_1+8];
	ld.param.u64 	%rd6, [_ZN3cub18CUB_300001_SM_10006detail8for_each13static_kernelINS2_12policy_hub_t12policy_500_tElNS2_12op_wrapper_tIlN6thrust24THRUST_300001_SM_1000_NS8cuda_cub10generate_fIPDoFivEEENS8_6detail15normal_iteratorINS8_10device_ptrIfEEEEEEEEvT0_T1__param_1];
	ld.param.u64 	%rd8, [_ZN3cub18CUB_300001_SM_10006detail8for_each13static_kernelINS2_12policy_hub_t12policy_500_tElNS2_12op_wrapper_tIlN6thrust24THRUST_300001_SM_1000_NS8cuda_cub10generate_fIPDoFivEEENS8_6detail15normal_iteratorINS8_10device_ptrIfEEEEEEEEvT0_T1__param_0];
	mov.u32 	%r2, %ctaid.x;
	mul.wide.u32 	%rd1, %r2, 512;
	sub.s64 	%rd2, %rd8, %rd1;
	setp.lt.s64 	%p1, %rd2, 512;
	@%p1 bra 	$L__BB3_2;
	mov.u32 	%r8, %tid.x;
	cvta.to.global.u64 	%rd14, %rd6;
	cvt.u64.u32 	%rd15, %r8;
	add.s64 	%rd16, %rd1, %rd15;
	shl.b64 	%rd17, %rd16, 2;
	add.s64 	%rd18, %rd14, %rd17;
	{ // callseq 2, 0
	.param .b32 retval0;
	prototype_2 : .callprototype (.param .b32 _) _ ();
	call (retval0), 
	%rd7, 
	(
	)
	, prototype_2;
	ld.param.b32 	%r9, [retval0];
	} // callseq 2
	cvt.rn.f32.s32 	%f3, %r9;
	st.global.f32 	[%rd18], %f3;
	{ // callseq 3, 0
	.param .b32 retval0;
	prototype_3 : .callprototype (.param .b32 _) _ ();
	call (retval0), 
	%rd7, 
	(
	)
	, prototype_3;
	ld.param.b32 	%r11, [retval0];
	} // callseq 3
	cvt.rn.f32.s32 	%f4, %r11;
	st.global.f32 	[%rd18+1024], %f4;
	bra.uni 	$L__BB3_6;
$L__BB3_2:
	cvta.to.global.u64 	%rd9, %rd6;
	mov.u32 	%r1, %tid.x;
	cvt.s64.s32 	%rd4, %rd2;
	cvt.u64.u32 	%rd10, %r1;
	setp.le.s64 	%p2, %rd4, %rd10;
	add.s64 	%rd11, %rd1, %rd10;
	shl.b64 	%rd12, %rd11, 2;
	add.s64 	%rd5, %rd9, %rd12;
	@%p2 bra 	$L__BB3_4;
	{ // callseq 0, 0
	.param .b32 retval0;
	prototype_0 : .callprototype (.param .b32 _) _ ();
	call (retval0), 
	%rd7, 
	(
	)
	, prototype_0;
	ld.param.b32 	%r3, [retval0];
	} // callseq 0
	cvt.rn.f32.s32 	%f1, %r3;
	st.global.f32 	[%rd5], %f1;
$L__BB3_4:
	add.s32 	%r5, %r1, 256;
	cvt.u64.u32 	%rd13, %r5;
	setp.le.s64 	%p3, %rd4, %rd13;
	@%p3 bra 	$L__BB3_6;
	{ // callseq 1, 0
	.param .b32 retval0;
	prototype_1 : .callprototype (.param .b32 _) _ ();
	call (retval0), 
	%rd7, 
	(
	)
	, prototype_1;
	ld.param.b32 	%r6, [retval0];
	} // callseq 1
	cvt.rn.f32.s32 	%f2, %r6;
	st.global.f32 	[%rd5+1024], %f2;
$L__BB3_6:
	ret;

}
	// .globl	_ZN3cub18CUB_300001_SM_10006detail9transform16transform_kernelINS2_10policy_hubILb1EN4cuda3std3__45tupleIJN6thrust24THRUST_300001_SM_1000_NS6detail15normal_iteratorINSA_10device_ptrIfEEEESF_EEEE10policy1000Ei13saxpy_functorSF_JPfSK_EEEvT0_iT1_T2_DpNS2_10kernel_argIT3_EE
.visible .entry _ZN3cub18CUB_300001_SM_10006detail9transform16transform_kernelINS2_10policy_hubILb1EN4cuda3std3__45tupleIJN6thrust24THRUST_300001_SM_1000_NS6detail15normal_iteratorINSA_10device_ptrIfEEEESF_EEEE10policy1000Ei13saxpy_functorSF_JPfSK_EEEvT0_iT1_T2_DpNS2_10kernel_argIT3_EE(
	.param .u32 _ZN3cub18CUB_300001_SM_10006detail9transform16transform_kernelINS2_10policy_hubILb1EN4cuda3std3__45tupleIJN6thrust24THRUST_300001_SM_1000_NS6detail15normal_iteratorINSA_10device_ptrIfEEEESF_EEEE10policy1000Ei13saxpy_functorSF_JPfSK_EEEvT0_iT1_T2_DpNS2_10kernel_argIT3_EE_param_0,
	.param .u32 _ZN3cub18CUB_300001_SM_10006detail9transform16transform_kernelINS2_10policy_hubILb1EN4cuda3std3__45tupleIJN6thrust24THRUST_300001_SM_1000_NS6detail15normal_iteratorINSA_10device_ptrIfEEEESF_EEEE10policy1000Ei13saxpy_functorSF_JPfSK_EEEvT0_iT1_T2_DpNS2_10kernel_argIT3_EE_param_1,
	.param .align 4 .b8 _ZN3cub18CUB_300001_SM_10006detail9transform16transform_kernelINS2_10policy_hubILb1EN4cuda3std3__45tupleIJN6thrust24THRUST_300001_SM_1000_NS6detail15normal_iteratorINSA_10device_ptrIfEEEESF_EEEE10policy1000Ei13saxpy_functorSF_JPfSK_EEEvT0_iT1_T2_DpNS2_10kernel_argIT3_EE_param_2[4],
	.param .align 8 .b8 _ZN3cub18CUB_300001_SM_10006detail9transform16transform_kernelINS2_10policy_hubILb1EN4cuda3std3__45tupleIJN6thrust24THRUST_300001_SM_1000_NS6detail15normal_iteratorINSA_10device_ptrIfEEEESF_EEEE10policy1000Ei13saxpy_functorSF_JPfSK_EEEvT0_iT1_T2_DpNS2_10kernel_argIT3_EE_param_3[8],
	.param .align 8 .b8 _ZN3cub18CUB_300001_SM_10006detail9transform16transform_kernelINS2_10policy_hubILb1EN4cuda3std3__45tupleIJN6thrust24THRUST_300001_SM_1000_NS6detail15normal_iteratorINSA_10device_ptrIfEEEESF_EEEE10policy1000Ei13saxpy_functorSF_JPfSK_EEEvT0_iT1_T2_DpNS2_10kernel_argIT3_EE_param_4[16],
	.param .align 8 .b8 _ZN3cub18CUB_300001_SM_10006detail9transform16transform_kernelINS2_10policy_hubILb1EN4cuda3std3__45tupleIJN6thrust24THRUST_300001_SM_1000_NS6detail15normal_iteratorINSA_10device_ptrIfEEEESF_EEEE10policy1000Ei13saxpy_functorSF_JPfSK_EEEvT0_iT1_T2_DpNS2_10kernel_argIT3_EE_param_5[16]
)
.maxntid 128
{
	.reg .pred 	%p<38>;
	.reg .b32 	%r<81>;
	.reg .b32 	%f<93>;
	.reg .b64 	%rd<97>;

	ld.param.f32 	%f2, [_ZN3cub18CUB_300001_SM_10006detail9transform16transform_kernelINS2_10policy_hubILb1EN4cuda3std3__45tupleIJN6thrust24THRUST_300001_SM_1000_NS6detail15normal_iteratorINSA_10device_ptrIfEEEESF_EEEE10policy1000Ei13saxpy_functorSF_JPfSK_EEEvT0_iT1_T2_DpNS2_10kernel_argIT3_EE_param_2];
	ld.param.u32 	%r45, [_ZN3cub18CUB_300001_SM_10006detail9transform16transform_kernelINS2_10policy_hubILb1EN4cuda3std3__45tupleIJN6thrust24THRUST_300001_SM_1000_NS6detail15normal_iteratorINSA_10device_ptrIfEEEESF_EEEE10policy1000Ei13saxpy_functorSF_JPfSK_EEEvT0_iT1_T2_DpNS2_10kernel_argIT3_EE_param_0];
	ld.param.u64 	%rd27, [_ZN3cub18CUB_300001_SM_10006detail9transform16transform_kernelINS2_10policy_hubILb1EN4cuda3std3__45tupleIJN6thrust24THRUST_300001_SM_1000_NS6detail15normal_iteratorINSA_10device_ptrIfEEEESF_EEEE10policy1000Ei13saxpy_functorSF_JPfSK_EEEvT0_iT1_T2_DpNS2_10kernel_argIT3_EE_param_5];
	ld.param.u64 	%rd25, [_ZN3cub18CUB_300001_SM_10006detail9transform16transform_kernelINS2_10policy_hubILb1EN4cuda3std3__45tupleIJN6thrust24THRUST_300001_SM_1000_NS6detail15normal_iteratorINSA_10device_ptrIfEEEESF_EEEE10policy1000Ei13saxpy_functorSF_JPfSK_EEEvT0_iT1_T2_DpNS2_10kernel_argIT3_EE_param_4];
	ld.param.u64 	%rd29, [_ZN3cub18CUB_300001_SM_10006detail9transform16transform_kernelINS2_10policy_hubILb1EN4cuda3std3__45tupleIJN6thrust24THRUST_300001_SM_1000_NS6detail15normal_iteratorINSA_10device_ptrIfEEEESF_EEEE10policy1000Ei13saxpy_functorSF_JPfSK_EEEvT0_iT1_T2_DpNS2_10kernel_argIT3_EE_param_3];
	ld.param.u32 	%r44, [_ZN3cub18CUB_300001_SM_10006detail9transform16transform_kernelINS2_10policy_hubILb1EN4cuda3std3__45tupleIJN6thrust24THRUST_300001_SM_1000_NS6detail15normal_iteratorINSA_10device_ptrIfEEEESF_EEEE10policy1000Ei13saxpy_functorSF_JPfSK_EEEvT0_iT1_T2_DpNS2_10kernel_argIT3_EE_param_1];
	cvta.to.global.u64 	%rd1, %rd29;
	cvta.to.global.u64 	%rd2, %rd25;
	cvta.to.global.u64 	%rd3, %rd27;
	shl.b32 	%r1, %r44, 7;
	mov.u32 	%r46, %ctaid.x;
	mul.lo.s32 	%r2, %r1, %r46;
	sub.s32 	%r3, %r45, %r2;
	min.s32 	%r4, %r1, %r3;
	shl.b32 	%r5, %r4, 2;
	mov.u32 	%r6, %tid.x;
	shl.b32 	%r71, %r6, 7;
	setp.ge.s32 	%p1, %r71, %r5;
	@%p1 bra 	$L__BB4_5;
	mul.wide.u32 	%rd4, %r6, 128;
	add.s64 	%rd30, %rd2, %rd4;
	mul.wide.s32 	%rd5, %r2, 4;
	add.s64 	%rd94, %rd30, %rd5;
	mov.u32 	%r70, %r71;
$L__BB4_2:
	.pragma "nounroll";
	// begin inline asm
	prefetch.global.L2 [%rd94];
	// end inline asm
	add.s32 	%r70, %r70, 16384;
	add.s64 	%rd94, %rd94, 16384;
	setp.lt.s32 	%p2, %r70, %r5;
	@%p2 bra 	$L__BB4_2;
	add.s64 	%rd32, %rd3, %rd4;
	add.s64 	%rd95, %rd32, %rd5;
$L__BB4_4:
	.pragma "nounroll";
	// begin inline asm
	prefetch.global.L2 [%rd95];
	// end inline asm
	add.s32 	%r71, %r71, 16384;
	add.s64 	%rd95, %rd95, 16384;
	setp.lt.s32 	%p3, %r71, %r5;
	@%p3 bra 	$L__BB4_4;
$L__BB4_5:
	mul.wide.s32 	%rd96, %r2, 4;
	add.s64 	%rd12, %rd2, %rd96;
	add.s64 	%rd13, %rd3, %rd96;
	add.s64 	%rd14, %rd1, %rd96;
	setp.gt.s32 	%p4, %r1, %r3;
	@%p4 bra 	$L__BB4_18;
	setp.lt.s32 	%p5, %r44, 1;
	@%p5 bra 	$L__BB4_59;
	setp.lt.u32 	%p6, %r44, 8;
	mov.b32 	%r79, 0;
	@%p6 bra 	$L__BB4_10;
	and.b32  	%r48, %r44, 2147483640;
	neg.s32 	%r73, %r48;
	mul.wide.u32 	%rd35, %r6, 4;
	add.s64 	%rd15, %rd1, %rd35;
	add.s64 	%rd36, %rd96, 1536;
	add.s64 	%rd17, %rd2, %rd36;
	add.s32 	%r72, %r6, 128;
	add.s64 	%rd18, %rd3, %rd36;
	add.s64 	%rd19, %rd1, %rd36;
$L__BB4_9:
	.pragma "nounroll";
	and.b32  	%r79, %r44, 2147483640;
	mul.wide.s32 	%rd37, %r72, 4;
	add.s64 	%rd38, %rd17, %rd37;
	add.s64 	%rd39, %rd18, %rd37;
	add.s64 	%rd40, %rd19, %rd37;
	cvta.to.global.u64 	%rd41, %rd25;
	mul.wide.u32 	%rd42, %r6, 4;
	add.s64 	%rd43, %rd41, %rd42;
	add.s64 	%rd44, %rd43, %rd96;
	cvta.to.global.u64 	%rd45, %rd27;
	add.s64 	%rd46, %rd45, %rd42;
	add.s64 	%rd47, %rd46, %rd96;
	ld.global.f32 	%f3, [%rd44];
	ld.global.f32 	%f4, [%rd47];
	fma.rn.f32 	%f5, %f2, %f3, %f4;
	add.s64 	%rd48, %rd15, %rd96;
	st.global.f32 	[%rd48], %f5;
	ld.global.f32 	%f6, [%rd38+-1536];
	ld.global.f32 	%f7, [%rd39+-1536];
	fma.rn.f32 	%f8, %f2, %f6, %f7;
	st.global.f32 	[%rd40+-1536], %f8;
	ld.global.f32 	%f9, [%rd38+-1024];
	ld.global.f32 	%f10, [%rd39+-1024];
	fma.rn.f32 	%f11, %f2, %f9, %f10;
	st.global.f32 	[%rd40+-1024], %f11;
	ld.global.f32 	%f12, [%rd38+-512];
	ld.global.f32 	%f13, [%rd39+-512];
	fma.rn.f32 	%f14, %f2, %f12, %f13;
	st.global.f32 	[%rd40+-512], %f14;
	ld.global.f32 	%f15, [%rd38];
	ld.global.f32 	%f16, [%rd39];
	fma.rn.f32 	%f17, %f2, %f15, %f16;
	st.global.f32 	[%rd40], %f17;
	ld.global.f32 	%f18, [%rd38+512];
	ld.global.f32 	%f19, [%rd39+512];
	fma.rn.f32 	%f20, %f2, %f18, %f19;
	st.global.f32 	[%rd40+512], %f20;
	ld.global.f32 	%f21, [%rd38+1024];
	ld.global.f32 	%f22, [%rd39+1024];
	fma.rn.f32 	%f23, %f2, %f21, %f22;
	st.global.f32 	[%rd40+1024], %f23;
	ld.global.f32 	%f24, [%rd38+1536];
	ld.global.f32 	%f25, [%rd39+1536];
	fma.rn.f32 	%f26, %f2, %f24, %f25;
	st.global.f32 	[%rd40+1536], %f26;
	add.s32 	%r73, %r73, 8;
	add.s64 	%rd96, %rd96, 4096;
	add.s32 	%r72, %r72, 1024;
	setp.eq.s32 	%p7, %r73, 0;
	@%p7 bra 	$L__BB4_10;
	bra.uni 	$L__BB4_9;
$L__BB4_10:
	and.b32  	%r38, %r44, 7;
	setp.eq.s32 	%p8, %r38, 0;
	@%p8 bra 	$L__BB4_59;
	and.b32  	%r39, %r44, 3;
	setp.lt.u32 	%p9, %r38, 4;
	@%p9 bra 	$L__BB4_13;
	shl.b32 	%r49, %r79, 7;
	add.s32 	%r50, %r49, %r6;
	mul.wide.s32 	%rd49, %r50, 4;
	add.s64 	%rd50, %rd12, %rd49;
	add.s64 	%rd51, %rd13, %rd49;
	ld.global.f32 	%f27, [%rd50];
	ld.global.f32 	%f28, [%rd51];
	fma.rn.f32 	%f29, %f2, %f27, %f28;
	add.s64 	%rd52, %rd14, %rd49;
	st.global.f32 	[%rd52], %f29;
	ld.global.f32 	%f30, [%rd50+512];
	ld.global.f32 	%f31, [%rd51+512];
	fma.rn.f32 	%f32, %f2, %f30, %f31;
	st.global.f32 	[%rd52+512], %f32;
	ld.global.f32 	%f33, [%rd50+1024];
	ld.global.f32 	%f34, [%rd51+1024];
	fma.rn.f32 	%f35, %f2, %f33, %f34;
	st.global.f32 	[%rd52+1024], %f35;
	ld.global.f32 	%f36, [%rd50+1536];
	ld.global.f32 	%f37, [%rd51+1536];
	fma.rn.f32 	%f38, %f2, %f36, %f37;
	st.global.f32 	[%rd52+1536], %f38;
	add.s32 	%r79, %r79, 4;
$L__BB4_13:
	setp.eq.s32 	%p10, %r39, 0;
	@%p10 bra 	$L__BB4_59;
	setp.eq.s32 	%p11, %r39, 1;
	@%p11 bra 	$L__BB4_16;
	shl.b32 	%r51, %r79, 7;
	add.s32 	%r52, %r51, %r6;
	mul.wide.s32 	%rd53, %r52, 4;
	add.s64 	%rd54, %rd12, %rd53;
	add.s64 	%rd55, %rd13, %rd53;
	ld.global.f32 	%f39, [%rd54];
	ld.global.f32 	%f40, [%rd55];
	fma.rn.f32 	%f41, %f2, %f39, %f40;
	add.s64 	%rd56, %rd14, %rd53;
	st.global.f32 	[%rd56], %f41;
	ld.global.f32 	%f42, [%rd54+512];
	ld.global.f32 	%f43, [%rd55+512];
	fma.rn.f32 	%f44, %f2, %f42, %f43;
	st.global.f32 	[%rd56+512], %f44;
	add.s32 	%r79, %r79, 2;
$L__BB4_16:
	and.b32  	%r53, %r44, 1;
	setp.eq.b32 	%p12, %r53, 1;
	not.pred 	%p13, %p12;
	@%p13 bra 	$L__BB4_59;
	shl.b32 	%r54, %r79, 7;
	add.s32 	%r55, %r54, %r6;
	mul.wide.s32 	%rd57, %r55, 4;
	add.s64 	%rd58, %rd12, %rd57;
	add.s64 	%rd59, %rd13, %rd57;
	ld.global.f32 	%f45, [%rd58];
	ld.global.f32 	%f46, [%rd59];
	fma.rn.f32 	%f47, %f2, %f45, %f46;
	add.s64 	%rd60, %rd14, %rd57;
	st.global.f32 	[%rd60], %f47;
	bra.uni 	$L__BB4_59;
$L__BB4_18:
	setp.lt.s32 	%p14, %r44, 1;
	@%p14 bra 	$L__BB4_59;
	and.b32  	%r14, %r44, 7;
	setp.lt.u32 	%p15, %r44, 8;
	mov.b32 	%r75, 0;
	@%p15 bra 	$L__BB4_38;
	and.b32  	%r75, %r44, 2147483640;
	mov.b32 	%r74, 0;
$L__BB4_21:
	.pragma "nounroll";
	shl.b32 	%r58, %r74, 7;
	add.s32 	%r22, %r58, %r6;
	setp.ge.s32 	%p16, %r22, %r4;
	@%p16 bra 	$L__BB4_23;
	mul.wide.u32 	%rd61, %r22, 4;
	add.s64 	%rd62, %rd12, %rd61;
	add.s64 	%rd63, %rd13, %rd61;
	ld.global.f32 	%f48, [%rd62];
	ld.global.f32 	%f49, [%rd63];
	fma.rn.f32 	%f50, %f2, %f48, %f49;
	add.s64 	%rd64, %rd14, %rd61;
	st.global.f32 	[%rd64], %f50;
$L__BB4_23:
	add.s32 	%r59, %r22, 128;
	setp.ge.s32 	%p17, %r59, %r4;
	mul.wide.s32 	%rd65, %r59, 4;
	add.s64 	%rd22, %rd12, %rd65;
	add.s64 	%rd23, %rd13, %rd65;
	add.s64 	%rd24, %rd14, %rd65;
	@%p17 bra 	$L__BB4_25;
	ld.global.f32 	%f51, [%rd22];
	ld.global.f32 	%f52, [%rd23];
	fma.rn.f32 	%f53, %f2, %f51, %f52;
	st.global.f32 	[%rd24], %f53;
$L__BB4_25:
	add.s32 	%r60, %r22, 256;
	setp.ge.s32 	%p18, %r60, %r4;
	@%p18 bra 	$L__BB4_27;
	ld.global.f32 	%f54, [%rd22+512];
	ld.global.f32 	%f55, [%rd23+512];
	fma.rn.f32 	%f56, %f2, %f54, %f55;
	st.global.f32 	[%rd24+512], %f56;
$L__BB4_27:
	add.s32 	%r61, %r22, 384;
	setp.ge.s32 	%p19, %r61, %r4;
	@%p19 bra 	$L__BB4_29;
	ld.global.f32 	%f57, [%rd22+1024];
	ld.global.f32 	%f58, [%rd23+1024];
	fma.rn.f32 	%f59, %f2, %f57, %f58;
	st.global.f32 	[%rd24+1024], %f59;
$L__BB4_29:
	add.s32 	%r62, %r22, 512;
	setp.ge.s32 	%p20, %r62, %r4;
	@%p20 bra 	$L__BB4_31;
	ld.global.f32 	%f60, [%rd22+1536];
	ld.global.f32 	%f61, [%rd23+1536];
	fma.rn.f32 	%f62, %f2, %f60, %f61;
	st.global.f32 	[%rd24+1536], %f62;
$L__BB4_31:
	add.s32 	%r63, %r22, 640;
	setp.ge.s32 	%p21, %r63, %r4;
	@%p21 bra 	$L__BB4_33;
	ld.global.f32 	%f63, [%rd22+2048];
	ld.global.f32 	%f64, [%rd23+2048];
	fma.rn.f32 	%f65, %f2, %f63, %f64;
	st.global.f32 	[%rd24+2048], %f65;
$L__BB4_33:
	add.s32 	%r64, %r22, 768;
	setp.ge.s32 	%p22, %r64, %r4;
	@%p22 bra 	$L__BB4_35;
	ld.global.f32 	%f66, [%rd22+2560];
	ld.global.f32 	%f67, [%rd23+2560];
	fma.rn.f32 	%f68, %f2, %f66, %f67;
	st.global.f32 	[%rd24+2560], %f68;
$L__BB4_35:
	add.s32 	%r65, %r22, 896;
	setp.ge.s32 	%p23, %r65, %r4;
	@%p23 bra 	$L__BB4_37;
	ld.global.f32 	%f69, [%rd22+3072];
	ld.global.f32 	%f70, [%rd23+3072];
	fma.rn.f32 	%f71, %f2, %f69, %f70;
	st.global.f32 	[%rd24+3072], %f71;
$L__BB4_37:
	add.s32 	%r74, %r74, 8;
	setp.ne.s32 	%p24, %r74, %r75;
	@%p24 bra 	$L__BB4_21;
$L__BB4_38:
	setp.eq.s32 	%p25, %r14, 0;
	@%p25 bra 	$L__BB4_59;
	and.b32  	%r25, %r44, 3;
	setp.lt.u32 	%p26, %r14, 4;
	@%p26 bra 	$L__BB4_49;
	shl.b32 	%r66, %r75, 7;
	add.s32 	%r26, %r66, %r6;
	setp.ge.s32 	%p27, %r26, %r4;
	@%p27 bra 	$L__BB4_42;
	mul.wide.s32 	%rd66, %r26, 4;
	add.s64 	%rd67, %rd12, %rd66;
	add.s64 	%rd68, %rd13, %rd66;
	ld.global.f32 	%f72, [%rd67];
	ld.global.f32 	%f73, [%rd68];
	fma.rn.f32 	%f74, %f2, %f72, %f73;
	add.s64 	%rd69, %rd14, %rd66;
	st.global.f32 	[%rd69], %f74;
$L__BB4_42:
	add.s32 	%r27, %r26, 128;
	setp.ge.s32 	%p28, %r27, %r4;
	@%p28 bra 	$L__BB4_44;
	mul.wide.s32 	%rd70, %r27, 4;
	add.s64 	%rd71, %rd12, %rd70;
	add.s64 	%rd72, %rd13, %rd70;
	ld.global.f32 	%f75, [%rd71];
	ld.global.f32 	%f76, [%rd72];
	fma.rn.f32 	%f77, %f2, %f75, %f76;
	add.s64 	%rd73, %rd14, %rd70;
	st.global.f32 	[%rd73], %f77;
$L__BB4_44:
	add.s32 	%r28, %r26, 256;
	setp.ge.s32 	%p29, %r28, %r4;
	@%p29 bra 	$L__BB4_46;
	mul.wide.s32 	%rd74, %r28, 4;
	add.s64 	%rd75, %rd12, %rd74;
	add.s64 	%rd76, %rd13, %rd74;
	ld.global.f32 	%f78, [%rd75];
	ld.global.f32 	%f79, [%rd76];
	fma.rn.f32 	%f80, %f2, %f78, %f79;
	add.s64 	%rd77, %rd14, %rd74;
	st.global.f32 	[%rd77], %f80;
$L__BB4_46:
	add.s32 	%r29, %r26, 384;
	setp.ge.s32 	%p30, %r29, %r4;
	@%p30 bra 	$L__BB4_48;
	mul.wide.s32 	%rd78, %r29, 4;
	add.s64 	%rd79, %rd12, %rd78;
	add.s64 	%rd80, %rd13, %rd78;
	ld.global.f32 	%f81, [%rd79];
	ld.global.f32 	%f82, [%rd80];
	fma.rn.f32 	%f83, %f2, %f81, %f82;
	add.s64 	%rd81, %rd14, %rd78;
	st.global.f32 	[%rd81], %f83;
$L__BB4_48:
	add.s32 	%r75, %r75, 4;
$L__BB4_49:
	setp.eq.s32 	%p31, %r25, 0;
	@%p31 bra 	$L__BB4_59;
	setp.eq.s32 	%p32, %r25, 1;
	@%p32 bra 	$L__BB4_56;
	shl.b32 	%r67, %r75, 7;
	add.s32 	%r32, %r67, %r6;
	setp.ge.s32 	%p33, %r32, %r4;
	@%p33 bra 	$L__BB4_53;
	mul.wide.s32 	%rd82, %r32, 4;
	add.s64 	%rd83, %rd12, %rd82;
	add.s64 	%rd84, %rd13, %rd82;
	ld.global.f32 	%f84, [%rd83];
	ld.global.f32 	%f85, [%rd84];
	fma.rn.f32 	%f86, %f2, %f84, %f85;
	add.s64 	%rd85, %rd14, %rd82;
	st.global.f32 	[%rd85], %f86;
$L__BB4_53:
	add.s32 	%r33, %r32, 128;
	setp.ge.s32 	%p34, %r33, %r4;
	@%p34 bra 	$L__BB4_55;
	mul.wide.s32 	%rd86, %r33, 4;
	add.s64 	%rd87, %rd12, %rd86;
	add.s64 	%rd88, %rd13, %rd86;
	ld.global.f32 	%f87, [%rd87];
	ld.global.f32 	%f88, [%rd88];
	fma.rn.f32 	%f89, %f2, %f87, %f88;
	add.s64 	%rd89, %rd14, %rd86;
	st.global.f32 	[%rd89], %f89;
$L__BB4_55:
	add.s32 	%r75, %r75, 2;
$L__BB4_56:
	and.b32  	%r68, %r44, 1;
	setp.eq.b32 	%p35, %r68, 1;
	not.pred 	%p36, %p35;
	@%p36 bra 	$L__BB4_59;
	shl.b32 	%r69, %r75, 7;
	add.s32 	%r36, %r69, %r6;
	setp.ge.s32 	%p37, %r36, %r4;
	@%p37 bra 	$L__BB4_59;
	mul.wide.s32 	%rd90, %r36, 4;
	add.s64 	%rd91, %rd12, %rd90;
	add.s64 	%rd92, %rd13, %rd90;
	ld.global.f32 	%f90, [%rd91];
	ld.global.f32 	%f91, [%rd92];
	fma.rn.f32 	%f92, %f2, %f90, %f91;
	add.s64 	%rd93, %rd14, %rd90;
	st.global.f32 	[%rd93], %f92;
$L__BB4_59:
	ret;

}
	// .globl	_ZN3cub18CUB_300001_SM_10006detail9transform16transform_kernelINS2_10policy_hubILb1EN4cuda3std3__45tupleIJN6thrust24THRUST_300001_SM_1000_NS6detail15normal_iteratorINSA_10device_ptrIfEEEESF_EEEE10policy1000El13saxpy_functorSF_JPfSK_EEEvT0_iT1_T2_DpNS2_10kernel_argIT3_EE
.visible .entry _ZN3cub18CUB_300001_SM_10006detail9transform16transform_kernelINS2_10policy_hubILb1EN4cuda3std3__45tupleIJN6thrust24THRUST_300001_SM_1000_NS6detail15normal_iteratorINSA_10device_ptrIfEEEESF_EEEE10policy1000El13saxpy_functorSF_JPfSK_EEEvT0_iT1_T2_DpNS2_10kernel_argIT3_EE(
	.param .u64 _ZN3cub18CUB_300001_SM_10006detail9transform16transform_kernelINS2_10policy_hubILb1EN4cuda3std3__45tupleIJN6thrust24THRUST_300001_SM_1000_NS6detail15normal_iteratorINSA_10device_ptrIfEEEESF_EEEE10policy1000El13saxpy_functorSF_JPfSK_EEEvT0_iT1_T2_DpNS2_10kernel_argIT3_EE_param_0,
	.param .u32 _ZN3cub18CUB_300001_SM_10006detail9transform16transform_kernelINS2_10policy_hubILb1EN4cuda3std3__45tupleIJN6thrust24THRUST_300001_SM_1000_NS6detail15normal_iteratorINSA_10device_ptrIfEEEESF_EEEE10policy1000El13saxpy_functorSF_JPfSK_EEEvT0_iT1_T2_DpNS2_10kernel_argIT3_EE_param_1,
	.param .align 4 .b8 _ZN3cub18CUB_300001_SM_10006detail9transform16transform_kernelINS2_10policy_hubILb1EN4cuda3std3__45tupleIJN6thrust24THRUST_300001_SM_1000_NS6detail15normal_iteratorINSA_10device_ptrIfEEEESF_EEEE10policy1000El13saxpy_functorSF_JPfSK_EEEvT0_iT1_T2_DpNS2_10kernel_argIT3_EE_param_2[4],
	.param .align 8 .b8 _ZN3cub18CUB_300001_SM_10006detail9transform16transform_kernelINS2_10policy_hubILb1EN4cuda3std3__45tupleIJN6thrust24THRUST_300001_SM_1000_NS6detail15normal_iteratorINSA_10device_ptrIfEEEESF_EEEE10policy1000El13saxpy_functorSF_JPfSK_EEEvT0_iT1_T2_DpNS2_10kernel_argIT3_EE_param_3[8],
	.param .align 8 .b8 _ZN3cub18CUB_300001_SM_10006detail9transform16transform_kernelINS2_10policy_hubILb1EN4cuda3std3__45tupleIJN6thrust24THRUST_300001_SM_1000_NS6detail15normal_iteratorINSA_10device_ptrIfEEEESF_EEEE10policy1000El13saxpy_functorSF_JPfSK_EEEvT0_iT1_T2_DpNS2_10kernel_argIT3_EE_param_4[16],
	.param .align 8 .b8 _ZN3cub18CUB_300001_SM_10006detail9transform16transform_kernelINS2_10policy_hubILb1EN4cuda3std3__45tupleIJN6thrust24THRUST_300001_SM_1000_NS6detail15normal_iteratorINSA_10device_ptrIfEEEESF_EEEE10policy1000El13saxpy_functorSF_JPfSK_EEEvT0_iT1_T2_DpNS2_10kernel_argIT3_EE_param_5[16]
)
.maxntid 128
{
	.reg .pred 	%p<38>;
	.reg .b32 	%r<78>;
	.reg .b32 	%f<93>;
	.reg .b64 	%rd<103>;

	ld.param.f32 	%f2, [_ZN3cub18CUB_300001_SM_10006detail9transform16transform_kernelINS2_10policy_hubILb1EN4cuda3std3__45tupleIJN6thrust24THRUST_300001_SM_1000_NS6detail15normal_iteratorINSA_10device_ptrIfEEEESF_EEEE10policy1000El13saxpy_functorSF_JPfSK_EEEvT0_iT1_T2_DpNS2_10kernel_argIT3_EE_param_2];
	ld.param.u64 	%rd30, [_ZN3cub18CUB_300001_SM_10006detail9transform16transform_kernelINS2_10policy_hubILb1EN4cuda3std3__45tupleIJN6thrust24THRUST_300001_SM_1000_NS6detail15normal_iteratorINSA_10device_ptrIfEEEESF_EEEE10policy1000El13saxpy_functorSF_JPfSK_EEEvT0_iT1_T2_DpNS2_10kernel_argIT3_EE_param_0];
	ld.param.u64 	%rd28, [_ZN3cub18CUB_300001_SM_10006detail9transform16transform_kernelINS2_10policy_hubILb1EN4cuda3std3__45tupleIJN6thrust24THRUST_300001_SM_1000_NS6detail15normal_iteratorINSA_10device_ptrIfEEEESF_EEEE10policy1000El13saxpy_functorSF_JPfSK_EEEvT0_iT1_T2_DpNS2_10kernel_argIT3_EE_param_5];
	ld.param.u64 	%rd26, [_ZN3cub18CUB_300001_SM_10006detail9transform16transform_kernelINS2_10policy_hubILb1EN4cuda3std3__45tupleIJN6thrust24THRUST_300001_SM_1000_NS6detail15normal_iteratorINSA_10device_ptrIfEEEESF_EEEE10policy1000El13saxpy_functorSF_JPfSK_EEEvT0_iT1_T2_DpNS2_10kernel_argIT3_EE_param_4];
	ld.param.u64 	%rd31, [_ZN3cub18CUB_300001_SM_10006detail9transform16transform_kernelINS2_10policy_hubILb1EN4cuda3std3__45tupleIJN6thrust24THRUST_300001_SM_1000_NS6detail15normal_iteratorINSA_10device_ptrIfEEEESF_EEEE10policy1000El13saxpy_functorSF_JPfSK_EEEvT0_iT1_T2_DpNS2_10kernel_argIT3_EE_param_3];
	ld.param.u32 	%r42, [_ZN3cub18CUB_300001_SM_10006detail9transform16transform_kernelINS2_10policy_hubILb1EN4cuda3std3__45tupleIJN6thrust24THRUST_300001_SM_1000_NS6detail15normal_iteratorINSA_10device_ptrIfEEEESF_EEEE10policy1000El13saxpy_functorSF_JPfSK_EEEvT0_iT1_T2_DpNS2_10kernel_argIT3_EE_param_1];
	cvta.to.global.u64 	%rd1, %rd31;
	cvta.to.global.u64 	%rd2, %rd26;
	cvta.to.global.u64 	%rd3, %rd28;
	shl.b32 	%r1, %r42, 7;
	mov.u32 	%r43, %ctaid.x;
	cvt.u64.u32 	%rd32, %r43;
	cvt.s64.s32 	%rd33, %r1;
	mul.lo.s64 	%rd4, %rd33, %rd32;
	sub.s64 	%rd34, %rd30, %rd4;
	min.s64 	%rd35, %rd34, %rd33;
	cvt.u32.u64 	%r2, %rd35;
	shl.b32 	%r3, %r2, 2;
	mov.u32 	%r4, %tid.x;
	shl.b32 	%r68, %r4, 7;
	setp.ge.s32 	%p1, %r68, %r3;
	@%p1 bra 	$L__BB5_5;
	shl.b64 	%rd5, %rd4, 2;
	add.s64 	%rd36, %rd2, %rd5;
	mul.wide.u32 	%rd6, %r4, 128;
	add.s64 	%rd100, %rd36, %rd6;
	mov.u32 	%r67, %r68;
$L__BB5_2:
	.pragma "nounroll";
	// begin inline asm
	prefetch.global.L2 [%rd100];
	// end inline asm
	add.s32 	%r67, %r67, 16384;
	add.s64 	%rd100, %rd100, 16384;
	setp.lt.s32 	%p2, %r67, %r3;
	@%p2 bra 	$L__BB5_2;
	add.s64 	%rd38, %rd3, %rd5;
	add.s64 	%rd101, %rd38, %rd6;
$L__BB5_4:
	.pragma "nounroll";
	// begin inline asm
	prefetch.global.L2 [%rd101];
	// end inline asm
	add.s32 	%r68, %r68, 16384;
	add.s64 	%rd101, %rd101, 16384;
	setp.lt.s32 	%p3, %r68, %r3;
	@%p3 bra 	$L__BB5_4;
$L__BB5_5:
	shl.b64 	%rd102, %rd4, 2;
	add.s64 	%rd13, %rd2, %rd102;
	add.s64 	%rd14, %rd3, %rd102;
	add.s64 	%rd15, %rd1, %rd102;
	setp.eq.s32 	%p4, %r1, %r2;
	@%p4 bra 	$L__BB5_47;
	setp.lt.s32 	%p5, %r42, 1;
	@%p5 bra 	$L__BB5_59;
	and.b32  	%r10, %r42, 7;
	setp.lt.u32 	%p6, %r42, 8;
	mov.b32 	%r75, 0;
	@%p6 bra 	$L__BB5_26;
	and.b32  	%r75, %r42, 2147483640;
	mov.b32 	%r71, 0;
$L__BB5_9:
	.pragma "nounroll";
	shl.b32 	%r46, %r71, 7;
	add.s32 	%r20, %r46, %r4;
	setp.ge.s32 	%p7, %r20, %r2;
	@%p7 bra 	$L__BB5_11;
	mul.wide.u32 	%rd41, %r20, 4;
	add.s64 	%rd42, %rd13, %rd41;
	add.s64 	%rd43, %rd14, %rd41;
	ld.global.f32 	%f3, [%rd42];
	ld.global.f32 	%f4, [%rd43];
	fma.rn.f32 	%f5, %f2, %f3, %f4;
	add.s64 	%rd44, %rd15, %rd41;
	st.global.f32 	[%rd44], %f5;
$L__BB5_11:
	add.s32 	%r47, %r20, 128;
	setp.ge.s32 	%p8, %r47, %r2;
	mul.wide.s32 	%rd45, %r47, 4;
	add.s64 	%rd23, %rd13, %rd45;
	add.s64 	%rd24, %rd14, %rd45;
	add.s64 	%rd25, %rd15, %rd45;
	@%p8 bra 	$L__BB5_13;
	ld.global.f32 	%f6, [%rd23];
	ld.global.f32 	%f7, [%rd24];
	fma.rn.f32 	%f8, %f2, %f6, %f7;
	st.global.f32 	[%rd25], %f8;
$L__BB5_13:
	add.s32 	%r48, %r20, 256;
	setp.ge.s32 	%p9, %r48, %r2;
	@%p9 bra 	$L__BB5_15;
	ld.global.f32 	%f9, [%rd23+512];
	ld.global.f32 	%f10, [%rd24+512];
	fma.rn.f32 	%f11, %f2, %f9, %f10;
	st.global.f32 	[%rd25+512], %f11;
$L__BB5_15:
	add.s32 	%r49, %r20, 384;
	setp.ge.s32 	%p10, %r49, %r2;
	@%p10 bra 	$L__BB5_17;
	ld.global.f32 	%f12, [%rd23+1024];
	ld.global.f32 	%f13, [%rd24+1024];
	fma.rn.f32 	%f14, %f2, %f12, %f13;
	st.global.f32 	[%rd25+1024], %f14;
$L__BB5_17:
	add.s32 	%r50, %r20, 512;
	setp.ge.s32 	%p11, %r50, %r2;
	@%p11 bra 	$L__BB5_19;
	ld.global.f32 	%f15, [%rd23+1536];
	ld.global.f32 	%f16, [%rd24+1536];
	fma.rn.f32 	%f17, %f2, %f15, %f16;
	st.global.f32 	[%rd25+1536], %f17;
$L__BB5_19:
	add.s32 	%r51, %r20, 640;
	setp.ge.s32 	%p12, %r51, %r2;
	@%p12 bra 	$L__BB5_21;
	ld.global.f32 	%f18, [%rd23+2048];
	ld.global.f32 	%f19, [%rd24+2048];
	fma.rn.f32 	%f20, %f2, %f18, %f19;
	st.global.f32 	[%rd25+2048], %f20;
$L__BB5_21:
	add.s32 	%r52, %r20, 768;
	setp.ge.s32 	%p13, %r52, %r2;
	@%p13 bra 	$L__BB5_23;
	ld.global.f32 	%f21, [%rd23+2560];
	ld.global.f32 	%f22, [%rd24+2560];
	fma.rn.f32 	%f23, %f2, %f21, %f22;
	st.global.f32 	[%rd25+2560], %f23;
$L__BB5_23:
	add.s32 	%r53, %r20, 896;
	setp.ge.s32 	%p14, %r53, %r2;
	@%p14 bra 	$L__BB5_25;
	ld.global.f32 	%f24, [%rd23+3072];
	ld.global.f32 	%f25, [%rd24+3072];
	fma.rn.f32 	%f26, %f2, %f24, %f25;
	st.global.f32 	[%rd25+3072], %f26;
$L__BB5_25:
	add.s32 	%r71, %r71, 8;
	setp.eq.s32 	%p15, %r71, %r75;
	@%p15 bra 	$L__BB5_26;
	bra.uni 	$L__BB5_9;
$L__BB5_26:
	setp.eq.s32 	%p16, %r10, 0;
	@%p16 bra 	$L__BB5_59;
	and.b32  	%r30, %r42, 3;
	setp.lt.u32 	%p17, %r10, 4;
	@%p17 bra 	$L__BB5_37;
	shl.b32 	%r54, %r75, 7;
	add.s32 	%r31, %r54, %r4;
	setp.ge.s32 	%p18, %r31, %r2;
	@%p18 bra 	$L__BB5_30;
	mul.wide.s32 	%rd46, %r31, 4;
	add.s64 	%rd47, %rd13, %rd46;
	add.s64 	%rd48, %rd14, %rd46;
	ld.global.f32 	%f27, [%rd47];
	ld.global.f32 	%f28, [%rd48];
	fma.rn.f32 	%f29, %f2, %f27, %f28;
	add.s64 	%rd49, %rd15, %rd46;
	st.global.f32 	[%rd49], %f29;
$L__BB5_30:
	add.s32 	%r32, %r31, 128;
	setp.ge.s32 	%p19, %r32, %r2;
	@%p19 bra 	$L__BB5_32;
	mul.wide.s32 	%rd50, %r32, 4;
	add.s64 	%rd51, %rd13, %rd50;
	add.s64 	%rd52, %rd14, %rd50;
	ld.global.f32 	%f30, [%rd51];
	ld.global.f32 	%f31, [%rd52];
	fma.rn.f32 	%f32, %f2, %f30, %f31;
	add.s64 	%rd53, %rd15, %rd50;
	st.global.f32 	[%rd53], %f32;
$L__BB5_32:
	add.s32 	%r33, %r31, 256;
	setp.ge.s32 	%p20, %r33, %r2;
	@%p20 bra 	$L__BB5_34;
	mul.wide.s32 	%rd54, %r33, 4;
	add.s64 	%rd55, %rd13, %rd54;
	add.s64 	%rd56, %rd14, %rd54;
	ld.global.f32 	%f33, [%rd55];
	ld.global.f32 	%f34, [%rd56];
	fma.rn.f32 	%f35, %f2, %f33, %f34;
	add.s64 	%rd57, %rd15, %rd54;
	st.global.f32 	[%rd57], %f35;
$L__BB5_34:
	add.s32 	%r34, %r31, 384;
	setp.ge.s32 	%p21, %r34, %r2;
	@%p21 bra 	$L__BB5_36;
	mul.wide.s32 	%rd58, %r34, 4;
	add.s64 	%rd59, %rd13, %rd58;
	add.s64 	%rd60, %rd14, %rd58;
	ld.global.f32 	%f36, [%rd59];
	ld.global.f32 	%f37, [%rd60];
	fma.rn.f32 	%f38, %f2, %f36, %f37;
	add.s64 	%rd61, %rd15, %rd58;
	st.global.f32 	[%rd61], %f38;
$L__BB5_36:
	add.s32 	%r75, %r75, 4;
$L__BB5_37:
	setp.eq.s32 	%p22, %r30, 0;
	@%p22 bra 	$L__BB5_59;
	setp.eq.s32 	%p23, %r30, 1;
	@%p23 bra 	$L__BB5_44;
	shl.b32 	%r55, %r75, 7;
	add.s32 	%r37, %r55, %r4;
	setp.ge.s32 	%p24, %r37, %r2;
	@%p24 bra 	$L__BB5_41;
	mul.wide.s32 	%rd62, %r37, 4;
	add.s64 	%rd63, %rd13, %rd62;
	add.s64 	%rd64, %rd14, %rd62;
	ld.global.f32 	%f39, [%rd63];
	ld.global.f32 	%f40, [%rd64];
	fma.rn.f32 	%f41, %f2, %f39, %f40;
	add.s64 	%rd65, %rd15, %rd62;
	st.global.f32 	[%rd65], %f41;
$L__BB5_41:
	add.s32 	%r38, %r37, 128;
	setp.ge.s32 	%p25, %r38, %r2;
	@%p25 bra 	$L__BB5_43;
	mul.wide.s32 	%rd66, %r38, 4;
	add.s64 	%rd67, %rd13, %rd66;
	add.s64 	%rd68, %rd14, %rd66;
	ld.global.f32 	%f42, [%rd67];
	ld.global.f32 	%f43, [%rd68];
	fma.rn.f32 	%f44, %f2, %f42, %f43;
	add.s64 	%rd69, %rd15, %rd66;
	st.global.f32 	[%rd69], %f44;
$L__BB5_43:
	add.s32 	%r75, %r75, 2;
$L__BB5_44:
	and.b32  	%r56, %r42, 1;
	setp.eq.b32 	%p26, %r56, 1;
	not.pred 	%p27, %p26;
	@%p27 bra 	$L__BB5_59;
	shl.b32 	%r57, %r75, 7;
	add.s32 	%r41, %r57, %r4;
	setp.ge.s32 	%p28, %r41, %r2;
	@%p28 bra 	$L__BB5_59;
	mul.wide.s32 	%rd70, %r41, 4;
	add.s64 	%rd71, %rd13, %rd70;
	add.s64 	%rd72, %rd14, %rd70;
	ld.global.f32 	%f45, [%rd71];
	ld.global.f32 	%f46, [%rd72];
	fma.rn.f32 	%f47, %f2, %f45, %f46;
	add.s64 	%rd73, %rd15, %rd70;
	st.global.f32 	[%rd73], %f47;
	bra.uni 	$L__BB5_59;
$L__BB5_47:
	setp.lt.s32 	%p29, %r42, 1;
	@%p29 bra 	$L__BB5_59;
	setp.lt.u32 	%p30, %r42, 8;
	mov.b32 	%r73, 0;
	@%p30 bra 	$L__BB5_51;
	and.b32  	%r73, %r42, 2147483640;
	neg.s32 	%r70, %r73;
	mul.wide.u32 	%rd74, %r4, 4;
	add.s64 	%rd16, %rd1, %rd74;
	add.s64 	%rd75, %rd102, 1536;
	add.s64 	%rd18, %rd2, %rd75;
	add.s32 	%r69, %r4, 128;
	add.s64 	%rd19, %rd3, %rd75;
	add.s64 	%rd20, %rd1, %rd75;
$L__BB5_50:
	.pragma "nounroll";
	mul.wide.s32 	%rd76, %r69, 4;
	add.s64 	%rd77, %rd18, %rd76;
	add.s64 	%rd78, %rd19, %rd76;
	add.s64 	%rd79, %rd20, %rd76;
	cvta.to.global.u64 	%rd80, %rd26;
	mul.wide.u32 	%rd81, %r4, 4;
	add.s64 	%rd82, %rd80, %rd81;
	add.s64 	%rd83, %rd82, %rd102;
	cvta.to.global.u64 	%rd84, %rd28;
	add.s64 	%rd85, %rd84, %rd81;
	add.s64 	%rd86, %rd85, %rd102;
	ld.global.f32 	%f48, [%rd83];
	ld.global.f32 	%f49, [%rd86];
	fma.rn.f32 	%f50, %f2, %f48, %f49;
	add.s64 	%rd87, %rd16, %rd102;
	st.global.f32 	[%rd87], %f50;
	ld.global.f32 	%f51, [%rd77+-1536];
	ld.global.f32 	%f52, [%rd78+-1536];
	fma.rn.f32 	%f53, %f2, %f51, %f52;
	st.global.f32 	[%rd79+-1536], %f53;
	ld.global.f32 	%f54, [%rd77+-1024];
	ld.global.f32 	%f55, [%rd78+-1024];
	fma.rn.f32 	%f56, %f2, %f54, %f55;
	st.global.f32 	[%rd79+-1024], %f56;
	ld.global.f32 	%f57, [%rd77+-512];
	ld.global.f32 	%f58, [%rd78+-512];
	fma.rn.f32 	%f59, %f2, %f57, %f58;
	st.global.f32 	[%rd79+-512], %f59;
	ld.global.f32 	%f60, [%rd77];
	ld.global.f32 	%f61, [%rd78];
	fma.rn.f32 	%f62, %f2, %f60, %f61;
	st.global.f32 	[%rd79], %f62;
	ld.global.f32 	%f63, [%rd77+512];
	ld.global.f32 	%f64, [%rd78+512];
	fma.rn.f32 	%f65, %f2, %f63, %f64;
	st.global.f32 	[%rd79+512], %f65;
	ld.global.f32 	%f66, [%rd77+1024];
	ld.global.f32 	%f67, [%rd78+1024];
	fma.rn.f32 	%f68, %f2, %f66, %f67;
	st.global.f32 	[%rd79+1024], %f68;
	ld.global.f32 	%f69, [%rd77+1536];
	ld.global.f32 	%f70, [%rd78+1536];
	fma.rn.f32 	%f71, %f2, %f69, %f70;
	st.global.f32 	[%rd79+1536], %f71;
	add.s32 	%r70, %r70, 8;
	add.s64 	%rd102, %rd102, 4096;
	add.s32 	%r69, %r69, 1024;
	setp.eq.s32 	%p31, %r70, 0;
	@%p31 bra 	$L__BB5_51;
	bra.uni 	$L__BB5_50;
$L__BB5_51:
	and.b32  	%r23, %r42, 7;
	setp.eq.s32 	%p32, %r23, 0;
	@%p32 bra 	$L__BB5_59;
	and.b32  	%r24, %r42, 3;
	setp.lt.u32 	%p33, %r23, 4;
	@%p33 bra 	$L__BB5_54;
	shl.b32 	%r60, %r73, 7;
	add.s32 	%r61, %r60, %r4;
	mul.wide.s32 	%rd88, %r61, 4;
	add.s64 	%rd89, %rd13, %rd88;
	add.s64 	%rd90, %rd14, %rd88;
	ld.global.f32 	%f72, [%rd89];
	ld.global.f32 	%f73, [%rd90];
	fma.rn.f32 	%f74, %f2, %f72, %f73;
	add.s64 	%rd91, %rd15, %rd88;
	st.global.f32 	[%rd91], %f74;
	ld.global.f32 	%f75, [%rd89+512];
	ld.global.f32 	%f76, [%rd90+512];
	fma.rn.f32 	%f77, %f2, %f75, %f76;
	st.global.f32 	[%rd91+512], %f77;
	ld.global.f32 	%f78, [%rd89+1024];
	ld.global.f32 	%f79, [%rd90+1024];
	fma.rn.f32 	%f80, %f2, %f78, %f79;
	st.global.f32 	[%rd91+1024], %f80;
	ld.global.f32 	%f81, [%rd89+1536];
	ld.global.f32 	%f82, [%rd90+1536];
	fma.rn.f32 	%f83, %f2, %f81, %f82;
	st.global.f32 	[%rd91+1536], %f83;
	add.s32 	%r73, %r73, 4;
$L__BB5_54:
	setp.eq.s32 	%p34, %r24, 0;
	@%p34 bra 	$L__BB5_59;
	setp.eq.s32 	%p35, %r24, 1;
	@%p35 bra 	$L__BB5_57;
	shl.b32 	%r62, %r73, 7;
	add.s32 	%r63, %r62, %r4;
	mul.wide.s32 	%rd92, %r63, 4;
	add.s64 	%rd93, %rd13, %rd92;
	add.s64 	%rd94, %rd14, %rd92;
	ld.global.f32 	%f84, [%rd93];
	ld.global.f32 	%f85, [%rd94];
	fma.rn.f32 	%f86, %f2, %f84, %f85;
	add.s64 	%rd95, %rd15, %rd92;
	st.global.f32 	[%rd95], %f86;
	ld.global.f32 	%f87, [%rd93+512];
	ld.global.f32 	%f88, [%rd94+512];
	fma.rn.f32 	%f89, %f2, %f87, %f88;
	st.global.f32 	[%rd95+512], %f89;
	add.s32 	%r73, %r73, 2;
$L__BB5_57:
	and.b32  	%r64, %r42, 1;
	setp.eq.b32 	%p36, %r64, 1;
	not.pred 	%p37, %p36;
	@%p37 bra 	$L__BB5_59;
	shl.b32 	%r65, %r73, 7;
	add.s32 	%r66, %r65, %r4;
	mul.wide.s32 	%rd96, %r66, 4;
	add.s64 	%rd97, %rd13, %rd96;
	add.s64 	%rd98, %rd14, %rd96;
	ld.global.f32 	%f90, [%rd97];
	ld.global.f32 	%f91, [%rd98];
	fma.rn.f32 	%f92, %f2, %f90, %f91;
	add.s64 	%rd99, %rd15, %rd96;
	st.global.f32 	[%rd99], %f92;
$L__BB5_59:
	ret;

}
	// .globl	_ZN3cub18CUB_300001_SM_10006detail6reduce28DeviceReduceSingleTileKernelINS2_10policy_hubIfjN4cuda3std3__44plusIfEEE10Policy1000EN6thrust24THRUST_300001_SM_1000_NS6detail15normal_iteratorINSD_10device_ptrIfEEEEPfjS9_ffNS7_10__identityEEEvT0_T1_T2_T3_T4_T6_
.visible .entry _ZN3cub18CUB_300001_SM_10006detail6reduce28DeviceReduceSingleTileKernelINS2_10policy_hubIfjN4cuda3std3__44plusIfEEE10Policy1000EN6thrust24THRUST_300001_SM_1000_NS6detail15normal_iteratorINSD_10device_ptrIfEEEEPfjS9_ffNS7_10__identityEEEvT0_T1_T2_T3_T4_T6_(
	.param .align 8 .b8 _ZN3cub18CUB_300001_SM_10006detail6reduce28DeviceReduceSingleTileKernelINS2_10policy_hubIfjN4cuda3std3__44plusIfEEE10Policy1000EN6thrust24THRUST_300001_SM_1000_NS6detail15normal_iteratorINSD_10device_ptrIfEEEEPfjS9_ffNS7_10__identityEEEvT0_T1_T2_T3_T4_T6__param_0[8],
	.param .u64 .ptr .align 1 _ZN3cub18CUB_300001_SM_10006detail6reduce28DeviceReduceSingleTileKernelINS2_10policy_hubIfjN4cuda3std3__44plusIfEEE10Policy1000EN6thrust24THRUST_300001_SM_1000_NS6detail15normal_iteratorINSD_10device_ptrIfEEEEPfjS9_ffNS7_10__identityEEEvT0_T1_T2_T3_T4_T6__param_1,
	.param .u32 _ZN3cub18CUB_300001_SM_10006detail6reduce28DeviceReduceSingleTileKernelINS2_10policy_hubIfjN4cuda3std3__44plusIfEEE10Policy1000EN6thrust24THRUST_300001_SM_1000_NS6detail15normal_iteratorINSD_10device_ptrIfEEEEPfjS9_ffNS7_10__identityEEEvT0_T1_T2_T3_T4_T6__param_2,
	.param .align 1 .b8 _ZN3cub18CUB_300001_SM_10006detail6reduce28DeviceReduceSingleTileKernelINS2_10policy_hubIfjN4cuda3std3__44plusIfEEE10Policy1000EN6thrust24THRUST_300001_SM_1000_NS6detail15normal_iteratorINSD_10device_ptrIfEEEEPfjS9_ffNS7_10__identityEEEvT0_T1_T2_T3_T4_T6__param_3[1],
	.param .f32 _ZN3cub18CUB_300001_SM_10006detail6reduce28DeviceReduceSingleTileKernelINS2_10policy_hubIfjN4cuda3std3__44plusIfEEE10Policy1000EN6thrust24THRUST_300001_SM_1000_NS6detail15normal_iteratorINSD_10device_ptrIfEEEEPfjS9_ffNS7_10__identityEEEvT0_T1_T2_T3_T4_T6__param_4,
	.param .align 1 .b8 _ZN3cub18CUB_300001_SM_10006detail6reduce28DeviceReduceSingleTileKernelINS2_10policy_hubIfjN4cuda3std3__44plusIfEEE10Policy1000EN6thrust24THRUST_300001_SM_1000_NS6detail15normal_iteratorINSD_10device_ptrIfEEEEPfjS9_ffNS7_10__identityEEEvT0_T1_T2_T3_T4_T6__param_5[1]
)
.maxntid 512
.minnctapersm 1
{
	.reg .pred 	%p<67>;
	.reg .b32 	%r<211>;
	.reg .b32 	%f<384>;
	.reg .b64 	%rd<84>;
	// demoted variable
	.shared .align 4 .b8 _ZZN3cub18CUB_300001_SM_10006detail6reduce28DeviceReduceSingleTileKernelINS2_10policy_hubIfjN4cuda3std3__44plusIfEEE10Policy1000EN6thrust24THRUST_300001_SM_1000_NS6detail15normal_iteratorINSD_10device_ptrIfEEEEPfjS9_ffNS7_10__identityEEEvT0_T1_T2_T3_T4_T6_E12temp_storage[84];
	ld.param.u64 	%rd9, [_ZN3cub18CUB_300001_SM_10006detail6reduce28DeviceReduceSingleTileKernelINS2_10policy_hubIfjN4cuda3std3__44plusIfEEE10Policy1000EN6thrust24THRUST_300001_SM_1000_NS6detail15normal_iteratorINSD_10device_ptrIfEEEEPfjS9_ffNS7_10__identityEEEvT0_T1_T2_T3_T4_T6__param_0];
	ld.param.u64 	%rd10, [_ZN3cub18CUB_300001_SM_10006detail6reduce28DeviceReduceSingleTileKernelINS2_10policy_hubIfjN4cuda3std3__44plusIfEEE10Policy1000EN6thrust24THRUST_300001_SM_1000_NS6detail15normal_iteratorINSD_10device_ptrIfEEEEPfjS9_ffNS7_10__identityEEEvT0_T1_T2_T3_T4_T6__param_1];
	ld.param.u32 	%r51, [_ZN3cub18CUB_300001_SM_10006detail6reduce28DeviceReduceSingleTileKernelINS2_10policy_hubIfjN4cuda3std3__44plusIfEEE10Policy1000EN6thrust24THRUST_300001_SM_1000_NS6detail15normal_iteratorINSD_10device_ptrIfEEEEPfjS9_ffNS7_10__identityEEEvT0_T1_T2_T3_T4_T6__param_2];
	ld.param.f32 	%f42, [_ZN3cub18CUB_300001_SM_10006detail6reduce28DeviceReduceSingleTileKernelINS2_10policy_hubIfjN4cuda3std3__44plusIfEEE10Policy1000EN6thrust24THRUST_300001_SM_1000_NS6detail15normal_iteratorINSD_10device_ptrIfEEEEPfjS9_ffNS7_10__identityEEEvT0_T1_T2_T3_T4_T6__param_4];
	cvta.to.global.u64 	%rd1, %rd10;
	setp.ne.s32 	%p1, %r51, 0;
	@%p1 bra 	$L__BB6_3;
	mov.u32 	%r193, %tid.x;
	setp.ne.s32 	%p66, %r193, 0;
	@%p66 bra 	$L__BB6_52;
	st.global.f32 	[%rd1], %f42;
	bra.uni 	$L__BB6_52;
$L__BB6_3:
	cvta.to.global.u64 	%rd2, %rd9;
	setp.gt.u32 	%p2, %r51, 8191;
	@%p2 bra 	$L__BB6_28;
	mov.u32 	%r1, %tid.x;
	setp.ge.u32 	%p24, %r1, %r51;
	mov.f32 	%f371, 0f00000000;
	mov.u32 	%r197, %r1;
	@%p24 bra 	$L__BB6_6;
	mul.wide.u32 	%rd73, %r1, 4;
	add.s64 	%rd74, %rd2, %rd73;
	ld.global.f32 	%f371, [%rd74];
	add.s32 	%r197, %r1, 512;
$L__BB6_6:
	setp.ge.u32 	%p25, %r197, %r51;
	@%p25 bra 	$L__BB6_19;
	not.b32 	%r120, %r197;
	add.s32 	%r121, %r51, %r120;
	shr.u32 	%r122, %r121, 9;
	add.s32 	%r4, %r122, 1;
	and.b32  	%r5, %r4, 15;
	setp.lt.u32 	%p26, %r121, 7680;
	@%p26 bra 	$L__BB6_10;
	and.b32  	%r123, %r4, 16777200;
	neg.s32 	%r195, %r123;
	mul.wide.u32 	%rd75, %r197, 4;
	add.s64 	%rd76, %rd75, %rd2;
	add.s64 	%rd82, %rd76, 16384;
$L__BB6_9:
	.pragma "nounroll";
	ld.global.f32 	%f205, [%rd82+-16384];
	add.f32 	%f206, %f371, %f205;
	ld.global.f32 	%f207, [%rd82+-14336];
	add.f32 	%f208, %f206, %f207;
	ld.global.f32 	%f209, [%rd82+-12288];
	add.f32 	%f210, %f208, %f209;
	ld.global.f32 	%f211, [%rd82+-10240];
	add.f32 	%f212, %f210, %f211;
	ld.global.f32 	%f213, [%rd82+-8192];
	add.f32 	%f214, %f212, %f213;
	ld.global.f32 	%f215, [%rd82+-6144];
	add.f32 	%f216, %f214, %f215;
	ld.global.f32 	%f217, [%rd82+-4096];
	add.f32 	%f218, %f216, %f217;
	ld.global.f32 	%f219, [%rd82+-2048];
	add.f32 	%f220, %f218, %f219;
	ld.global.f32 	%f221, [%rd82];
	add.f32 	%f222, %f220, %f221;
	ld.global.f32 	%f223, [%rd82+2048];
	add.f32 	%f224, %f222, %f223;
	ld.global.f32 	%f225, [%rd82+4096];
	add.f32 	%f226, %f224, %f225;
	ld.global.f32 	%f227, [%rd82+6144];
	add.f32 	%f228, %f226, %f227;
	ld.global.f32 	%f229, [%rd82+8192];
	add.f32 	%f230, %f228, %f229;
	ld.global.f32 	%f231, [%rd82+10240];
	add.f32 	%f232, %f230, %f231;
	ld.global.f32 	%f233, [%rd82+12288];
	add.f32 	%f234, %f232, %f233;
	ld.global.f32 	%f235, [%rd82+14336];
	add.f32 	%f371, %f234, %f235;
	add.s32 	%r197, %r197, 8192;
	add.s32 	%r195, %r195, 16;
	add.s64 	%rd82, %rd82, 32768;
	setp.ne.s32 	%p27, %r195, 0;
	@%p27 bra 	$L__BB6_9;
$L__BB6_10:
	setp.eq.s32 	%p28, %r5, 0;
	@%p28 bra 	$L__BB6_19;
	and.b32  	%r12, %r4, 7;
	setp.lt.u32 	%p29, %r5, 8;
	@%p29 bra 	$L__BB6_13;
	mul.wide.u32 	%rd77, %r197, 4;
	add.s64 	%rd78, %rd2, %rd77;
	ld.global.f32 	%f237, [%rd78];
	add.f32 	%f238, %f371, %f237;
	ld.global.f32 	%f239, [%rd78+2048];
	add.f32 	%f240, %f238, %f239;
	ld.global.f32 	%f241, [%rd78+4096];
	add.f32 	%f242, %f240, %f241;
	ld.global.f32 	%f243, [%rd78+6144];
	add.f32 	%f244, %f242, %f243;
	ld.global.f32 	%f245, [%rd78+8192];
	add.f32 	%f246, %f244, %f245;
	ld.global.f32 	%f247, [%rd78+10240];
	add.f32 	%f248, %f246, %f247;
	ld.global.f32 	%f249, [%rd78+12288];
	add.f32 	%f250, %f248, %f249;
	ld.global.f32 	%f251, [%rd78+14336];
	add.f32 	%f371, %f250, %f251;
	add.s32 	%r197, %r197, 4096;
$L__BB6_13:
	setp.eq.s32 	%p30, %r12, 0;
	@%p30 bra 	$L__BB6_19;
	and.b32  	%r15, %r4, 3;
	setp.lt.u32 	%p31, %r12, 4;
	@%p31 bra 	$L__BB6_16;
	mul.wide.u32 	%rd79, %r197, 4;
	add.s64 	%rd80, %rd2, %rd79;
	ld.global.f32 	%f253, [%rd80];
	add.f32 	%f254, %f371, %f253;
	ld.global.f32 	%f255, [%rd80+2048];
	add.f32 	%f256, %f254, %f255;
	ld.global.f32 	%f257, [%rd80+4096];
	add.f32 	%f258, %f256, %f257;
	ld.global.f32 	%f259, [%rd80+6144];
	add.f32 	%f371, %f258, %f259;
	add.s32 	%r197, %r197, 2048;
$L__BB6_16:
	setp.eq.s32 	%p32, %r15, 0;
	@%p32 bra 	$L__BB6_19;
	mul.wide.u32 	%rd81, %r197, 4;
	add.s64 	%rd83, %rd2, %rd81;
	neg.s32 	%r200, %r15;
$L__BB6_18:
	.pragma "nounroll";
	ld.global.f32 	%f260, [%rd83];
	add.f32 	%f371, %f371, %f260;
	add.s64 	%rd83, %rd83, 2048;
	add.s32 	%r200, %r200, 1;
	setp.ne.s32 	%p33, %r200, 0;
	@%p33 bra 	$L__BB6_18;
$L__BB6_19:
	setp.lt.u32 	%p34, %r51, 512;
	@%p34 bra 	$L__BB6_24;
	// begin inline asm
	mov.u32 %r162, %laneid;
	// end inline asm
	mov.b32 	%r164, %f371;
	mov.b32 	%r165, 1;
	mov.b32 	%r186, 31;
	mov.b32 	%r187, -1;
	// begin inline asm
	shfl.sync.down.b32 %r163, %r164, %r165, %r186, %r187;
	// end inline asm
	setp.gt.s32 	%p58, %r162, 30;
	mov.b32 	%f319, %r163;
	add.f32 	%f320, %f371, %f319;
	selp.f32 	%f321, %f371, %f320, %p58;
	mov.b32 	%r169, %f321;
	mov.b32 	%r170, 2;
	// begin inline asm
	shfl.sync.down.b32 %r168, %r169, %r170, %r186, %r187;
	// end inline asm
	setp.gt.s32 	%p59, %r162, 29;
	mov.b32 	%f322, %r168;
	add.f32 	%f323, %f321, %f322;
	selp.f32 	%f324, %f321, %f323, %p59;
	mov.b32 	%r174, %f324;
	mov.b32 	%r175, 4;
	// begin inline asm
	shfl.sync.down.b32 %r173, %r174, %r175, %r186, %r187;
	// end inline asm
	setp.gt.s32 	%p60, %r162, 27;
	mov.b32 	%f325, %r173;
	add.f32 	%f326, %f324, %f325;
	selp.f32 	%f327, %f324, %f326, %p60;
	mov.b32 	%r179, %f327;
	mov.b32 	%r180, 8;
	// begin inline asm
	shfl.sync.down.b32 %r178, %r179, %r180, %r186, %r187;
	// end inline asm
	setp.gt.s32 	%p61, %r162, 23;
	mov.b32 	%f328, %r178;
	add.f32 	%f329, %f327, %f328;
	selp.f32 	%f330, %f327, %f329, %p61;
	mov.b32 	%r184, %f330;
	mov.b32 	%r185, 16;
	// begin inline asm
	shfl.sync.down.b32 %r183, %r184, %r185, %r186, %r187;
	// end inline asm
	setp.gt.s32 	%p62, %r162, 15;
	mov.b32 	%f331, %r183;
	add.f32 	%f16, %f330, %f331;
	selp.f32 	%f383, %f330, %f16, %p62;
	setp.ne.s32 	%p63, %r162, 0;
	@%p63 bra 	$L__BB6_22;
	shr.u32 	%r188, %r1, 3;
	and.b32  	%r189, %r188, 124;
	mov.u32 	%r190, _ZZN3cub18CUB_300001_SM_10006detail6reduce28DeviceReduceSingleTileKernelINS2_10policy_hubIfjN4cuda3std3__44plusIfEEE10Policy1000EN6thrust24THRUST_300001_SM_1000_NS6detail15normal_iteratorINSD_10device_ptrIfEEEEPfjS9_ffNS7_10__identityEEEvT0_T1_T2_T3_T4_T6_E12temp_storage;
	add.s32 	%r191, %r190, %r189;
	st.shared.f32 	[%r191+16], %f16;
$L__BB6_22:
	bar.sync 	0;
	setp.ne.s32 	%p64, %r1, 0;
	@%p64 bra 	$L__BB6_50;
	ld.shared.f32 	%f332, [_ZZN3cub18CUB_300001_SM_10006detail6reduce28DeviceReduceSingleTileKernelINS2_10policy_hubIfjN4cuda3std3__44plusIfEEE10Policy1000EN6thrust24THRUST_300001_SM_1000_NS6detail15normal_iteratorINSD_10device_ptrIfEEEEPfjS9_ffNS7_10__identityEEEvT0_T1_T2_T3_T4_T6_E12temp_storage+20];
	add.f32 	%f333, %f383, %f332;
	ld.shared.f32 	%f334, [_ZZN3cub18CUB_300001_SM_10006detail6reduce28DeviceReduceSingleTileKernelINS2_10policy_hubIfjN4cuda3std3__44plusIfEEE10Policy1000EN6thrust24THRUST_300001_SM_1000_NS6detail15normal_iteratorINSD_10device_ptrIfEEEEPfjS9_ffNS7_10__identityEEEvT0_T1_T2_T3_T4_T6_E12temp_storage+24];
	add.f32 	%f335, %f333, %f334;
	ld.shared.f32 	%f336, [_ZZN3cub18CUB_300001_SM_10006detail6reduce28DeviceReduceSingleTileKernelINS2_10policy_hubIfjN4cuda3std3__44plusIfEEE10Policy1000EN6thrust24THRUST_300001_SM_1000_NS6detail15normal_iteratorINSD_10device_ptrIfEEEEPfjS9_ffNS7_10__identityEEEvT0_T1_T2_T3_T4_T6_E12temp_storage+28];
	add.f32 	%f337, %f335, %f336;
	ld.shared.f32 	%f338, [_ZZN3cub18CUB_300001_SM_10006detail6reduce28DeviceReduceSingleTileKernelINS2_10policy_hubIfjN4cuda3std3__44plusIfEEE10Policy1000EN6thrust24THRUST_300001_SM_1000_NS6detail15normal_iteratorINSD_10device_ptrIfEEEEPfjS9_ffNS7_10__identityEEEvT0_T1_T2_T3_T4_T6_E12temp_storage+32];
	add.f32 	%f339, %f337, %f338;
	ld.shared.f32 	%f340, [_ZZN3cub18CUB_300001_SM_10006detail6reduce28DeviceReduceSingleTileKernelINS2_10policy_hubIfjN4cuda3std3__44plusIfEEE10Policy1000EN6thrust24THRUST_300001_SM_1000_NS6detail15normal_iteratorINSD_10device_ptrIfEEEEPfjS9_ffNS7_10__identityEEEvT0_T1_T2_T3_T4_T6_E12temp_storage+36];
	add.f32 	%f341, %f339, %f340;
	ld.shared.f32 	%f342, [_ZZN3cub18CUB_300001_SM_10006detail6reduce28DeviceReduceSingleTileKernelINS2_10policy_hubIfjN4cuda3std3__44plusIfEEE10Policy1000EN6thrust24THRUST_300001_SM_1000_NS6detail15normal_iteratorINSD_10device_ptrIfEEEEPfjS9_ffNS7_10__identityEEEvT0_T1_T2_T3_T4_T6_E12temp_storage+40];
	add.f32 	%f343, %f341, %f342;
	ld.shared.f32 	%f344, [_ZZN3cub18CUB_300001_SM_10006detail6reduce28DeviceReduceSingleTileKernelINS2_10policy_hubIfjN4cuda3std3__44plusIfEEE10Policy1000EN6thrust24THRUST_300001_SM_1000_NS6detail15normal_iteratorINSD_10device_ptrIfEEEEPfjS9_ffNS7_10__identityEEEvT0_T1_T2_T3_T4_T6_E12temp_storage+44];
	add.f32 	%f345, %f343, %f344;
	ld.shared.f32 	%f346, [_ZZN3cub18CUB_300001_SM_10006detail6reduce28DeviceReduceSingleTileKernelINS2_10policy_hubIfjN4cuda3std3__44plusIfEEE10Policy1000EN6thrust24THRUST_300001_SM_1000_NS6detail15normal_iteratorINSD_10device_ptrIfEEEEPfjS9_ffNS7_10__identityEEEvT0_T1_T2_T3_T4_T6_E12temp_storage+48];
	add.f32 	%f347, %f345, %f346;
	ld.shared.f32 	%f348, [_ZZN3cub18CUB_300001_SM_10006detail6reduce28DeviceReduceSingleTileKernelINS2_10policy_hubIfjN4cuda3std3__44plusIfEEE10Policy1000EN6thrust24THRUST_300001_SM_1000_NS6detail15normal_iteratorINSD_10device_ptrIfEEEEPfjS9_ffNS7_10__identityEEEvT0_T1_T2_T3_T4_T6_E12temp_storage+52];
	add.f32 	%f349, %f347, %f348;
	ld.shared.f32 	%f350, [_ZZN3cub18CUB_300001_SM_10006detail6reduce28DeviceReduceSingleTileKernelINS2_10policy_hubIfjN4cuda3std3__44plusIfEEE10Policy1000EN6thrust24THRUST_300001_SM_1000_NS6detail15normal_iteratorINSD_10device_ptrIfEEEEPfjS9_ffNS7_10__identityEEEvT0_T1_T2_T3_T4_T6_E12temp_storage+56];
	add.f32 	%f351, %f349, %f350;
	ld.shared.f32 	%f352, [_ZZN3cub18CUB_300001_SM_10006detail6reduce28DeviceReduceSingleTileKernelINS2_10policy_hubIfjN4cuda3std3__44plusIfEEE10Policy1000EN6thrust24THRUST_300001_SM_1000_NS6detail15normal_iteratorINSD_10device_ptrIfEEEEPfjS9_ffNS7_10__identityEEEvT0_T1_T2_T3_T4_T6_E12temp_storage+60];
	add.f32 	%f353, %f351, %f352;
	ld.shared.f32 	%f354, [_ZZN3cub18CUB_300001_SM_10006detail6reduce28DeviceReduceSingleTileKernelINS2_10policy_hubIfjN4cuda3std3__44plusIfEEE10Policy1000EN6thrust24THRUST_300001_SM_1000_NS6detail15normal_iteratorINSD_10device_ptrIfEEEEPfjS9_ffNS7_10__identityEEEvT0_T1_T2_T3_T4_T6_E12temp_storage+64];
	add.f32 	%f355, %f353, %f354;
	ld.shared.f32 	%f356, [_ZZN3cub18CUB_300001_SM_10006detail6reduce28DeviceReduceSingleTileKernelINS2_10policy_hubIfjN4cuda3std3__44plusIfEEE10Policy1000EN6thrust24THRUST_300001_SM_1000_NS6detail15normal_iteratorINSD_10device_ptrIfEEEEPfjS9_ffNS7_10__identityEEEvT0_T1_T2_T3_T4_T6_E12temp_storage+68];
	add.f32 	%f357, %f355, %f356;
	ld.shared.f32 	%f358, [_ZZN3cub18CUB_300001_SM_10006detail6reduce28DeviceReduceSingleTileKernelINS2_10policy_hubIfjN4cuda3std3__44plusIfEEE10Policy1000EN6thrust24THRUST_300001_SM_1000_NS6detail15normal_iteratorINSD_10device_ptrIfEEEEPfjS9_ffNS7_10__identityEEEvT0_T1_T2_T3_T4_T6_E12temp_storage+72];
	add.f32 	%f359, %f357, %f358;
	ld.shared.f32 	%f360, [_ZZN3cub18CUB_300001_SM_10006detail6reduce28DeviceReduceSingleTileKernelINS2_10policy_hubIfjN4cuda3std3__44plusIfEEE10Policy1000EN6thrust24THRUST_300001_SM_1000_NS6detail15normal_iteratorINSD_10device_ptrIfEEEEPfjS9_ffNS7_10__identityEEEvT0_T1_T2_T3_T4_T6_E12temp_storage+76];
	add.f32 	%f383, %f359, %f360;
	bra.uni 	$L__BB6_50;
$L__BB6_24:
	// begin inline asm
	mov.u32 %r124, %laneid;
	// end inline asm
	and.b32  	%r150, %r1, 992;
	add.s32 	%r151, %r150, 32;
	setp.gt.u32 	%p35, %r151, %r51;
	not.b32 	%r152, %r150;
	add.s32 	%r153, %r51, %r152;
	selp.b32 	%r148, %r153, 31, %p35;
	mov.b32 	%r126, %f371;
	mov.b32 	%r127, 1;
	mov.b32 	%r149, -1;
	// begin inline asm
	shfl.sync.down.b32 %r125, %r126, %r127, %r148, %r149;
	// end inline asm
	setp.lt.s32 	%p36, %r124, %r148;
	mov.b32 	%f261, %r125;
	add.f32 	%f262, %f371, %f261;
	selp.f32 	%f263, %f262, %f371, %p36;
	mov.b32 	%r131, %f263;
	mov.b32 	%r132, 2;
	// begin inline asm
	shfl.sync.down.b32 %r130, %r131, %r132, %r148, %r149;
	// end inline asm
	add.s32 	%r154, %r124, 2;
	setp.gt.s32 	%p37, %r154, %r148;
	mov.b32 	%f264, %r130;
	add.f32 	%f265, %f263, %f264;
	selp.f32 	%f266, %f263, %f265, %p37;
	mov.b32 	%r136, %f266;
	mov.b32 	%r137, 4;
	// begin inline asm
	shfl.sync.down.b32 %r135, %r136, %r137, %r148, %r149;
	// end inline asm
	add.s32 	%r155, %r124, 4;
	setp.gt.s32 	%p38, %r155, %r148;
	mov.b32 	%f267, %r135;
	add.f32 	%f268, %f266, %f267;
	selp.f32 	%f269, %f266, %f268, %p38;
	mov.b32 	%r141, %f269;
	mov.b32 	%r142, 8;
	// begin inline asm
	shfl.sync.down.b32 %r140, %r141, %r142, %r148, %r149;
	// end inline asm
	add.s32 	%r156, %r124, 8;
	setp.gt.s32 	%p39, %r156, %r148;
	mov.b32 	%f270, %r140;
	add.f32 	%f271, %f269, %f270;
	selp.f32 	%f272, %f269, %f271, %p39;
	mov.b32 	%r146, %f272;
	mov.b32 	%r147, 16;
	// begin inline asm
	shfl.sync.down.b32 %r145, %r146, %r147, %r148, %r149;
	// end inline asm
	add.s32 	%r157, %r124, 16;
	setp.gt.s32 	%p40, %r157, %r148;
	mov.b32 	%f273, %r145;
	add.f32 	%f274, %f272, %f273;
	selp.f32 	%f383, %f272, %f274, %p40;
	setp.ne.s32 	%p41, %r124, 0;
	@%p41 bra 	$L__BB6_26;
	shr.u32 	%r158, %r1, 3;
	and.b32  	%r159, %r158, 124;
	mov.u32 	%r160, _ZZN3cub18CUB_300001_SM_10006detail6reduce28DeviceReduceSingleTileKernelINS2_10policy_hubIfjN4cuda3std3__44plusIfEEE10Policy1000EN6thrust24THRUST_300001_SM_1000_NS6detail15normal_iteratorINSD_10device_ptrIfEEEEPfjS9_ffNS7_10__identityEEEvT0_T1_T2_T3_T4_T6_E12temp_storage;
	add.s32 	%r161, %r160, %r159;
	st.shared.f32 	[%r161+16], %f383;
$L__BB6_26:
	bar.sync 	0;
	setp.ne.s32 	%p42, %r1, 0;
	@%p42 bra 	$L__BB6_50;
	setp.gt.u32 	%p43, %r51, 32;
	ld.shared.f32 	%f275, [_ZZN3cub18CUB_300001_SM_10006detail6reduce28DeviceReduceSingleTileKernelINS2_10policy_hubIfjN4cuda3std3__44plusIfEEE10Policy1000EN6thrust24THRUST_300001_SM_1000_NS6detail15normal_iteratorINSD_10device_ptrIfEEEEPfjS9_ffNS7_10__identityEEEvT0_T1_T2_T3_T4_T6_E12temp_storage+20];
	add.f32 	%f276, %f383, %f275;
	selp.f32 	%f277, %f276, %f383, %p43;
	setp.gt.u32 	%p44, %r51, 64;
	ld.shared.f32 	%f278, [_ZZN3cub18CUB_300001_SM_10006detail6reduce28DeviceReduceSingleTileKernelINS2_10policy_hubIfjN4cuda3std3__44plusIfEEE10Policy1000EN6thrust24THRUST_300001_SM_1000_NS6detail15normal_iteratorINSD_10device_ptrIfEEEEPfjS9_ffNS7_10__identityEEEvT0_T1_T2_T3_T4_T6_E12temp_storage+24];
	add.f32 	%f279, %f278, %f277;
	selp.f32 	%f280, %f279, %f277, %p44;
	setp.gt.u32 	%p45, %r51, 96;
	ld.shared.f32 	%f281, [_ZZN3cub18CUB_300001_SM_10006detail6reduce28DeviceReduceSingleTileKernelINS2_10policy_hubIfjN4cuda3std3__44plusIfEEE10Policy1000EN6thrust24THRUST_300001_SM_1000_NS6detail15normal_iteratorINSD_10device_ptrIfEEEEPfjS9_ffNS7_10__identityEEEvT0_T1_T2_T3_T4_T6_E12temp_storage+28];
	add.f32 	%f282, %f281, %f280;
	selp.f32 	%f283, %f282, %f280, %p45;
	setp.gt.u32 	%p46, %r51, 128;
	ld.shared.f32 	%f284, [_ZZN3cub18CUB_300001_SM_10006detail6reduce28DeviceReduceSingleTileKernelINS2_10policy_hubIfjN4cuda3std3__44plusIfEEE10Policy1000EN6thrust24THRUST_300001_SM_1000_NS6detail15normal_iteratorINSD_10device_ptrIfEEEEPfjS9_ffNS7_10__identityEEEvT0_T1_T2_T3_T4_T6_E12temp_storage+32];
	add.f32 	%f285, %f284, %f283;
	selp.f32 	%f286, %f285, %f283, %p46;
	setp.gt.u32 	%p47, %r51, 160;
	ld.shared.f32 	%f287, [_ZZN3cub18CUB_300001_SM_10006detail6reduce28DeviceReduceSingleTileKernelINS2_10policy_hubIfjN4cuda3std3__44plusIfEEE10Policy1000EN6thrust24THRUST_300001_SM_1000_NS6detail15normal_iteratorINSD_10device_ptrIfEEEEPfjS9_ffNS7_10__identityEEEvT0_T1_T2_T3_T4_T6_E12temp_storage+36];
	add.f32 	%f288, %f287, %f286;
	selp.f32 	%f289, %f288, %f286, %p47;
	setp.gt.u32 	%p48, %r51, 192;
	ld.shared.f32 	%f290, [_ZZN3cub18CUB_300001_SM_10006detail6reduce28DeviceReduceSingleTileKernelINS2_10policy_hubIfjN4cuda3std3__44plusIfEEE10Policy1000EN6thrust24THRUST_300001_SM_1000_NS6detail15normal_iteratorINSD_10device_ptrIfEEEEPfjS9_ffNS7_10__identityEEEvT0_T1_T2_T3_T4_T6_E12temp_storage+40];
	add.f32 	%f291, %f290, %f289;
	selp.f32 	%f292, %f291, %f289, %p48;
	setp.gt.u32 	%p49, %r51, 224;
	ld.shared.f32 	%f293, [_ZZN3cub18CUB_300001_SM_10006detail6reduce28DeviceReduceSingleTileKernelINS2_10policy_hubIfjN4cuda3std3__44plusIfEEE10Policy1000EN6thrust24THRUST_300001_SM_1000_NS6detail15normal_iteratorINSD_10device_ptrIfEEEEPfjS9_ffNS7_10__identityEEEvT0_T1_T2_T3_T4_T6_E12temp_storage+44];
	add.f32 	%f294, %f293, %f292;
	selp.f32 	%f295, %f294, %f292, %p49;
	setp.gt.u32 	%p50, %r51, 256;
	ld.shared.f32 	%f296, [_ZZN3cub18CUB_300001_SM_10006detail6reduce28DeviceReduceSingleTileKernelINS2_10policy_hubIfjN4cuda3std3__44plusIfEEE10Policy1000EN6thrust24THRUST_300001_SM_1000_NS6detail15normal_iteratorINSD_10device_ptrIfEEEEPfjS9_ffNS7_10__identityEEEvT0_T1_T2_T3_T4_T6_E12temp_storage+48];
	add.f32 	%f297, %f296, %f295;
	selp.f32 	%f298, %f297, %f295, %p50;
	setp.gt.u32 	%p51, %r51, 288;
	ld.shared.f32 	%f299, [_ZZN3cub18CUB_300001_SM_10006detail6reduce28DeviceReduceSingleTileKernelINS2_10policy_hubIfjN4cuda3std3__44plusIfEEE10Policy1000EN6thrust24THRUST_300001_SM_1000_NS6detail15normal_iteratorINSD_10device_ptrIfEEEEPfjS9_ffNS7_10__identityEEEvT0_T1_T2_T3_T4_T6_E12temp_storage+52];
	add.f32 	%f300, %f299, %f298;
	selp.f32 	%f301, %f300, %f298, %p51;
	setp.gt.u32 	%p52, %r51, 320;
	ld.shared.f32 	%f302, [_ZZN3cub18CUB_300001_SM_10006detail6reduce28DeviceReduceSingleTileKernelINS2_10policy_hubIfjN4cuda3std3__44plusIfEEE10Policy1000EN6thrust24THRUST_300001_SM_1000_NS6detail15normal_iteratorINSD_10device_ptrIfEEEEPfjS9_ffNS7_10__identityEEEvT0_T1_T2_T3_T4_T6_E12temp_storage+56];
	add.f32 	%f303, %f302, %f301;
	selp.f32 	%f304, %f303, %f301, %p52;
	setp.gt.u32 	%p53, %r51, 352;
	ld.shared.f32 	%f305, [_ZZN3cub18CUB_300001_SM_10006detail6reduce28DeviceReduceSingleTileKernelINS2_10policy_hubIfjN4cuda3std3__44plusIfEEE10Policy1000EN6thrust24THRUST_300001_SM_1000_NS6detail15normal_iteratorINSD_10device_ptrIfEEEEPfjS9_ffNS7_10__identityEEEvT0_T1_T2_T3_T4_T6_E12temp_storage+60];
	add.f32 	%f306, %f305, %f304;
	selp.f32 	%f307, %f306, %f304, %p53;
	setp.gt.u32 	%p54, %r51, 384;
	ld.shared.f32 	%f308, [_ZZN3cub18CUB_300001_SM_10006detail6reduce28DeviceReduceSingleTileKernelINS2_10policy_hubIfjN4cuda3std3__44plusIfEEE10Policy1000EN6thrust24THRUST_300001_SM_1000_NS6detail15normal_iteratorINSD_10device_ptrIfEEEEPfjS9_ffNS7_10__identityEEEvT0_T1_T2_T3_T4_T6_E12temp_storage+64];
	add.f32 	%f309, %f308, %f307;
	selp.f32 	%f310, %f309, %f307, %p54;
	setp.gt.u32 	%p55, %r51, 416;
	ld.shared.f32 	%f311, [_ZZN3cub18CUB_300001_SM_10006detail6reduce28DeviceReduceSingleTileKernelINS2_10policy_hubIfjN4cuda3std3__44plusIfEEE10Policy1000EN6thrust24THRUST_300001_SM_1000_NS6detail15normal_iteratorINSD_10device_ptrIfEEEEPfjS9_ffNS7_10__identityEEEvT0_T1_T2_T3_T4_T6_E12temp_storage+68];
	add.f32 	%f312, %f311, %f310;
	selp.f32 	%f313, %f312, %f310, %p55;
	setp.gt.u32 	%p56, %r51, 448;
	ld.shared.f32 	%f314, [_ZZN3cub18CUB_300001_SM_10006detail6reduce28DeviceReduceSingleTileKernelINS2_10policy_hubIfjN4cuda3std3__44plusIfEEE10Policy1000EN6thrust24THRUST_300001_SM_1000_NS6detail15normal_iteratorINSD_10device_ptrIfEEEEPfjS9_ffNS7_10__identityEEEvT0_T1_T2_T3_T4_T6_E12temp_storage+72];
	add.f32 	%f315, %f314, %f313;
	selp.f32 	%f316, %f315, %f313, %p56;
	setp.gt.u32 	%p57, %r51, 480;
	ld.shared.f32 	%f317, [_ZZN3cub18CUB_300001_SM_10006detail6reduce28DeviceReduceSingleTileKernelINS2_10policy_hubIfjN4cuda3std3__44plusIfEEE10Policy1000EN6thrust24THRUST_300001_SM_1000_NS6detail15normal_iteratorINSD_10device_ptrIfEEEEPfjS9_ffNS7_10__identityEEEvT0_T1_T2_T3_T4_T6_E12temp_storage+76];
	add.f32 	%f318, %f317, %f316;
	selp.f32 	%f383, %f318, %f316, %p57;
	bra.uni 	$L__BB6_50;
$L__BB6_28:
	mov.u32 	%r21, %tid.x;
	mul.wide.u32 	%rd11, %r21, 4;
	add.s64 	%rd12, %rd2, %rd11;
	ld.global.f32 	%f43, [%rd12];
	ld.global.f32 	%f44, [%rd12+2048];
	ld.global.f32 	%f45, [%rd12+4096];
	ld.global.f32 	%f46, [%rd12+6144];
	ld.global.f32 	%f47, [%rd12+8192];
	ld.global.f32 	%f48, [%rd12+10240];
	ld.global.f32 	%f49, [%rd12+12288];
	ld.global.f32 	%f50, [%rd12+14336];
	ld.global.f32 	%f51, [%rd12+16384];
	ld.global.f32 	%f52, [%rd12+18432];
	ld.global.f32 	%f53, [%rd12+20480];
	ld.global.f32 	%f54, [%rd12+22528];
	ld.global.f32 	%f55, [%rd12+24576];
	ld.global.f32 	%f56, [%rd12+26624];
	ld.global.f32 	%f57, [%rd12+28672];
	ld.global.f32 	%f58, [%rd12+30720];
	add.f32 	%f59, %f43, %f44;
	add.f32 	%f60, %f45, %f46;
	add.f32 	%f61, %f47, %f48;
	add.f32 	%f62, %f49, %f50;
	add.f32 	%f63, %f51, %f52;
	add.f32 	%f64, %f53, %f54;
	add.f32 	%f65, %f55, %f56;
	add.f32 	%f66, %f57, %f58;
	add.f32 	%f67, %f59, %f60;
	add.f32 	%f68, %f61, %f62;
	add.f32 	%f69, %f63, %f64;
	add.f32 	%f70, %f65, %f66;
	add.f32 	%f71, %f67, %f68;
	add.f32 	%f72, %f69, %f70;
	add.f32 	%f382, %f71, %f72;
	add.s32 	%r22, %r51, -8192;
	setp.lt.u32 	%p3, %r22, 8192;
	mov.b32 	%r202, 8192;
	@%p3 bra 	$L__BB6_32;
	mov.b32 	%r202, 8192;
$L__BB6_30:
	add.s32 	%r54, %r21, %r202;
	mul.wide.u32 	%rd13, %r54, 4;
	add.s64 	%rd14, %rd2, %rd13;
	ld.global.f32 	%f73, [%rd14];
	ld.global.f32 	%f74, [%rd14+2048];
	ld.global.f32 	%f75, [%rd14+4096];
	ld.global.f32 	%f76, [%rd14+6144];
	ld.global.f32 	%f77, [%rd14+8192];
	ld.global.f32 	%f78, [%rd14+10240];
	ld.global.f32 	%f79, [%rd14+12288];
	ld.global.f32 	%f80, [%rd14+14336];
	ld.global.f32 	%f81, [%rd14+16384];
	ld.global.f32 	%f82, [%rd14+18432];
	ld.global.f32 	%f83, [%rd14+20480];
	ld.global.f32 	%f84, [%rd14+22528];
	ld.global.f32 	%f85, [%rd14+24576];
	ld.global.f32 	%f86, [%rd14+26624];
	ld.global.f32 	%f87, [%rd14+28672];
	ld.global.f32 	%f88, [%rd14+30720];
	add.f32 	%f89, %f382, %f73;
	add.f32 	%f90, %f74, %f75;
	add.f32 	%f91, %f76, %f77;
	add.f32 	%f92, %f78, %f79;
	add.f32 	%f93, %f80, %f81;
	add.f32 	%f94, %f82, %f83;
	add.f32 	%f95, %f84, %f85;
	add.f32 	%f96, %f86, %f87;
	add.f32 	%f97, %f89, %f90;
	add.f32 	%f98, %f91, %f92;
	add.f32 	%f99, %f93, %f94;
	add.f32 	%f100, %f95, %f96;
	add.f32 	%f101, %f97, %f98;
	add.f32 	%f102, %f99, %f100;
	add.f32 	%f103, %f101, %f102;
	add.f32 	%f382, %f103, %f88;
	sub.s32 	%r55, %r51, %r202;
	setp.lt.u32 	%p4, %r55, 8192;
	@%p4 bra 	$L__BB6_46;
	add.s32 	%r202, %r202, 8192;
	setp.le.u32 	%p5, %r202, %r22;
	@%p5 bra 	$L__BB6_30;
$L__BB6_32:
	setp.le.u32 	%p6, %r51, %r202;
	sub.s32 	%r56, %r51, %r202;
	setp.ge.s32 	%p7, %r21, %r56;
	or.pred  	%p8, %p6, %p7;
	@%p8 bra 	$L__BB6_46;
	not.b32 	%r58, %r21;
	add.s32 	%r59, %r51, %r58;
	sub.s32 	%r60, %r59, %r202;
	shr.u32 	%r61, %r60, 9;
	add.s32 	%r26, %r61, 1;
	and.b32  	%r27, %r26, 15;
	setp.lt.u32 	%p9, %r60, 7680;
	mov.u32 	%r207, %r21;
	@%p9 bra 	$L__BB6_37;
	or.b32  	%r205, %r21, 4096;
	add.s32 	%r204, %r21, %r202;
	and.b32  	%r62, %r26, 16777200;
	neg.s32 	%r203, %r62;
$L__BB6_35:
	.pragma "nounroll";
	mul.wide.u32 	%rd15, %r204, 4;
	add.s64 	%rd16, %rd2, %rd15;
	ld.global.f32 	%f105, [%rd16];
	add.f32 	%f106, %f382, %f105;
	add.s32 	%r63, %r204, 512;
	mul.wide.u32 	%rd17, %r63, 4;
	add.s64 	%rd18, %rd2, %rd17;
	ld.global.f32 	%f107, [%rd18];
	add.f32 	%f108, %f106, %f107;
	add.s32 	%r64, %r204, 1024;
	mul.wide.u32 	%rd19, %r64, 4;
	add.s64 	%rd20, %rd2, %rd19;
	ld.global.f32 	%f109, [%rd20];
	add.f32 	%f110, %f108, %f109;
	add.s32 	%r65, %r204, 1536;
	mul.wide.u32 	%rd21, %r65, 4;
	add.s64 	%rd22, %rd2, %rd21;
	ld.global.f32 	%f111, [%rd22];
	add.f32 	%f112, %f110, %f111;
	add.s32 	%r66, %r204, 2048;
	mul.wide.u32 	%rd23, %r66, 4;
	add.s64 	%rd24, %rd2, %rd23;
	ld.global.f32 	%f113, [%rd24];
	add.f32 	%f114, %f112, %f113;
	add.s32 	%r67, %r204, 2560;
	mul.wide.u32 	%rd25, %r67, 4;
	add.s64 	%rd26, %rd2, %rd25;
	ld.global.f32 	%f115, [%rd26];
	add.f32 	%f116, %f114, %f115;
	add.s32 	%r68, %r204, 3072;
	mul.wide.u32 	%rd27, %r68, 4;
	add.s64 	%rd28, %rd2, %rd27;
	ld.global.f32 	%f117, [%rd28];
	add.f32 	%f118, %f116, %f117;
	add.s32 	%r69, %r204, 3584;
	mul.wide.u32 	%rd29, %r69, 4;
	add.s64 	%rd30, %rd2, %rd29;
	ld.global.f32 	%f119, [%rd30];
	add.f32 	%f120, %f118, %f119;
	add.s32 	%r70, %r204, 4096;
	mul.wide.u32 	%rd31, %r70, 4;
	add.s64 	%rd32, %rd2, %rd31;
	ld.global.f32 	%f121, [%rd32];
	add.f32 	%f122, %f120, %f121;
	add.s32 	%r71, %r204, 4608;
	mul.wide.u32 	%rd33, %r71, 4;
	add.s64 	%rd34, %rd2, %rd33;
	ld.global.f32 	%f123, [%rd34];
	add.f32 	%f124, %f122, %f123;
	add.s32 	%r72, %r204, 5120;
	mul.wide.u32 	%rd35, %r72, 4;
	add.s64 	%rd36, %rd2, %rd35;
	ld.global.f32 	%f125, [%rd36];
	add.f32 	%f126, %f124, %f125;
	add.s32 	%r73, %r204, 5632;
	mul.wide.u32 	%rd37, %r73, 4;
	add.s64 	%rd38, %rd2, %rd37;
	ld.global.f32 	%f127, [%rd38];
	add.f32 	%f128, %f126, %f127;
	add.s32 	%r74, %r204, 6144;
	mul.wide.u32 	%rd39, %r74, 4;
	add.s64 	%rd40, %rd2, %rd39;
	ld.global.f32 	%f129, [%rd40];
	add.f32 	%f130, %f128, %f129;
	add.s32 	%r75, %r204, 6656;
	mul.wide.u32 	%rd41, %r75, 4;
	add.s64 	%rd42, %rd2, %rd41;
	ld.global.f32 	%f131, [%rd42];
	add.f32 	%f132, %f130, %f131;
	add.s32 	%r76, %r204, 7168;
	mul.wide.u32 	%rd43, %r76, 4;
	add.s64 	%rd44, %rd2, %rd43;
	ld.global.f32 	%f133, [%rd44];
	add.f32 	%f134, %f132, %f133;
	add.s32 	%r77, %r204, 7680;
	mul.wide.u32 	%rd45, %r77, 4;
	add.s64 	%rd46, %rd2, %rd45;
	ld.global.f32 	%f135, [%rd46];
	add.f32 	%f382, %f134, %f135;
	add.s32 	%r205, %r205, 8192;
	add.s32 	%r204, %r204, 8192;
	add.s32 	%r203, %r203, 16;
	setp.ne.s32 	%p10, %r203, 0;
	@%p10 bra 	$L__BB6_35;
	add.s32 	%r207, %r205, -4096;
$L__BB6_37:
	setp.eq.s32 	%p11, %r27, 0;
	@%p11 bra 	$L__BB6_46;
	and.b32  	%r39, %r26, 7;
	setp.lt.u32 	%p12, %r27, 8;
	@%p12 bra 	$L__BB6_40;
	add.s32 	%r78, %r207, %r202;
	mul.wide.u32 	%rd47, %r78, 4;
	add.s64 	%rd48, %rd2, %rd47;
	ld.global.f32 	%f137, [%rd48];
	add.f32 	%f138, %f382, %f137;
	add.s32 	%r79, %r78, 512;
	mul.wide.u32 	%rd49, %r79, 4;
	add.s64 	%rd50, %rd2, %rd49;
	ld.global.f32 	%f139, [%rd50];
	add.f32 	%f140, %f138, %f139;
	add.s32 	%r80, %r78, 1024;
	mul.wide.u32 	%rd51, %r80, 4;
	add.s64 	%rd52, %rd2, %rd51;
	ld.global.f32 	%f141, [%rd52];
	add.f32 	%f142, %f140, %f141;
	add.s32 	%r81, %r78, 1536;
	mul.wide.u32 	%rd53, %r81, 4;
	add.s64 	%rd54, %rd2, %rd53;
	ld.global.f32 	%f143, [%rd54];
	add.f32 	%f144, %f142, %f143;
	add.s32 	%r82, %r78, 2048;
	mul.wide.u32 	%rd55, %r82, 4;
	add.s64 	%rd56, %rd2, %rd55;
	ld.global.f32 	%f145, [%rd56];
	add.f32 	%f146, %f144, %f145;
	add.s32 	%r83, %r78, 2560;
	mul.wide.u32 	%rd57, %r83, 4;
	add.s64 	%rd58, %rd2, %rd57;
	ld.global.f32 	%f147, [%rd58];
	add.f32 	%f148, %f146, %f147;
	add.s32 	%r84, %r78, 3072;
	mul.wide.u32 	%rd59, %r84, 4;
	add.s64 	%rd60, %rd2, %rd59;
	ld.global.f32 	%f149, [%rd60];
	add.f32 	%f150, %f148, %f149;
	add.s32 	%r85, %r78, 3584;
	mul.wide.u32 	%rd61, %r85, 4;
	add.s64 	%rd62, %rd2, %rd61;
	ld.global.f32 	%f151, [%rd62];
	add.f32 	%f382, %f150, %f151;
	add.s32 	%r207, %r207, 4096;
$L__BB6_40:
	setp.eq.s32 	%p13, %r39, 0;
	@%p13 bra 	$L__BB6_46;
	and.b32  	%r42, %r26, 3;
	setp.lt.u32 	%p14, %r39, 4;
	@%p14 bra 	$L__BB6_43;
	add.s32 	%r86, %r207, %r202;
	mul.wide.u32 	%rd63, %r86, 4;
	add.s64 	%rd64, %rd2, %rd63;
	ld.global.f32 	%f153, [%rd64];
	add.f32 	%f154, %f382, %f153;
	add.s32 	%r87, %r86, 512;
	mul.wide.u32 	%rd65, %r87, 4;
	add.s64 	%rd66, %rd2, %rd65;
	ld.global.f32 	%f155, [%rd66];
	add.f32 	%f156, %f154, %f155;
	add.s32 	%r88, %r86, 1024;
	mul.wide.u32 	%rd67, %r88, 4;
	add.s64 	%rd68, %rd2, %rd67;
	ld.global.f32 	%f157, [%rd68];
	add.f32 	%f158, %f156, %f157;
	add.s32 	%r89, %r86, 1536;
	mul.wide.u32 	%rd69, %r89, 4;
	add.s64 	%rd70, %rd2, %rd69;
	ld.global.f32 	%f159, [%rd70];
	add.f32 	%f382, %f158, %f159;
	add.s32 	%r207, %r207, 2048;
$L__BB6_43:
	setp.eq.s32 	%p15, %r42, 0;
	@%p15 bra 	$L__BB6_46;
	add.s32 	%r210, %r207, %r202;
	neg.s32 	%r209, %r42;
$L__BB6_45:
	.pragma "nounroll";
	mul.wide.u32 	%rd71, %r210, 4;
	add.s64 	%rd72, %rd2, %rd71;
	ld.global.f32 	%f160, [%rd72];
	add.f32 	%f382, %f382, %f160;
	add.s32 	%r210, %r210, 512;
	add.s32 	%r209, %r209, 1;
	setp.ne.s32 	%p16, %r209, 0;
	@%p16 bra 	$L__BB6_45;
$L__BB6_46:
	// begin inline asm
	mov.u32 %r90, %laneid;
	// end inline asm
	mov.b32 	%r92, %f382;
	mov.b32 	%r93, 1;
	mov.b32 	%r114, 31;
	mov.b32 	%r115, -1;
	// begin inline asm
	shfl.sync.down.b32 %r91, %r92, %r93, %r114, %r115;
	// end inline asm
	setp.gt.s32 	%p17, %r90, 30;
	mov.b32 	%f161, %r91;
	add.f32 	%f162, %f382, %f161;
	selp.f32 	%f163, %f382, %f162, %p17;
	mov.b32 	%r97, %f163;
	mov.b32 	%r98, 2;
	// begin inline asm
	shfl.sync.down.b32 %r96, %r97, %r98, %r114, %r115;
	// end inline asm
	setp.gt.s32 	%p18, %r90, 29;
	mov.b32 	%f164, %r96;
	add.f32 	%f165, %f163, %f164;
	selp.f32 	%f166, %f163, %f165, %p18;
	mov.b32 	%r102, %f166;
	mov.b32 	%r103, 4;
	// begin inline asm
	shfl.sync.down.b32 %r101, %r102, %r103, %r114, %r115;
	// end inline asm
	setp.gt.s32 	%p19, %r90, 27;
	mov.b32 	%f167, %r101;
	add.f32 	%f168, %f166, %f167;
	selp.f32 	%f169, %f166, %f168, %p19;
	mov.b32 	%r107, %f169;
	mov.b32 	%r108, 8;
	// begin inline asm
	shfl.sync.down.b32 %r106, %r107, %r108, %r114, %r115;
	// end inline asm
	setp.gt.s32 	%p20, %r90, 23;
	mov.b32 	%f170, %r106;
	add.f32 	%f171, %f169, %f170;
	selp.f32 	%f172, %f169, %f171, %p20;
	mov.b32 	%r112, %f172;
	mov.b32 	%r113, 16;
	// begin inline asm
	shfl.sync.down.b32 %r111, %r112, %r113, %r114, %r115;
	// end inline asm
	setp.gt.s32 	%p21, %r90, 15;
	mov.b32 	%f173, %r111;
	add.f32 	%f38, %f172, %f173;
	selp.f32 	%f383, %f172, %f38, %p21;
	setp.ne.s32 	%p22, %r90, 0;
	@%p22 bra 	$L__BB6_48;
	shr.u32 	%r116, %r21, 3;
	and.b32  	%r117, %r116, 124;
	mov.u32 	%r118, _ZZN3cub18CUB_300001_SM_10006detail6reduce28DeviceReduceSingleTileKernelINS2_10policy_hubIfjN4cuda3std3__44plusIfEEE10Policy1000EN6thrust24THRUST_300001_SM_1000_NS6detail15normal_iteratorINSD_10device_ptrIfEEEEPfjS9_ffNS7_10__identityEEEvT0_T1_T2_T3_T4_T6_E12temp_storage;
	add.s32 	%r119, %r118, %r117;
	st.shared.f32 	[%r119+16], %f38;
$L__BB6_48:
	bar.sync 	0;
	setp.ne.s32 	%p23, %r21, 0;
	@%p23 bra 	$L__BB6_50;
	ld.shared.f32 	%f174, [_ZZN3cub18CUB_300001_SM_10006detail6reduce28DeviceReduceSingleTileKernelINS2_10policy_hubIfjN4cuda3std3__44plusIfEEE10Policy1000EN6thrust24THRUST_300001_SM_1000_NS6detail15normal_iteratorINSD_10device_ptrIfEEEEPfjS9_ffNS7_10__identityEEEvT0_T1_T2_T3_T4_T6_E12temp_storage+20];
	add.f32 	%f175, %f383, %f174;
	ld.shared.f32 	%f176, [_ZZN3cub18CUB_300001_SM_10006detail6reduce28DeviceReduceSingleTileKernelINS2_10policy_hubIfjN4cuda3std3__44plusIfEEE10Policy1000EN6thrust24THRUST_300001_SM_1000_NS6detail15normal_iteratorINSD_10device_ptrIfEEEEPfjS9_ffNS7_10__identityEEEvT0_T1_T2_T3_T4_T6_E12temp_storage+24];
	add.f32 	%f177, %f175, %f176;
	ld.shared.f32 	%f178, [_ZZN3cub18CUB_300001_SM_10006detail6reduce28DeviceReduceSingleTileKernelINS2_10policy_hubIfjN4cuda3std3__44plusIfEEE10Policy1000EN6thrust24THRUST_300001_SM_1000_NS6detail15normal_iteratorINSD_10device_ptrIfEEEEPfjS9_ffNS7_10__identityEEEvT0_T1_T2_T3_T4_T6_E12temp_storage+28];
	add.f32 	%f179, %f177, %f178;
	ld.shared.f32 	%f180, [_ZZN3cub18CUB_300001_SM_10006detail6reduce28DeviceReduceSingleTileKernelINS2_10policy_hubIfjN4cuda3std3__44plusIfEEE10Policy1000EN6thrust24THRUST_300001_SM_1000_NS6detail15normal_iteratorINSD_10device_ptrIfEEEEPfjS9_ffNS7_10__identityEEEvT0_T1_T2_T3_T4_T6_E12temp_storage+32];
	add.f32 	%f181, %f179, %f180;
	ld.shared.f32 	%f182, [_ZZN3cub18CUB_300001_SM_10006detail6reduce28DeviceReduceSingleTileKernelINS2_10policy_hubIfjN4cuda3std3__44plusIfEEE10Policy1000EN6thrust24THRUST_300001_SM_1000_NS6detail15normal_iteratorINSD_10device_ptrIfEEEEPfjS9_ffNS7_10__identityEEEvT0_T1_T2_T3_T4_T6_E12temp_storage+36];
	add.f32 	%f183, %f181, %f182;
	ld.shared.f32 	%f184, [_ZZN3cub18CUB_300001_SM_10006detail6reduce28DeviceReduceSingleTileKernelINS2_10policy_hubIfjN4cuda3std3__44plusIfEEE10Policy1000EN6thrust24THRUST_300001_SM_1000_NS6detail15normal_iteratorINSD_10device_ptrIfEEEEPfjS9_ffNS7_10__identityEEEvT0_T1_T2_T3_T4_T6_E12temp_storage+40];
	add.f32 	%f185, %f183, %f184;
	ld.shared.f32 	%f186, [_ZZN3cub18CUB_300001_SM_10006detail6reduce28DeviceReduceSingleTileKernelINS2_10policy_hubIfjN4cuda3std3__44plusIfEEE10Policy1000EN6thrust24THRUST_300001_SM_1000_NS6detail15normal_iteratorINSD_10device_ptrIfEEEEPfjS9_ffNS7_10__identityEEEvT0_T1_T2_T3_T4_T6_E12temp_storage+44];
	add.f32 	%f187, %f185, %f186;
	ld.shared.f32 	%f188, [_ZZN3cub18CUB_300001_SM_10006detail6reduce28DeviceReduceSingleTileKernelINS2_10policy_hubIfjN4cuda3std3__44plusIfEEE10Policy1000EN6thrust24THRUST_300001_SM_1000_NS6detail15normal_iteratorINSD_10device_ptrIfEEEEPfjS9_ffNS7_10__identityEEEvT0_T1_T2_T3_T4_T6_E12temp_storage+48];
	add.f32 	%f189, %f187, %f188;
	ld.shared.f32 	%f190, [_ZZN3cub18CUB_300001_SM_10006detail6reduce28DeviceReduceSingleTileKernelINS2_10policy_hubIfjN4cuda3std3__44plusIfEEE10Policy1000EN6thrust24THRUST_300001_SM_1000_NS6detail15normal_iteratorINSD_10device_ptrIfEEEEPfjS9_ffNS7_10__identityEEEvT0_T1_T2_T3_T4_T6_E12temp_storage+52];
	add.f32 	%f191, %f189, %f190;
	ld.shared.f32 	%f192, [_ZZN3cub18CUB_300001_SM_10006detail6reduce28DeviceReduceSingleTileKernelINS2_10policy_hubIfjN4cuda3std3__44plusIfEEE10Policy1000EN6thrust24THRUST_300001_SM_1000_NS6detail15normal_iteratorINSD_10device_ptrIfEEEEPfjS9_ffNS7_10__identityEEEvT0_T1_T2_T3_T4_T6_E12temp_storage+56];
	add.f32 	%f193, %f191, %f192;
	ld.shared.f32 	%f194, [_ZZN3cub18CUB_300001_SM_10006detail6reduce28DeviceReduceSingleTileKernelINS2_10policy_hubIfjN4cuda3std3__44plusIfEEE10Policy1000EN6thrust24THRUST_300001_SM_1000_NS6detail15normal_iteratorINSD_10device_ptrIfEEEEPfjS9_ffNS7_10__identityEEEvT0_T1_T2_T3_T4_T6_E12temp_storage+60];
	add.f32 	%f195, %f193, %f194;
	ld.shared.f32 	%f196, [_ZZN3cub18CUB_300001_SM_10006detail6reduce28DeviceReduceSingleTileKernelINS2_10policy_hubIfjN4cuda3std3__44plusIfEEE10Policy1000EN6thrust24THRUST_300001_SM_1000_NS6detail15normal_iteratorINSD_10device_ptrIfEEEEPfjS9_ffNS7_10__identityEEEvT0_T1_T2_T3_T4_T6_E12temp_storage+64];
	add.f32 	%f197, %f195, %f196;
	ld.shared.f32 	%f198, [_ZZN3cub18CUB_300001_SM_10006detail6reduce28DeviceReduceSingleTileKernelINS2_10policy_hubIfjN4cuda3std3__44plusIfEEE10Policy1000EN6thrust24THRUST_300001_SM_1000_NS6detail15normal_iteratorINSD_10device_ptrIfEEEEPfjS9_ffNS7_10__identityEEEvT0_T1_T2_T3_T4_T6_E12temp_storage+68];
	add.f32 	%f199, %f197, %f198;
	ld.shared.f32 	%f200, [_ZZN3cub18CUB_300001_SM_10006detail6reduce28DeviceReduceSingleTileKernelINS2_10policy_hubIfjN4cuda3std3__44plusIfEEE10Policy1000EN6thrust24THRUST_300001_SM_1000_NS6detail15normal_iteratorINSD_10device_ptrIfEEEEPfjS9_ffNS7_10__identityEEEvT0_T1_T2_T3_T4_T6_E12temp_storage+72];
	add.f32 	%f201, %f199, %f200;
	ld.shared.f32 	%f202, [_ZZN3cub18CUB_300001_SM_10006detail6reduce28DeviceReduceSingleTileKernelINS2_10policy_hubIfjN4cuda3std3__44plusIfEEE10Policy1000EN6thrust24THRUST_300001_SM_1000_NS6detail15normal_iteratorINSD_10device_ptrIfEEEEPfjS9_ffNS7_10__identityEEEvT0_T1_T2_T3_T4_T6_E12temp_storage+76];
	add.f32 	%f383, %f201, %f202;
$L__BB6_50:
	mov.u32 	%r192, %tid.x;
	setp.ne.s32 	%p65, %r192, 0;
	@%p65 bra 	$L__BB6_52;
	add.f32 	%f361, %f42, %f383;
	st.global.f32 	[%rd1], %f361;
$L__BB6_52:
	ret;

}
	// .globl	_ZN3cub18CUB_300001_SM_10006detail6reduce18DeviceReduceKernelINS2_10policy_hubIfjN4cuda3std3__44plusIfEEE10Policy1000EN6thrust24THRUST_300001_SM_1000_NS6detail15normal_iteratorINSD_10device_ptrIfEEEEjS9_fNS7_10__identityEEEvT0_PT3_T1_NS0_13GridEvenShareISN_EET2_T4_
.visible .entry _ZN3cub18CUB_300001_SM_10006detail6reduce18DeviceReduceKernelINS2_10policy_hubIfjN4cuda3std3__44plusIfEEE10Policy1000EN6thrust24THRUST_300001_SM_1000_NS6detail15normal_iteratorINSD_10device_ptrIfEEEEjS9_fNS7_10__identityEEEvT0_PT3_T1_NS0_13GridEvenShareISN_EET2_T4_(
	.param .align 8 .b8 _ZN3cub18CUB_300001_SM_10006detail6reduce18DeviceReduceKernelINS2_10policy_hubIfjN4cuda3std3__44plusIfEEE10Policy1000EN6thrust24THRUST_300001_SM_1000_NS6detail15normal_iteratorINSD_10device_ptrIfEEEEjS9_fNS7_10__identityEEEvT0_PT3_T1_NS0_13GridEvenShareISN_EET2_T4__param_0[8],
	.param .u64 .ptr .align 1 _ZN3cub18CUB_300001_SM_10006detail6reduce18DeviceReduceKernelINS2_10policy_hubIfjN4cuda3std3__44plusIfEEE10Policy1000EN6thrust24THRUST_300001_SM_1000_NS6detail15normal_iteratorINSD_10device_ptrIfEEEEjS9_fNS7_10__identityEEEvT0_PT3_T1_NS0_13GridEvenShareISN_EET2_T4__param_1,
	.param .u32 _ZN3cub18CUB_300001_SM_10006detail6reduce18DeviceReduceKernelINS2_10policy_hubIfjN4cuda3std3__44plusIfEEE10Policy1000EN6thrust24THRUST_300001_SM_1000_NS6detail15normal_iteratorINSD_10device_ptrIfEEEEjS9_fNS7_10__identityEEEvT0_PT3_T1_NS0_13GridEvenShareISN_EET2_T4__param_2,
	.param .align 4 .b8 _ZN3cub18CUB_300001_SM_10006detail6reduce18DeviceReduceKernelINS2_10policy_hubIfjN4cuda3std3__44plusIfEEE10Policy1000EN6thrust24THRUST_300001_SM_1000_NS6detail15normal_iteratorINSD_10device_ptrIfEEEEjS9_fNS7_10__identityEEEvT0_PT3_T1_NS0_13GridEvenShareISN_EET2_T4__param_3[40],
	.param .align 1 .b8 _ZN3cub18CUB_300001_SM_10006detail6reduce18DeviceReduceKernelINS2_10policy_hubIfjN4cuda3std3__44plusIfEEE10Policy1000EN6thrust24THRUST_300001_SM_1000_NS6detail15normal_iteratorINSD_10device_ptrIfEEEEjS9_fNS7_10__identityEEEvT0_PT3_T1_NS0_13GridEvenShareISN_EET2_T4__param_4[1],
	.param .align 1 .b8 _ZN3cub18CUB_300001_SM_10006detail6reduce18DeviceReduceKernelINS2_10policy_hubIfjN4cuda3std3__44plusIfEEE10Policy1000EN6thrust24THRUST_300001_SM_1000_NS6detail15normal_iteratorINSD_10device_ptrIfEEEEjS9_fNS7_10__identityEEEvT0_PT3_T1_NS0_13GridEvenShareISN_EET2_T4__param_5[1]
)
.maxntid 512
{
	.reg .pred 	%p<65>;
	.reg .b16 	%rs<4>;
	.reg .b32 	%r<279>;
	.reg .b32 	%f<380>;
	.reg .b64 	%rd<130>;
	// demoted variable
	.shared .align 4 .b8 _ZZN3cub18CUB_300001_SM_10006detail6reduce18DeviceReduceKernelINS2_10policy_hubIfjN4cuda3std3__44plusIfEEE10Policy1000EN6thrust24THRUST_300001_SM_1000_NS6detail15normal_iteratorINSD_10device_ptrIfEEEEjS9_fNS7_10__identityEEEvT0_PT3_T1_NS0_13GridEvenShareISN_EET2_T4_E12temp_storage[84];
	ld.param.u32 	%r1, [_ZN3cub18CUB_300001_SM_10006detail6reduce18DeviceReduceKernelINS2_10policy_hubIfjN4cuda3std3__44plusIfEEE10Policy1000EN6thrust24THRUST_300001_SM_1000_NS6detail15normal_iteratorINSD_10device_ptrIfEEEEjS9_fNS7_10__identityEEEvT0_PT3_T1_NS0_13GridEvenShareISN_EET2_T4__param_3+20];
	ld.param.u32 	%r2, [_ZN3cub18CUB_300001_SM_10006detail6reduce18DeviceReduceKernelINS2_10policy_hubIfjN4cuda3std3__44plusIfEEE10Policy1000EN6thrust24THRUST_300001_SM_1000_NS6detail15normal_iteratorINSD_10device_ptrIfEEEEjS9_fNS7_10__identityEEEvT0_PT3_T1_NS0_13GridEvenShareISN_EET2_T4__param_3+24];
	ld.param.u64 	%rd3, [_ZN3cub18CUB_300001_SM_10006detail6reduce18DeviceReduceKernelINS2_10policy_hubIfjN4cuda3std3__44plusIfEEE10Policy1000EN6thrust24THRUST_300001_SM_1000_NS6detail15normal_iteratorINSD_10device_ptrIfEEEEjS9_fNS7_10__identityEEEvT0_PT3_T1_NS0_13GridEvenShareISN_EET2_T4__param_0];
	cvta.to.global.u64 	%rd1, %rd3;
	mov.u32 	%r3, %ctaid.x;
	shl.b32 	%r4, %r2, 13;
	shl.b32 	%r270, %r3, 13;
	sub.s32 	%r6, %r1, %r270;
	setp.gt.u32 	%p1, %r6, 8191;
	@%p1 bra 	$L__BB7_26;
	mov.u32 	%r7, %tid.x;
	setp.ge.u32 	%p23, %r7, %r6;
	mov.f32 	%f368, 0f00000000;
	mov.u32 	%r261, %r7;
	@%p23 bra 	$L__BB7_3;
	add.s32 	%r155, %r270, %r7;
	mul.wide.u32 	%rd66, %r155, 4;
	add.s64 	%rd67, %rd1, %rd66;
	ld.global.f32 	%f368, [%rd67];
	add.s32 	%r261, %r7, 512;
$L__BB7_3:
	setp.ge.u32 	%p24, %r261, %r6;
	@%p24 bra 	$L__BB7_17;
	not.b32 	%r156, %r261;
	add.s32 	%r157, %r1, %r156;
	sub.s32 	%r158, %r157, %r270;
	shr.u32 	%r159, %r158, 9;
	add.s32 	%r10, %r159, 1;
	and.b32  	%r11, %r10, 15;
	setp.lt.u32 	%p25, %r158, 7680;
	@%p25 bra 	$L__BB7_8;
	or.b32  	%r260, %r261, 4096;
	add.s32 	%r259, %r261, %r270;
	and.b32  	%r160, %r10, 16777200;
	neg.s32 	%r258, %r160;
$L__BB7_6:
	.pragma "nounroll";
	mul.wide.u32 	%rd68, %r259, 4;
	add.s64 	%rd69, %rd1, %rd68;
	ld.global.f32 	%f203, [%rd69];
	add.f32 	%f204, %f368, %f203;
	add.s32 	%r161, %r259, 512;
	mul.wide.u32 	%rd70, %r161, 4;
	add.s64 	%rd71, %rd1, %rd70;
	ld.global.f32 	%f205, [%rd71];
	add.f32 	%f206, %f204, %f205;
	add.s32 	%r162, %r259, 1024;
	mul.wide.u32 	%rd72, %r162, 4;
	add.s64 	%rd73, %rd1, %rd72;
	ld.global.f32 	%f207, [%rd73];
	add.f32 	%f208, %f206, %f207;
	add.s32 	%r163, %r259, 1536;
	mul.wide.u32 	%rd74, %r163, 4;
	add.s64 	%rd75, %rd1, %rd74;
	ld.global.f32 	%f209, [%rd75];
	add.f32 	%f210, %f208, %f209;
	add.s32 	%r164, %r259, 2048;
	mul.wide.u32 	%rd76, %r164, 4;
	add.s64 	%rd77, %rd1, %rd76;
	ld.global.f32 	%f211, [%rd77];
	add.f32 	%f212, %f210, %f211;
	add.s32 	%r165, %r259, 2560;
	mul.wide.u32 	%rd78, %r165, 4;
	add.s64 	%rd79, %rd1, %rd78;
	ld.global.f32 	%f213, [%rd79];
	add.f32 	%f214, %f212, %f213;
	add.s32 	%r166, %r259, 3072;
	mul.wide.u32 	%rd80, %r166, 4;
	add.s64 	%rd81, %rd1, %rd80;
	ld.global.f32 	%f215, [%rd81];
	add.f32 	%f216, %f214, %f215;
	add.s32 	%r167, %r259, 3584;
	mul.wide.u32 	%rd82, %r167, 4;
	add.s64 	%rd83, %rd1, %rd82;
	ld.global.f32 	%f217, [%rd83];
	add.f32 	%f218, %f216, %f217;
	add.s32 	%r168, %r259, 4096;
	mul.wide.u32 	%rd84, %r168, 4;
	add.s64 	%rd85, %rd1, %rd84;
	ld.global.f32 	%f219, [%rd85];
	add.f32 	%f220, %f218, %f219;
	add.s32 	%r169, %r259, 4608;
	mul.wide.u32 	%rd86, %r169, 4;
	add.s64 	%rd87, %rd1, %rd86;
	ld.global.f32 	%f221, [%rd87];
	add.f32 	%f222, %f220, %f221;
	add.s32 	%r170, %r259, 5120;
	mul.wide.u32 	%rd88, %r170, 4;
	add.s64 	%rd89, %rd1, %rd88;
	ld.global.f32 	%f223, [%rd89];
	add.f32 	%f224, %f222, %f223;
	add.s32 	%r171, %r259, 5632;
	mul.wide.u32 	%rd90, %r171, 4;
	add.s64 	%rd91, %rd1, %rd90;
	ld.global.f32 	%f225, [%rd91];
	add.f32 	%f226, %f224, %f225;
	add.s32 	%r172, %r259, 6144;
	mul.wide.u32 	%rd92, %r172, 4;
	add.s64 	%rd93, %rd1, %rd92;
	ld.global.f32 	%f227, [%rd93];
	add.f32 	%f228, %f226, %f227;
	add.s32 	%r173, %r259, 6656;
	mul.wide.u32 	%rd94, %r173, 4;
	add.s64 	%rd95, %rd1, %rd94;
	ld.global.f32 	%f229, [%rd95];
	add.f32 	%f230, %f228, %f229;
	add.s32 	%r174, %r259, 7168;
	mul.wide.u32 	%rd96, %r174, 4;
	add.s64 	%rd97, %rd1, %rd96;
	ld.global.f32 	%f231, [%rd97];
	add.f32 	%f232, %f230, %f231;
	add.s32 	%r175, %r259, 7680;
	mul.wide.u32 	%rd98, %r175, 4;
	add.s64 	%rd99, %rd1, %rd98;
	ld.global.f32 	%f233, [%rd99];
	add.f32 	%f368, %f232, %f233;
	add.s32 	%r260, %r260, 8192;
	add.s32 	%r259, %r259, 8192;
	add.s32 	%r258, %r258, 16;
	setp.ne.s32 	%p26, %r258, 0;
	@%p26 bra 	$L__BB7_6;
	add.s32 	%r261, %r260, -4096;
$L__BB7_8:
	setp.eq.s32 	%p27, %r11, 0;
	@%p27 bra 	$L__BB7_17;
	and.b32  	%r23, %r10, 7;
	setp.lt.u32 	%p28, %r11, 8;
	@%p28 bra 	$L__BB7_11;
	add.s32 	%r176, %r270, %r261;
	mul.wide.u32 	%rd100, %r176, 4;
	add.s64 	%rd101, %rd1, %rd100;
	ld.global.f32 	%f235, [%rd101];
	add.f32 	%f236, %f368, %f235;
	add.s32 	%r177, %r176, 512;
	mul.wide.u32 	%rd102, %r177, 4;
	add.s64 	%rd103, %rd1, %rd102;
	ld.global.f32 	%f237, [%rd103];
	add.f32 	%f238, %f236, %f237;
	add.s32 	%r178, %r176, 1024;
	mul.wide.u32 	%rd104, %r178, 4;
	add.s64 	%rd105, %rd1, %rd104;
	ld.global.f32 	%f239, [%rd105];
	add.f32 	%f240, %f238, %f239;
	add.s32 	%r179, %r176, 1536;
	mul.wide.u32 	%rd106, %r179, 4;
	add.s64 	%rd107, %rd1, %rd106;
	ld.global.f32 	%f241, [%rd107];
	add.f32 	%f242, %f240, %f241;
	add.s32 	%r180, %r176, 2048;
	mul.wide.u32 	%rd108, %r180, 4;
	add.s64 	%rd109, %rd1, %rd108;
	ld.global.f32 	%f243, [%rd109];
	add.f32 	%f244, %f242, %f243;
	add.s32 	%r181, %r176, 2560;
	mul.wide.u32 	%rd110, %r181, 4;
	add.s64 	%rd111, %rd1, %rd110;
	ld.global.f32 	%f245, [%rd111];
	add.f32 	%f246, %f244, %f245;
	add.s32 	%r182, %r176, 3072;
	mul.wide.u32 	%rd112, %r182, 4;
	add.s64 	%rd113, %rd1, %rd112;
	ld.global.f32 	%f247, [%rd113];
	add.f32 	%f248, %f246, %f247;
	add.s32 	%r183, %r176, 3584;
	mul.wide.u32 	%rd114, %r183, 4;
	add.s64 	%rd115, %rd1, %rd114;
	ld.global.f32 	%f249, [%rd115];
	add.f32 	%f368, %f248, %f249;
	add.s32 	%r261, %r261, 4096;
$L__BB7_11:
	setp.eq.s32 	%p29, %r23, 0;
	@%p29 bra 	$L__BB7_17;
	and.b32  	%r26, %r10, 3;
	setp.lt.u32 	%p30, %r23, 4;
	@%p30 bra 	$L__BB7_14;
	add.s32 	%r184, %r270, %r261;
	mul.wide.u32 	%rd116, %r184, 4;
	add.s64 	%rd117, %rd1, %rd116;
	ld.global.f32 	%f251, [%rd117];
	add.f32 	%f252, %f368, %f251;
	add.s32 	%r185, %r184, 512;
	mul.wide.u32 	%rd118, %r185, 4;
	add.s64 	%rd119, %rd1, %rd118;
	ld.global.f32 	%f253, [%rd119];
	add.f32 	%f254, %f252, %f253;
	add.s32 	%r186, %r184, 1024;
	mul.wide.u32 	%rd120, %r186, 4;
	add.s64 	%rd121, %rd1, %rd120;
	ld.global.f32 	%f255, [%rd121];
	add.f32 	%f256, %f254, %f255;
	add.s32 	%r187, %r184, 1536;
	mul.wide.u32 	%rd122, %r187, 4;
	add.s64 	%rd123, %rd1, %rd122;
	ld.global.f32 	%f257, [%rd123];
	add.f32 	%f368, %f256, %f257;
	add.s32 	%r261, %r261, 2048;
$L__BB7_14:
	setp.eq.s32 	%p31, %r26, 0;
	@%p31 bra 	$L__BB7_17;
	add.s32 	%r265, %r261, %r270;
	neg.s32 	%r264, %r26;
$L__BB7_16:
	.pragma "nounroll";
	mul.wide.u32 	%rd124, %r265, 4;
	add.s64 	%rd125, %rd1, %rd124;
	ld.global.f32 	%f258, [%rd125];
	add.f32 	%f368, %f368, %f258;
	add.s32 	%r265, %r265, 512;
	add.s32 	%r264, %r264, 1;
	setp.ne.s32 	%p32, %r264, 0;
	@%p32 bra 	$L__BB7_16;
$L__BB7_17:
	setp.lt.u32 	%p33, %r6, 512;
	@%p33 bra 	$L__BB7_22;
	// begin inline asm
	mov.u32 %r226, %laneid;
	// end inline asm
	mov.b32 	%r228, %f368;
	mov.b32 	%r229, 1;
	mov.b32 	%r250, 31;
	mov.b32 	%r251, -1;
	// begin inline asm
	shfl.sync.down.b32 %r227, %r228, %r229, %r250, %r251;
	// end inline asm
	setp.gt.s32 	%p57, %r226, 30;
	mov.b32 	%f317, %r227;
	add.f32 	%f318, %f368, %f317;
	selp.f32 	%f319, %f368, %f318, %p57;
	mov.b32 	%r233, %f319;
	mov.b32 	%r234, 2;
	// begin inline asm
	shfl.sync.down.b32 %r232, %r233, %r234, %r250, %r251;
	// end inline asm
	setp.gt.s32 	%p58, %r226, 29;
	mov.b32 	%f320, %r232;
	add.f32 	%f321, %f319, %f320;
	selp.f32 	%f322, %f319, %f321, %p58;
	mov.b32 	%r238, %f322;
	mov.b32 	%r239, 4;
	// begin inline asm
	shfl.sync.down.b32 %r237, %r238, %r239, %r250, %r251;
	// end inline asm
	setp.gt.s32 	%p59, %r226, 27;
	mov.b32 	%f323, %r237;
	add.f32 	%f324, %f322, %f323;
	selp.f32 	%f325, %f322, %f324, %p59;
	mov.b32 	%r243, %f325;
	mov.b32 	%r244, 8;
	// begin inline asm
	shfl.sync.down.b32 %r242, %r243, %r244, %r250, %r251;
	// end inline asm
	setp.gt.s32 	%p60, %r226, 23;
	mov.b32 	%f326, %r242;
	add.f32 	%f327, %f325, %f326;
	selp.f32 	%f328, %f325, %f327, %p60;
	mov.b32 	%r248, %f328;
	mov.b32 	%r249, 16;
	// begin inline asm
	shfl.sync.down.b32 %r247, %r248, %r249, %r250, %r251;
	// end inline asm
	setp.gt.s32 	%p61, %r226, 15;
	mov.b32 	%f329, %r247;
	add.f32 	%f16, %f328, %f329;
	selp.f32 	%f379, %f328, %f16, %p61;
	setp.ne.s32 	%p62, %r226, 0;
	@%p62 bra 	$L__BB7_20;
	shr.u32 	%r252, %r7, 3;
	and.b32  	%r253, %r252, 124;
	mov.u32 	%r254, _ZZN3cub18CUB_300001_SM_10006detail6reduce18DeviceReduceKernelINS2_10policy_hubIfjN4cuda3std3__44plusIfEEE10Policy1000EN6thrust24THRUST_300001_SM_1000_NS6detail15normal_iteratorINSD_10device_ptrIfEEEEjS9_fNS7_10__identityEEEvT0_PT3_T1_NS0_13GridEvenShareISN_EET2_T4_E12temp_storage;
	add.s32 	%r255, %r254, %r253;
	st.shared.f32 	[%r255+16], %f16;
$L__BB7_20:
	bar.sync 	0;
	setp.ne.s32 	%p63, %r7, 0;
	@%p63 bra 	$L__BB7_48;
	ld.shared.f32 	%f330, [_ZZN3cub18CUB_300001_SM_10006detail6reduce18DeviceReduceKernelINS2_10policy_hubIfjN4cuda3std3__44plusIfEEE10Policy1000EN6thrust24THRUST_300001_SM_1000_NS6detail15normal_iteratorINSD_10device_ptrIfEEEEjS9_fNS7_10__identityEEEvT0_PT3_T1_NS0_13GridEvenShareISN_EET2_T4_E12temp_storage+20];
	add.f32 	%f331, %f379, %f330;
	ld.shared.f32 	%f332, [_ZZN3cub18CUB_300001_SM_10006detail6reduce18DeviceReduceKernelINS2_10policy_hubIfjN4cuda3std3__44plusIfEEE10Policy1000EN6thrust24THRUST_300001_SM_1000_NS6detail15normal_iteratorINSD_10device_ptrIfEEEEjS9_fNS7_10__identityEEEvT0_PT3_T1_NS0_13GridEvenShareISN_EET2_T4_E12temp_storage+24];
	add.f32 	%f333, %f331, %f332;
	ld.shared.f32 	%f334, [_ZZN3cub18CUB_300001_SM_10006detail6reduce18DeviceReduceKernelINS2_10policy_hubIfjN4cuda3std3__44plusIfEEE10Policy1000EN6thrust24THRUST_300001_SM_1000_NS6detail15normal_iteratorINSD_10device_ptrIfEEEEjS9_fNS7_10__identityEEEvT0_PT3_T1_NS0_13GridEvenShareISN_EET2_T4_E12temp_storage+28];
	add.f32 	%f335, %f333, %f334;
	ld.shared.f32 	%f336, [_ZZN3cub18CUB_300001_SM_10006detail6reduce18DeviceReduceKernelINS2_10policy_hubIfjN4cuda3std3__44plusIfEEE10Policy1000EN6thrust24THRUST_300001_SM_1000_NS6detail15normal_iteratorINSD_10device_ptrIfEEEEjS9_fNS7_10__identityEEEvT0_PT3_T1_NS0_13GridEvenShareISN_EET2_T4_E12temp_storage+32];
	add.f32 	%f337, %f335, %f336;
	ld.shared.f32 	%f338, [_ZZN3cub18CUB_300001_SM_10006detail6reduce18DeviceReduceKernelINS2_10policy_hubIfjN4cuda3std3__44plusIfEEE10Policy1000EN6thrust24THRUST_300001_SM_1000_NS6detail15normal_iteratorINSD_10device_ptrIfEEEEjS9_fNS7_10__identityEEEvT0_PT3_T1_NS0_13GridEvenShareISN_EET2_T4_E12temp_storage+36];
	add.f32 	%f339, %f337, %f338;
	ld.shared.f32 	%f340, [_ZZN3cub18CUB_300001_SM_10006detail6reduce18DeviceReduceKernelINS2_10policy_hubIfjN4cuda3std3__44plusIfEEE10Policy1000EN6thrust24THRUST_300001_SM_1000_NS6detail15normal_iteratorINSD_10device_ptrIfEEEEjS9_fNS7_10__identityEEEvT0_PT3_T1_NS0_13GridEvenShareISN_EET2_T4_E12temp_storage+40];
	add.f32 	%f341, %f339, %f340;
	ld.shared.f32 	%f342, [_ZZN3cub18CUB_300001_SM_10006detail6reduce18DeviceReduceKernelINS2_10policy_hubIfjN4cuda3std3__44plusIfEEE10Policy1000EN6thrust24THRUST_300001_SM_1000_NS6detail15normal_iteratorINSD_10device_ptrIfEEEEjS9_fNS7_10__identityEEEvT0_PT3_T1_NS0_13GridEvenShareISN_EET2_T4_E12temp_storage+44];
	add.f32 	%f343, %f341, %f342;
	ld.shared.f32 	%f344, [_ZZN3cub18CUB_300001_SM_10006detail6reduce18DeviceReduceKernelINS2_10policy_hubIfjN4cuda3std3__44plusIfEEE10Policy1000EN6thrust24THRUST_300001_SM_1000_NS6detail15normal_iteratorINSD_10device_ptrIfEEEEjS9_fNS7_10__identityEEEvT0_PT3_T1_NS0_13GridEvenShareISN_EET2_T4_E12temp_storage+48];
	add.f32 	%f345, %f343, %f344;
	ld.shared.f32 	%f346, [_ZZN3cub18CUB_300001_SM_10006detail6reduce18DeviceReduceKernelINS2_10policy_hubIfjN4cuda3std3__44plusIfEEE10Policy1000EN6thrust24THRUST_300001_SM_1000_NS6detail15normal_iteratorINSD_10device_ptrIfEEEEjS9_fNS7_10__identityEEEvT0_PT3_T1_NS0_13GridEvenShareISN_EET2_T4_E12temp_storage+52];
	add.f32 	%f347, %f345, %f346;
	ld.shared.f32 	%f348, [_ZZN3cub18CUB_300001_SM_10006detail6reduce18DeviceReduceKernelINS2_10policy_hubIfjN4cuda3std3__44plusIfEEE10Policy1000EN6thrust24THRUST_300001_SM_1000_NS6detail15normal_iteratorINSD_10device_ptrIfEEEEjS9_fNS7_10__identityEEEvT0_PT3_T1_NS0_13GridEvenShareISN_EET2_T4_E12temp_storage+56];
	add.f32 	%f349, %f347, %f348;
	ld.shared.f32 	%f350, [_ZZN3cub18CUB_300001_SM_10006detail6reduce18DeviceReduceKernelINS2_10policy_hubIfjN4cuda3std3__44plusIfEEE10Policy1000EN6thrust24THRUST_300001_SM_1000_NS6detail15normal_iteratorINSD_10device_ptrIfEEEEjS9_fNS7_10__identityEEEvT0_PT3_T1_NS0_13GridEvenShareISN_EET2_T4_E12temp_storage+60];
	add.f32 	%f351, %f349, %f350;
	ld.shared.f32 	%f352, [_ZZN3cub18CUB_300001_SM_10006detail6reduce18DeviceReduceKernelINS2_10policy_hubIfjN4cuda3std3__44plusIfEEE10Policy1000EN6thrust24THRUST_300001_SM_1000_NS6detail15normal_iteratorINSD_10device_ptrIfEEEEjS9_fNS7_10__identityEEEvT0_PT3_T1_NS0_13GridEvenShareISN_EET2_T4_E12temp_storage+64];
	add.f32 	%f353, %f351, %f352;
	ld.shared.f32 	%f354, [_ZZN3cub18CUB_300001_SM_10006detail6reduce18DeviceReduceKernelINS2_10policy_hubIfjN4cuda3std3__44plusIfEEE10Policy1000EN6thrust24THRUST_300001_SM_1000_NS6detail15normal_iteratorINSD_10device_ptrIfEEEEjS9_fNS7_10__identityEEEvT0_PT3_T1_NS0_13GridEvenShareISN_EET2_T4_E12temp_storage+68];
	add.f32 	%f355, %f353, %f354;
	ld.shared.f32 	%f356, [_ZZN3cub18CUB_300001_SM_10006detail6reduce18DeviceReduceKernelINS2_10policy_hubIfjN4cuda3std3__44plusIfEEE10Policy1000EN6thrust24THRUST_300001_SM_1000_NS6detail15normal_iteratorINSD_10device_ptrIfEEEEjS9_fNS7_10__identityEEEvT0_PT3_T1_NS0_13GridEvenShareISN_EET2_T4_E12temp_storage+72];
	add.f32 	%f357, %f355, %f356;
	ld.shared.f32 	%f358, [_ZZN3cub18CUB_300001_SM_10006detail6reduce18DeviceReduceKernelINS2_10policy_hubIfjN4cuda3std3__44plusIfEEE10Policy1000EN6thrust24THRUST_300001_SM_1000_NS6detail15normal_iteratorINSD_10device_ptrIfEEEEjS9_fNS7_10__identityEEEvT0_PT3_T1_NS0_13GridEvenShareISN_EET2_T4_E12temp_storage+76];
	add.f32 	%f379, %f357, %f358;
	bra.uni 	$L__BB7_48;
$L__BB7_22:
	// begin inline asm
	mov.u32 %r188, %laneid;
	// end inline asm
	and.b32  	%r214, %r7, 992;
	add.s32 	%r215, %r214, 32;
	setp.gt.u32 	%p34, %r215, %r6;
	not.b32 	%r216, %r214;
	add.s32 	%r217, %r6, %r216;
	selp.b32 	%r212, %r217, 31, %p34;
	mov.b32 	%r190, %f368;
	mov.b32 	%r191, 1;
	mov.b32 	%r213, -1;
	// begin inline asm
	shfl.sync.down.b32 %r189, %r190, %r191, %r212, %r213;
	// end inline asm
	setp.lt.s32 	%p35, %r188, %r212;
	mov.b32 	%f259, %r189;
	add.f32 	%f260, %f368, %f259;
	selp.f32 	%f261, %f260, %f368, %p35;
	mov.b32 	%r195, %f261;
	mov.b32 	%r196, 2;
	// begin inline asm
	shfl.sync.down.b32 %r194, %r195, %r196, %r212, %r213;
	// end inline asm
	add.s32 	%r218, %r188, 2;
	setp.gt.s32 	%p36, %r218, %r212;
	mov.b32 	%f262, %r194;
	add.f32 	%f263, %f261, %f262;
	selp.f32 	%f264, %f261, %f263, %p36;
	mov.b32 	%r200, %f264;
	mov.b32 	%r201, 4;
	// begin inline asm
	shfl.sync.down.b32 %r199, %r200, %r201, %r212, %r213;
	// end inline asm
	add.s32 	%r219, %r188, 4;
	setp.gt.s32 	%p37, %r219, %r212;
	mov.b32 	%f265, %r199;
	add.f32 	%f266, %f264, %f265;
	selp.f32 	%f267, %f264, %f266, %p37;
	mov.b32 	%r205, %f267;
	mov.b32 	%r206, 8;
	// begin inline asm
	shfl.sync.down.b32 %r204, %r205, %r206, %r212, %r213;
	// end inline asm
	add.s32 	%r220, %r188, 8;
	setp.gt.s32 	%p38, %r220, %r212;
	mov.b32 	%f268, %r204;
	add.f32 	%f269, %f267, %f268;
	selp.f32 	%f270, %f267, %f269, %p38;
	mov.b32 	%r210, %f270;
	mov.b32 	%r211, 16;
	// begin inline asm
	shfl.sync.down.b32 %r209, %r210, %r211, %r212, %r213;
	// end inline asm
	add.s32 	%r221, %r188, 16;
	setp.gt.s32 	%p39, %r221, %r212;
	mov.b32 	%f271, %r209;
	add.f32 	%f272, %f270, %f271;
	selp.f32 	%f379, %f270, %f272, %p39;
	setp.ne.s32 	%p40, %r188, 0;
	@%p40 bra 	$L__BB7_24;
	shr.u32 	%r222, %r7, 3;
	and.b32  	%r223, %r222, 124;
	mov.u32 	%r224, _ZZN3cub18CUB_300001_SM_10006detail6reduce18DeviceReduceKernelINS2_10policy_hubIfjN4cuda3std3__44plusIfEEE10Policy1000EN6thrust24THRUST_300001_SM_1000_NS6detail15normal_iteratorINSD_10device_ptrIfEEEEjS9_fNS7_10__identityEEEvT0_PT3_T1_NS0_13GridEvenShareISN_EET2_T4_E12temp_storage;
	add.s32 	%r225, %r224, %r223;
	st.shared.f32 	[%r225+16], %f379;
$L__BB7_24:
	bar.sync 	0;
	setp.ne.s32 	%p41, %r7, 0;
	@%p41 bra 	$L__BB7_48;
	setp.gt.u32 	%p42, %r6, 32;
	ld.shared.f32 	%f273, [_ZZN3cub18CUB_300001_SM_10006detail6reduce18DeviceReduceKernelINS2_10policy_hubIfjN4cuda3std3__44plusIfEEE10Policy1000EN6thrust24THRUST_300001_SM_1000_NS6detail15normal_iteratorINSD_10device_ptrIfEEEEjS9_fNS7_10__identityEEEvT0_PT3_T1_NS0_13GridEvenShareISN_EET2_T4_E12temp_storage+20];
	add.f32 	%f274, %f379, %f273;
	selp.f32 	%f275, %f274, %f379, %p42;
	setp.gt.u32 	%p43, %r6, 64;
	ld.shared.f32 	%f276, [_ZZN3cub18CUB_300001_SM_10006detail6reduce18DeviceReduceKernelINS2_10policy_hubIfjN4cuda3std3__44plusIfEEE10Policy1000EN6thrust24THRUST_300001_SM_1000_NS6detail15normal_iteratorINSD_10device_ptrIfEEEEjS9_fNS7_10__identityEEEvT0_PT3_T1_NS0_13GridEvenShareISN_EET2_T4_E12temp_storage+24];
	add.f32 	%f277, %f276, %f275;
	selp.f32 	%f278, %f277, %f275, %p43;
	setp.gt.u32 	%p44, %r6, 96;
	ld.shared.f32 	%f279, [_ZZN3cub18CUB_300001_SM_10006detail6reduce18DeviceReduceKernelINS2_10policy_hubIfjN4cuda3std3__44plusIfEEE10Policy1000EN6thrust24THRUST_300001_SM_1000_NS6detail15normal_iteratorINSD_10device_ptrIfEEEEjS9_fNS7_10__identityEEEvT0_PT3_T1_NS0_13GridEvenShareISN_EET2_T4_E12temp_storage+28];
	add.f32 	%f280, %f279, %f278;
	selp.f32 	%f281, %f280, %f278, %p44;
	setp.gt.u32 	%p45, %r6, 128;
	ld.shared.f32 	%f282, [_ZZN3cub18CUB_300001_SM_10006detail6reduce18DeviceReduceKernelINS2_10policy_hubIfjN4cuda3std3__44plusIfEEE10Policy1000EN6thrust24THRUST_300001_SM_1000_NS6detail15normal_iteratorINSD_10device_ptrIfEEEEjS9_fNS7_10__identityEEEvT0_PT3_T1_NS0_13GridEvenShareISN_EET2_T4_E12temp_storage+32];
	add.f32 	%f283, %f282, %f281;
	selp.f32 	%f284, %f283, %f281, %p45;
	setp.gt.u32 	%p46, %r6, 160;
	ld.shared.f32 	%f285, [_ZZN3cub18CUB_300001_SM_10006detail6reduce18DeviceReduceKernelINS2_10policy_hubIfjN4cuda3std3__44plusIfEEE10Policy1000EN6thrust24THRUST_300001_SM_1000_NS6detail15normal_iteratorINSD_10device_ptrIfEEEEjS9_fNS7_10__identityEEEvT0_PT3_T1_NS0_13GridEvenShareISN_EET2_T4_E12temp_storage+36];
	add.f32 	%f286, %f285, %f284;
	selp.f32 	%f287, %f286, %f284, %p46;
	setp.gt.u32 	%p47, %r6, 192;
	ld.shared.f32 	%f288, [_ZZN3cub18CUB_300001_SM_10006detail6reduce18DeviceReduceKernelINS2_10policy_hubIfjN4cuda3std3__44plusIfEEE10Policy1000EN6thrust24THRUST_300001_SM_1000_NS6detail15normal_iteratorINSD_10device_ptrIfEEEEjS9_fNS7_10__identityEEEvT0_PT3_T1_NS0_13GridEvenShareISN_EET2_T4_E12temp_storage+40];
	add.f32 	%f289, %f288, %f287;
	selp.f32 	%f290, %f289, %f287, %p47;
	setp.gt.u32 	%p48, %r6, 224;
	ld.shared.f32 	%f291, [_ZZN3cub18CUB_300001_SM_10006detail6reduce18DeviceReduceKernelINS2_10policy_hubIfjN4cuda3std3__44plusIfEEE10Policy1000EN6thrust24THRUST_300001_SM_1000_NS6detail15normal_iteratorINSD_10device_ptrIfEEEEjS9_fNS7_10__identityEEEvT0_PT3_T1_NS0_13GridEvenShareISN_EET2_T4_E12temp_storage+44];
	add.f32 	%f292, %f291, %f290;
	selp.f32 	%f293, %f292, %f290, %p48;
	setp.gt.u32 	%p49, %r6, 256;
	ld.shared.f32 	%f294, [_ZZN3cub18CUB_300001_SM_10006detail6reduce18DeviceReduceKernelINS2_10policy_hubIfjN4cuda3std3__44plusIfEEE10Policy1000EN6thrust24THRUST_300001_SM_1000_NS6detail15normal_iteratorINSD_10device_ptrIfEEEEjS9_fNS7_10__identityEEEvT0_PT3_T1_NS0_13GridEvenShareISN_EET2_T4_E12temp_storage+48];
	add.f32 	%f295, %f294, %f293;
	selp.f32 	%f296, %f295, %f293, %p49;
	setp.gt.u32 	%p50, %r6, 288;
	ld.shared.f32 	%f297, [_ZZN3cub18CUB_300001_SM_10006detail6reduce18DeviceReduceKernelINS2_10policy_hubIfjN4cuda3std3__44plusIfEEE10Policy1000EN6thrust24THRUST_300001_SM_1000_NS6detail15normal_iteratorINSD_10device_ptrIfEEEEjS9_fNS7_10__identityEEEvT0_PT3_T1_NS0_13GridEvenShareISN_EET2_T4_E12temp_storage+52];
	add.f32 	%f298, %f297, %f296;
	selp.f32 	%f299, %f298, %f296, %p50;
	setp.gt.u32 	%p51, %r6, 320;
	ld.shared.f32 	%f300, [_ZZN3cub18CUB_300001_SM_10006detail6reduce18DeviceReduceKernelINS2_10policy_hubIfjN4cuda3std3__44plusIfEEE10Policy1000EN6thrust24THRUST_300001_SM_1000_NS6detail15normal_iteratorINSD_10device_ptrIfEEEEjS9_fNS7_10__identityEEEvT0_PT3_T1_NS0_13GridEvenShareISN_EET2_T4_E12temp_storage+56];
	add.f32 	%f301, %f300, %f299;
	selp.f32 	%f302, %f301, %f299, %p51;
	setp.gt.u32 	%p52, %r6, 352;
	ld.shared.f32 	%f303, [_ZZN3cub18CUB_300001_SM_10006detail6reduce18DeviceReduceKernelINS2_10policy_hubIfjN4cuda3std3__44plusIfEEE10Policy1000EN6thrust24THRUST_300001_SM_1000_NS6detail15normal_iteratorINSD_10device_ptrIfEEEEjS9_fNS7_10__identityEEEvT0_PT3_T1_NS0_13GridEvenShareISN_EET2_T4_E12temp_storage+60];
	add.f32 	%f304, %f303, %f302;
	selp.f32 	%f305, %f304, %f302, %p52;
	setp.gt.u32 	%p53, %r6, 384;
	ld.shared.f32 	%f306, [_ZZN3cub18CUB_300001_SM_10006detail6reduce18DeviceReduceKernelINS2_10policy_hubIfjN4cuda3std3__44plusIfEEE10Policy1000EN6thrust24THRUST_300001_SM_1000_NS6detail15normal_iteratorINSD_10device_ptrIfEEEEjS9_fNS7_10__identityEEEvT0_PT3_T1_NS0_13GridEvenShareISN_EET2_T4_E12temp_storage+64];
	add.f32 	%f307, %f306, %f305;
	selp.f32 	%f308, %f307, %f305, %p53;
	setp.gt.u32 	%p54, %r6, 416;
	ld.shared.f32 	%f309, [_ZZN3cub18CUB_300001_SM_10006detail6reduce18DeviceReduceKernelINS2_10policy_hubIfjN4cuda3std3__44plusIfEEE10Policy1000EN6thrust24THRUST_300001_SM_1000_NS6detail15normal_iteratorINSD_10device_ptrIfEEEEjS9_fNS7_10__identityEEEvT0_PT3_T1_NS0_13GridEvenShareISN_EET2_T4_E12temp_storage+68];
	add.f32 	%f310, %f309, %f308;
	selp.f32 	%f311, %f310, %f308, %p54;
	setp.gt.u32 	%p55, %r6, 448;
	ld.shared.f32 	%f312, [_ZZN3cub18CUB_300001_SM_10006detail6reduce18DeviceReduceKernelINS2_10policy_hubIfjN4cuda3std3__44plusIfEEE10Policy1000EN6thrust24THRUST_300001_SM_1000_NS6detail15normal_iteratorINSD_10device_ptrIfEEEEjS9_fNS7_10__identityEEEvT0_PT3_T1_NS0_13GridEvenShareISN_EET2_T4_E12temp_storage+72];
	add.f32 	%f313, %f312, %f311;
	selp.f32 	%f314, %f313, %f311, %p55;
	setp.gt.u32 	%p56, %r6, 480;
	ld.shared.f32 	%f315, [_ZZN3cub18CUB_300001_SM_10006detail6reduce18DeviceReduceKernelINS2_10policy_hubIfjN4cuda3std3__44plusIfEEE10Policy1000EN6thrust24THRUST_300001_SM_1000_NS6detail15normal_iteratorINSD_10device_ptrIfEEEEjS9_fNS7_10__identityEEEvT0_PT3_T1_NS0_13GridEvenShareISN_EET2_T4_E12temp_storage+76];
	add.f32 	%f316, %f315, %f314;
	selp.f32 	%f379, %f316, %f314, %p56;
	bra.uni 	$L__BB7_48;
$L__BB7_26:
	mov.u32 	%r35, %tid.x;
	add.s32 	%r72, %r35, %r270;
	mul.wide.u32 	%rd4, %r72, 4;
	add.s64 	%rd5, %rd1, %rd4;
	ld.global.f32 	%f41, [%rd5];
	ld.global.f32 	%f42, [%rd5+2048];
	ld.global.f32 	%f43, [%rd5+4096];
	ld.global.f32 	%f44, [%rd5+6144];
	ld.global.f32 	%f45, [%rd5+8192];
	ld.global.f32 	%f46, [%rd5+10240];
	ld.global.f32 	%f47, [%rd5+12288];
	ld.global.f32 	%f48, [%rd5+14336];
	ld.global.f32 	%f49, [%rd5+16384];
	ld.global.f32 	%f50, [%rd5+18432];
	ld.global.f32 	%f51, [%rd5+20480];
	ld.global.f32 	%f52, [%rd5+22528];
	ld.global.f32 	%f53, [%rd5+24576];
	ld.global.f32 	%f54, [%rd5+26624];
	ld.global.f32 	%f55, [%rd5+28672];
	ld.global.f32 	%f56, [%rd5+30720];
	add.f32 	%f57, %f41, %f42;
	add.f32 	%f58, %f43, %f44;
	add.f32 	%f59, %f45, %f46;
	add.f32 	%f60, %f47, %f48;
	add.f32 	%f61, %f49, %f50;
	add.f32 	%f62, %f51, %f52;
	add.f32 	%f63, %f53, %f54;
	add.f32 	%f64, %f55, %f56;
	add.f32 	%f65, %f57, %f58;
	add.f32 	%f66, %f59, %f60;
	add.f32 	%f67, %f61, %f62;
	add.f32 	%f68, %f63, %f64;
	add.f32 	%f69, %f65, %f66;
	add.f32 	%f70, %f67, %f68;
	add.f32 	%f378, %f69, %f70;
	setp.lt.u32 	%p2, %r6, %r4;
	@%p2 bra 	$L__BB7_44;
	add.s32 	%r36, %r4, %r270;
	not.b32 	%r74, %r35;
	add.s32 	%r75, %r74, %r1;
	sub.s32 	%r76, %r75, %r4;
	sub.s32 	%r267, %r76, %r270;
	add.s32 	%r77, %r36, %r35;
	add.s32 	%r266, %r77, 4096;
	mov.b32 	%r269, 0;
	mov.u32 	%r268, %r36;
$L__BB7_28:
	add.s32 	%r270, %r270, %r4;
	add.s32 	%r79, %r1, -8192;
	setp.gt.u32 	%p3, %r270, %r79;
	@%p3 bra 	$L__BB7_30;
	add.s32 	%r80, %r35, %r270;
	mul.wide.u32 	%rd6, %r80, 4;
	add.s64 	%rd7, %rd1, %rd6;
	ld.global.f32 	%f71, [%rd7];
	ld.global.f32 	%f72, [%rd7+2048];
	ld.global.f32 	%f73, [%rd7+4096];
	ld.global.f32 	%f74, [%rd7+6144];
	ld.global.f32 	%f75, [%rd7+8192];
	ld.global.f32 	%f76, [%rd7+10240];
	ld.global.f32 	%f77, [%rd7+12288];
	ld.global.f32 	%f78, [%rd7+14336];
	ld.global.f32 	%f79, [%rd7+16384];
	ld.global.f32 	%f80, [%rd7+18432];
	ld.global.f32 	%f81, [%rd7+20480];
	ld.global.f32 	%f82, [%rd7+22528];
	ld.global.f32 	%f83, [%rd7+24576];
	ld.global.f32 	%f84, [%rd7+26624];
	ld.global.f32 	%f85, [%rd7+28672];
	ld.global.f32 	%f86, [%rd7+30720];
	add.f32 	%f87, %f378, %f71;
	add.f32 	%f88, %f72, %f73;
	add.f32 	%f89, %f74, %f75;
	add.f32 	%f90, %f76, %f77;
	add.f32 	%f91, %f78, %f79;
	add.f32 	%f92, %f80, %f81;
	add.f32 	%f93, %f82, %f83;
	add.f32 	%f94, %f84, %f85;
	add.f32 	%f95, %f87, %f88;
	add.f32 	%f96, %f89, %f90;
	add.f32 	%f97, %f91, %f92;
	add.f32 	%f98, %f93, %f94;
	add.f32 	%f99, %f95, %f96;
	add.f32 	%f100, %f97, %f98;
	add.f32 	%f101, %f99, %f100;
	add.f32 	%f378, %f101, %f86;
	sub.s32 	%r81, %r1, %r270;
	setp.lt.u32 	%p4, %r81, %r4;
	add.s32 	%r269, %r269, 1;
	add.s32 	%r268, %r268, %r4;
	sub.s32 	%r267, %r267, %r4;
	add.s32 	%r266, %r266, %r4;
	@%p4 bra 	$L__BB7_44;
	bra.uni 	$L__BB7_28;
$L__BB7_30:
	setp.le.u32 	%p5, %r1, %r270;
	sub.s32 	%r83, %r1, %r270;
	setp.ge.s32 	%p6, %r35, %r83;
	or.pred  	%p7, %p5, %p6;
	@%p7 bra 	$L__BB7_44;
	not.b32 	%r85, %r35;
	add.s32 	%r86, %r1, %r85;
	sub.s32 	%r87, %r86, %r36;
	mul.lo.s32 	%r88, %r2, %r269;
	shl.b32 	%r89, %r88, 13;
	sub.s32 	%r90, %r87, %r89;
	shr.u32 	%r91, %r90, 9;
	add.s32 	%r49, %r91, 1;
	and.b32  	%r50, %r49, 15;
	setp.lt.u32 	%p8, %r90, 7680;
	mov.u32 	%r275, %r35;
	@%p8 bra 	$L__BB7_35;
	or.b32  	%r273, %r35, 4096;
	shr.u32 	%r92, %r267, 9;
	add.s32 	%r93, %r92, 1;
	and.b32  	%r94, %r93, 16777200;
	neg.s32 	%r271, %r94;
$L__BB7_33:
	.pragma "nounroll";
	add.s32 	%r95, %r266, -4096;
	mul.wide.u32 	%rd8, %r95, 4;
	add.s64 	%rd9, %rd1, %rd8;
	ld.global.f32 	%f103, [%rd9];
	add.f32 	%f104, %f378, %f103;
	add.s32 	%r96, %r266, -3584;
	mul.wide.u32 	%rd10, %r96, 4;
	add.s64 	%rd11, %rd1, %rd10;
	ld.global.f32 	%f105, [%rd11];
	add.f32 	%f106, %f104, %f105;
	add.s32 	%r97, %r266, -3072;
	mul.wide.u32 	%rd12, %r97, 4;
	add.s64 	%rd13, %rd1, %rd12;
	ld.global.f32 	%f107, [%rd13];
	add.f32 	%f108, %f106, %f107;
	add.s32 	%r98, %r266, -2560;
	mul.wide.u32 	%rd14, %r98, 4;
	add.s64 	%rd15, %rd1, %rd14;
	ld.global.f32 	%f109, [%rd15];
	add.f32 	%f110, %f108, %f109;
	add.s32 	%r99, %r266, -2048;
	mul.wide.u32 	%rd16, %r99, 4;
	add.s64 	%rd17, %rd1, %rd16;
	ld.global.f32 	%f111, [%rd17];
	add.f32 	%f112, %f110, %f111;
	add.s32 	%r100, %r266, -1536;
	mul.wide.u32 	%rd18, %r100, 4;
	add.s64 	%rd19, %rd1, %rd18;
	ld.global.f32 	%f113, [%rd19];
	add.f32 	%f114, %f112, %f113;
	add.s32 	%r101, %r266, -1024;
	mul.wide.u32 	%rd20, %r101, 4;
	add.s64 	%rd21, %rd1, %rd20;
	ld.global.f32 	%f115, [%rd21];
	add.f32 	%f116, %f114, %f115;
	add.s32 	%r102, %r266, 3584;
	add.s32 	%r103, %r266, -512;
	mul.wide.u32 	%rd22, %r103, 4;
	add.s64 	%rd23, %rd1, %rd22;
	ld.global.f32 	%f117, [%rd23];
	add.f32 	%f118, %f116, %f117;
	mul.wide.u32 	%rd24, %r266, 4;
	add.s64 	%rd25, %rd1, %rd24;
	ld.global.f32 	%f119, [%rd25];
	add.f32 	%f120, %f118, %f119;
	add.s32 	%r104, %r266, 512;
	mul.wide.u32 	%rd26, %r104, 4;
	add.s64 	%rd27, %rd1, %rd26;
	ld.global.f32 	%f121, [%rd27];
	add.f32 	%f122, %f120, %f121;
	add.s32 	%r105, %r266, 1024;
	mul.wide.u32 	%rd28, %r105, 4;
	add.s64 	%rd29, %rd1, %rd28;
	ld.global.f32 	%f123, [%rd29];
	add.f32 	%f124, %f122, %f123;
	add.s32 	%r106, %r266, 1536;
	mul.wide.u32 	%rd30, %r106, 4;
	add.s64 	%rd31, %rd1, %rd30;
	ld.global.f32 	%f125, [%rd31];
	add.f32 	%f126, %f124, %f125;
	add.s32 	%r107, %r266, 2048;
	mul.wide.u32 	%rd32, %r107, 4;
	add.s64 	%rd33, %rd1, %rd32;
	ld.global.f32 	%f127, [%rd33];
	add.f32 	%f128, %f126, %f127;
	add.s32 	%r108, %r266, 2560;
	mul.wide.u32 	%rd34, %r108, 4;
	add.s64 	%rd35, %rd1, %rd34;
	ld.global.f32 	%f129, [%rd35];
	add.f32 	%f130, %f128, %f129;
	add.s32 	%r109, %r266, 3072;
	mul.wide.u32 	%rd36, %r109, 4;
	add.s64 	%rd37, %rd1, %rd36;
	ld.global.f32 	%f131, [%rd37];
	add.f32 	%f132, %f130, %f131;
	mul.wide.u32 	%rd38, %r102, 4;
	add.s64 	%rd39, %rd1, %rd38;
	ld.global.f32 	%f133, [%rd39];
	add.f32 	%f378, %f132, %f133;
	add.s32 	%r273, %r273, 8192;
	add.s32 	%r266, %r266, 8192;
	add.s32 	%r271, %r271, 16;
	setp.ne.s32 	%p9, %r271, 0;
	@%p9 bra 	$L__BB7_33;
	add.s32 	%r275, %r273, -4096;
$L__BB7_35:
	setp.eq.s32 	%p10, %r50, 0;
	@%p10 bra 	$L__BB7_44;
	and.b32  	%r61, %r49, 7;
	setp.lt.u32 	%p11, %r50, 8;
	@%p11 bra 	$L__BB7_38;
	add.s32 	%r110, %r275, %r270;
	mul.wide.u32 	%rd40, %r110, 4;
	add.s64 	%rd41, %rd1, %rd40;
	ld.global.f32 	%f135, [%rd41];
	add.f32 	%f136, %f378, %f135;
	add.s32 	%r111, %r110, 512;
	mul.wide.u32 	%rd42, %r111, 4;
	add.s64 	%rd43, %rd1, %rd42;
	ld.global.f32 	%f137, [%rd43];
	add.f32 	%f138, %f136, %f137;
	add.s32 	%r112, %r110, 1024;
	mul.wide.u32 	%rd44, %r112, 4;
	add.s64 	%rd45, %rd1, %rd44;
	ld.global.f32 	%f139, [%rd45];
	add.f32 	%f140, %f138, %f139;
	add.s32 	%r113, %r110, 1536;
	mul.wide.u32 	%rd46, %r113, 4;
	add.s64 	%rd47, %rd1, %rd46;
	ld.global.f32 	%f141, [%rd47];
	add.f32 	%f142, %f140, %f141;
	add.s32 	%r114, %r110, 2048;
	mul.wide.u32 	%rd48, %r114, 4;
	add.s64 	%rd49, %rd1, %rd48;
	ld.global.f32 	%f143, [%rd49];
	add.f32 	%f144, %f142, %f143;
	add.s32 	%r115, %r110, 2560;
	mul.wide.u32 	%rd50, %r115, 4;
	add.s64 	%rd51, %rd1, %rd50;
	ld.global.f32 	%f145, [%rd51];
	add.f32 	%f146, %f144, %f145;
	add.s32 	%r116, %r110, 3072;
	mul.wide.u32 	%rd52, %r116, 4;
	add.s64 	%rd53, %rd1, %rd52;
	ld.global.f32 	%f147, [%rd53];
	add.f32 	%f148, %f146, %f147;
	add.s32 	%r117, %r110, 3584;
	mul.wide.u32 	%rd54, %r117, 4;
	add.s64 	%rd55, %rd1, %rd54;
	ld.global.f32 	%f149, [%rd55];
	add.f32 	%f378, %f148, %f149;
	add.s32 	%r275, %r275, 4096;
$L__BB7_38:
	setp.eq.s32 	%p12, %r61, 0;
	@%p12 bra 	$L__BB7_44;
	setp.lt.u32 	%p13, %r61, 4;
	@%p13 bra 	$L__BB7_41;
	add.s32 	%r118, %r275, %r270;
	mul.wide.u32 	%rd56, %r118, 4;
	add.s64 	%rd57, %rd1, %rd56;
	ld.global.f32 	%f151, [%rd57];
	add.f32 	%f152, %f378, %f151;
	add.s32 	%r119, %r118, 512;
	mul.wide.u32 	%rd58, %r119, 4;
	add.s64 	%rd59, %rd1, %rd58;
	ld.global.f32 	%f153, [%rd59];
	add.f32 	%f154, %f152, %f153;
	add.s32 	%r120, %r118, 1024;
	mul.wide.u32 	%rd60, %r120, 4;
	add.s64 	%rd61, %rd1, %rd60;
	ld.global.f32 	%f155, [%rd61];
	add.f32 	%f156, %f154, %f155;
	add.s32 	%r121, %r118, 1536;
	mul.wide.u32 	%rd62, %r121, 4;
	add.s64 	%rd63, %rd1, %rd62;
	ld.global.f32 	%f157, [%rd63];
	add.f32 	%f378, %f156, %f157;
	add.s32 	%r275, %r275, 2048;
$L__BB7_41:
	and.b32  	%r122, %r49, 3;
	setp.eq.s32 	%p14, %r122, 0;
	@%p14 bra 	$L__BB7_44;
	add.s32 	%r278, %r275, %r268;
	cvt.u16.u32 	%rs1, %r267;
	shr.u16 	%rs2, %rs1, 9;
	add.s16 	%rs3, %rs2, 1;
	cvt.u32.u16 	%r123, %rs3;
	and.b32  	%r124, %r123, 3;
	neg.s32 	%r277, %r124;
$L__BB7_43:
	.pragma "nounroll";
	mul.wide.u32 	%rd64, %r278, 4;
	add.s64 	%rd65, %rd1, %rd64;
	ld.global.f32 	%f158, [%rd65];
	add.f32 	%f378, %f378, %f158;
	add.s32 	%r278, %r278, 512;
	add.s32 	%r277, %r277, 1;
	setp.ne.s32 	%p15, %r277, 0;
	@%p15 bra 	$L__BB7_43;
$L__BB7_44:
	// begin inline asm
	mov.u32 %r125, %laneid;
	// end inline asm
	mov.b32 	%r127, %f378;
	mov.b32 	%r128, 1;
	mov.b32 	%r149, 31;
	mov.b32 	%r150, -1;
	// begin inline asm
	shfl.sync.down.b32 %r126, %r127, %r128, %r149, %r150;
	// end inline asm
	setp.gt.s32 	%p16, %r125, 30;
	mov.b32 	%f159, %r126;
	add.f32 	%f160, %f378, %f159;
	selp.f32 	%f161, %f378, %f160, %p16;
	mov.b32 	%r132, %f161;
	mov.b32 	%r133, 2;
	// begin inline asm
	shfl.sync.down.b32 %r131, %r132, %r133, %r149, %r150;
	// end inline asm
	setp.gt.s32 	%p17, %r125, 29;
	mov.b32 	%f162, %r131;
	add.f32 	%f163, %f161, %f162;
	selp.f32 	%f164, %f161, %f163, %p17;
	mov.b32 	%r137, %f164;
	mov.b32 	%r138, 4;
	// begin inline asm
	shfl.sync.down.b32 %r136, %r137, %r138, %r149, %r150;
	// end inline asm
	setp.gt.s32 	%p18, %r125, 27;
	mov.b32 	%f165, %r136;
	add.f32 	%f166, %f164, %f165;
	selp.f32 	%f167, %f164, %f166, %p18;
	mov.b32 	%r142, %f167;
	mov.b32 	%r143, 8;
	// begin inline asm
	shfl.sync.down.b32 %r141, %r142, %r143, %r149, %r150;
	// end inline asm
	setp.gt.s32 	%p19, %r125, 23;
	mov.b32 	%f168, %r141;
	add.f32 	%f169, %f167, %f168;
	selp.f32 	%f170, %f167, %f169, %p19;
	mov.b32 	%r147, %f170;
	mov.b32 	%r148, 16;
	// begin inline asm
	shfl.sync.down.b32 %r146, %r147, %r148, %r149, %r150;
	// end inline asm
	setp.gt.s32 	%p20, %r125, 15;
	mov.b32 	%f171, %r146;
	add.f32 	%f37, %f170, %f171;
	selp.f32 	%f379, %f170, %f37, %p20;
	setp.ne.s32 	%p21, %r125, 0;
	@%p21 bra 	$L__BB7_46;
	shr.u32 	%r151, %r35, 3;
	and.b32  	%r152, %r151, 124;
	mov.u32 	%r153, _ZZN3cub18CUB_300001_SM_10006detail6reduce18DeviceReduceKernelINS2_10policy_hubIfjN4cuda3std3__44plusIfEEE10Policy1000EN6thrust24THRUST_300001_SM_1000_NS6detail15normal_iteratorINSD_10device_ptrIfEEEEjS9_fNS7_10__identityEEEvT0_PT3_T1_NS0_13GridEvenShareISN_EET2_T4_E12temp_storage;
	add.s32 	%r154, %r153, %r152;
	st.shared.f32 	[%r154+16], %f37;
$L__BB7_46:
	bar.sync 	0;
	setp.ne.s32 	%p22, %r35, 0;
	@%p22 bra 	$L__BB7_48;
	ld.shared.f32 	%f172, [_ZZN3cub18CUB_300001_SM_10006detail6reduce18DeviceReduceKernelINS2_10policy_hubIfjN4cuda3std3__44plusIfEEE10Policy1000EN6thrust24THRUST_300001_SM_1000_NS6detail15normal_iteratorINSD_10device_ptrIfEEEEjS9_fNS7_10__identityEEEvT0_PT3_T1_NS0_13GridEvenShareISN_EET2_T4_E12temp_storage+20];
	add.f32 	%f173, %f379, %f172;
	ld.shared.f32 	%f174, [_ZZN3cub18CUB_300001_SM_10006detail6reduce18DeviceReduceKernelINS2_10policy_hubIfjN4cuda3std3__44plusIfEEE10Policy1000EN6thrust24THRUST_300001_SM_1000_NS6detail15normal_iteratorINSD_10device_ptrIfEEEEjS9_fNS7_10__identityEEEvT0_PT3_T1_NS0_13GridEvenShareISN_EET2_T4_E12temp_storage+24];
	add.f32 	%f175, %f173, %f174;
	ld.shared.f32 	%f176, [_ZZN3cub18CUB_300001_SM_10006detail6reduce18DeviceReduceKernelINS2_10policy_hubIfjN4cuda3std3__44plusIfEEE10Policy1000EN6thrust24THRUST_300001_SM_1000_NS6detail15normal_iteratorINSD_10device_ptrIfEEEEjS9_fNS7_10__identityEEEvT0_PT3_T1_NS0_13GridEvenShareISN_EET2_T4_E12temp_storage+28];
	add.f32 	%f177, %f175, %f176;
	ld.shared.f32 	%f178, [_ZZN3cub18CUB_300001_SM_10006detail6reduce18DeviceReduceKernelINS2_10policy_hubIfjN4cuda3std3__44plusIfEEE10Policy1000EN6thrust24THRUST_300001_SM_1000_NS6detail15normal_iteratorINSD_10device_ptrIfEEEEjS9_fNS7_10__identityEEEvT0_PT3_T1_NS0_13GridEvenShareISN_EET2_T4_E12temp_storage+32];
	add.f32 	%f179, %f177, %f178;
	ld.shared.f32 	%f180, [_ZZN3cub18CUB_300001_SM_10006detail6reduce18DeviceReduceKernelINS2_10policy_hubIfjN4cuda3std3__44plusIfEEE10Policy1000EN6thrust24THRUST_300001_SM_1000_NS6detail15normal_iteratorINSD_10device_ptrIfEEEEjS9_fNS7_10__identityEEEvT0_PT3_T1_NS0_13GridEvenShareISN_EET2_T4_E12temp_storage+36];
	add.f32 	%f181, %f179, %f180;
	ld.shared.f32 	%f182, [_ZZN3cub18CUB_300001_SM_10006detail6reduce18DeviceReduceKernelINS2_10policy_hubIfjN4cuda3std3__44plusIfEEE10Policy1000EN6thrust24THRUST_300001_SM_1000_NS6detail15normal_iteratorINSD_10device_ptrIfEEEEjS9_fNS7_10__identityEEEvT0_PT3_T1_NS0_13GridEvenShareISN_EET2_T4_E12temp_storage+40];
	add.f32 	%f183, %f181, %f182;
	ld.shared.f32 	%f184, [_ZZN3cub18CUB_300001_SM_10006detail6reduce18DeviceReduceKernelINS2_10policy_hubIfjN4cuda3std3__44plusIfEEE10Policy1000EN6thrust24THRUST_300001_SM_1000_NS6detail15normal_iteratorINSD_10device_ptrIfEEEEjS9_fNS7_10__identityEEEvT0_PT3_T1_NS0_13GridEvenShareISN_EET2_T4_E12temp_storage+44];
	add.f32 	%f185, %f183, %f184;
	ld.shared.f32 	%f186, [_ZZN3cub18CUB_300001_SM_10006detail6reduce18DeviceReduceKernelINS2_10policy_hubIfjN4cuda3std3__44plusIfEEE10Policy1000EN6thrust24THRUST_300001_SM_1000_NS6detail15normal_iteratorINSD_10device_ptrIfEEEEjS9_fNS7_10__identityEEEvT0_PT3_T1_NS0_13GridEvenShareISN_EET2_T4_E12temp_storage+48];
	add.f32 	%f187, %f185, %f186;
	ld.shared.f32 	%f188, [_ZZN3cub18CUB_300001_SM_10006detail6reduce18DeviceReduceKernelINS2_10policy_hubIfjN4cuda3std3__44plusIfEEE10Policy1000EN6thrust24THRUST_300001_SM_1000_NS6detail15normal_iteratorINSD_10device_ptrIfEEEEjS9_fNS7_10__identityEEEvT0_PT3_T1_NS0_13GridEvenShareISN_EET2_T4_E12temp_storage+52];
	add.f32 	%f189, %f187, %f188;
	ld.shared.f32 	%f190, [_ZZN3cub18CUB_300001_SM_10006detail6reduce18DeviceReduceKernelINS2_10policy_hubIfjN4cuda3std3__44plusIfEEE10Policy1000EN6thrust24THRUST_300001_SM_1000_NS6detail15normal_iteratorINSD_10device_ptrIfEEEEjS9_fNS7_10__identityEEEvT0_PT3_T1_NS0_13GridEvenShareISN_EET2_T4_E12temp_storage+56];
	add.f32 	%f191, %f189, %f190;
	ld.shared.f32 	%f192, [_ZZN3cub18CUB_300001_SM_10006detail6reduce18DeviceReduceKernelINS2_10policy_hubIfjN4cuda3std3__44plusIfEEE10Policy1000EN6thrust24THRUST_300001_SM_1000_NS6detail15normal_iteratorINSD_10device_ptrIfEEEEjS9_fNS7_10__identityEEEvT0_PT3_T1_NS0_13GridEvenShareISN_EET2_T4_E12temp_storage+60];
	add.f32 	%f193, %f191, %f192;
	ld.shared.f32 	%f194, [_ZZN3cub18CUB_300001_SM_10006detail6reduce18DeviceReduceKernelINS2_10policy_hubIfjN4cuda3std3__44plusIfEEE10Policy1000EN6thrust24THRUST_300001_SM_1000_NS6detail15normal_iteratorINSD_10device_ptrIfEEEEjS9_fNS7_10__identityEEEvT0_PT3_T1_NS0_13GridEvenShareISN_EET2_T4_E12temp_storage+64];
	add.f32 	%f195, %f193, %f194;
	ld.shared.f32 	%f196, [_ZZN3cub18CUB_300001_SM_10006detail6reduce18DeviceReduceKernelINS2_10policy_hubIfjN4cuda3std3__44plusIfEEE10Policy1000EN6thrust24THRUST_300001_SM_1000_NS6detail15normal_iteratorINSD_10device_ptrIfEEEEjS9_fNS7_10__identityEEEvT0_PT3_T1_NS0_13GridEvenShareISN_EET2_T4_E12temp_storage+68];
	add.f32 	%f197, %f195, %f196;
	ld.shared.f32 	%f198, [_ZZN3cub18CUB_300001_SM_10006detail6reduce18DeviceReduceKernelINS2_10policy_hubIfjN4cuda3std3__44plusIfEEE10Policy1000EN6thrust24THRUST_300001_SM_1000_NS6detail15normal_iteratorINSD_10device_ptrIfEEEEjS9_fNS7_10__identityEEEvT0_PT3_T1_NS0_13GridEvenShareISN_EET2_T4_E12temp_storage+72];
	add.f32 	%f199, %f197, %f198;
	ld.shared.f32 	%f200, [_ZZN3cub18CUB_300001_SM_10006detail6reduce18DeviceReduceKernelINS2_10policy_hubIfjN4cuda3std3__44plusIfEEE10Policy1000EN6thrust24THRUST_300001_SM_1000_NS6detail15normal_iteratorINSD_10device_ptrIfEEEEjS9_fNS7_10__identityEEEvT0_PT3_T1_NS0_13GridEvenShareISN_EET2_T4_E12temp_storage+76];
	add.f32 	%f379, %f199, %f200;
$L__BB7_48:
	mov.u32 	%r256, %tid.x;
	setp.ne.s32 	%p64, %r256, 0;
	@%p64 bra 	$L__BB7_50;
	ld.param.u64 	%rd129, [_ZN3cub18CUB_300001_SM_10006detail6reduce18DeviceReduceKernelINS2_10policy_hubIfjN4cuda3std3__44plusIfEEE10Policy1000EN6thrust24THRUST_300001_SM_1000_NS6detail15normal_iteratorINSD_10device_ptrIfEEEEjS9_fNS7_10__identityEEEvT0_PT3_T1_NS0_13GridEvenShareISN_EET2_T4__param_1];
	cvta.to.global.u64 	%rd126, %rd129;
	mul.wide.u32 	%rd127, %r3, 4;
	add.s64 	%rd128, %rd126, %rd127;
	st.global.f32 	[%rd128], %f379;
$L__BB7_50:
	ret;

}
	// .globl	_ZN3cub18CUB_300001_SM_10006detail6reduce28DeviceReduceSingleTileKernelINS2_10policy_hubIfjN4cuda3std3__44plusIfEEE10Policy1000EPfSC_iS9_ffNS7_10__identityEEEvT0_T1_T2_T3_T4_T6_
.visible .entry _ZN3cub18CUB_300001_SM_10006detail6reduce28DeviceReduceSingleTileKernelINS2_10policy_hubIfjN4cuda3std3__44plusIfEEE10Policy1000EPfSC_iS9_ffNS7_10__identityEEEvT0_T1_T2_T3_T4_T6_(
	.param .u64 .ptr .align 1 _ZN3cub18CUB_300001_SM_10006detail6reduce28DeviceReduceSingleTileKernelINS2_10policy_hubIfjN4cuda3std3__44plusIfEEE10Policy1000EPfSC_iS9_ffNS7_10__identityEEEvT0_T1_T2_T3_T4_T6__param_0,
	.param .u64 .ptr .align 1 _ZN3cub18CUB_300001_SM_10006detail6reduce28DeviceReduceSingleTileKernelINS2_10policy_hubIfjN4cuda3std3__44plusIfEEE10Policy1000EPfSC_iS9_ffNS7_10__identityEEEvT0_T1_T2_T3_T4_T6__param_1,
	.param .u32 _ZN3cub18CUB_300001_SM_10006detail6reduce28DeviceReduceSingleTileKernelINS2_10policy_hubIfjN4cuda3std3__44plusIfEEE10Policy1000EPfSC_iS9_ffNS7_10__identityEEEvT0_T1_T2_T3_T4_T6__param_2,
	.param .align 1 .b8 _ZN3cub18CUB_300001_SM_10006detail6reduce28DeviceReduceSingleTileKernelINS2_10policy_hubIfjN4cuda3std3__44plusIfEEE10Policy1000EPfSC_iS9_ffNS7_10__identityEEEvT0_T1_T2_T3_T4_T6__param_3[1],
	.param .f32 _ZN3cub18CUB_300001_SM_10006detail6reduce28DeviceReduceSingleTileKernelINS2_10policy_hubIfjN4cuda3std3__44plusIfEEE10Policy1000EPfSC_iS9_ffNS7_10__identityEEEvT0_T1_T2_T3_T4_T6__param_4,
	.param .align 1 .b8 _ZN3cub18CUB_300001_SM_10006detail6reduce28DeviceReduceSingleTileKernelINS2_10policy_hubIfjN4cuda3std3__44plusIfEEE10Policy1000EPfSC_iS9_ffNS7_10__identityEEEvT0_T1_T2_T3_T4_T6__param_5[1]
)
.maxntid 512
.minnctapersm 1
{
	.reg .pred 	%p<113>;
	.reg .b32 	%r<407>;
	.reg .b32 	%f<531>;
	.reg .b64 	%rd<133>;
	// demoted variable
	.shared .align 4 .b8 _ZZN3cub18CUB_300001_SM_10006detail6reduce28DeviceReduceSingleTileKernelINS2_10policy_hubIfjN4cuda3std3__44plusIfEEE10Policy1000EPfSC_iS9_ffNS7_10__identityEEEvT0_T1_T2_T3_T4_T6_E12temp_storage[84];
	ld.param.u64 	%rd16, [_ZN3cub18CUB_300001_SM_10006detail6reduce28DeviceReduceSingleTileKernelINS2_10policy_hubIfjN4cuda3std3__44plusIfEEE10Policy1000EPfSC_iS9_ffNS7_10__identityEEEvT0_T1_T2_T3_T4_T6__param_0];
	ld.param.u64 	%rd17, [_ZN3cub18CUB_300001_SM_10006detail6reduce28DeviceReduceSingleTileKernelINS2_10policy_hubIfjN4cuda3std3__44plusIfEEE10Policy1000EPfSC_iS9_ffNS7_10__identityEEEvT0_T1_T2_T3_T4_T6__param_1];
	ld.param.u32 	%r67, [_ZN3cub18CUB_300001_SM_10006detail6reduce28DeviceReduceSingleTileKernelINS2_10policy_hubIfjN4cuda3std3__44plusIfEEE10Policy1000EPfSC_iS9_ffNS7_10__identityEEEvT0_T1_T2_T3_T4_T6__param_2];
	ld.param.f32 	%f58, [_ZN3cub18CUB_300001_SM_10006detail6reduce28DeviceReduceSingleTileKernelINS2_10policy_hubIfjN4cuda3std3__44plusIfEEE10Policy1000EPfSC_iS9_ffNS7_10__identityEEEvT0_T1_T2_T3_T4_T6__param_4];
	cvta.to.global.u64 	%rd1, %rd17;
	setp.ne.s32 	%p1, %r67, 0;
	@%p1 bra 	$L__BB8_3;
	mov.u32 	%r380, %tid.x;
	setp.ne.s32 	%p112, %r380, 0;
	@%p112 bra 	$L__BB8_74;
	st.global.f32 	[%rd1], %f58;
	bra.uni 	$L__BB8_74;
$L__BB8_3:
	and.b64  	%rd18, %rd16, 7;
	setp.ne.s64 	%p2, %rd18, 0;
	@%p2 bra 	$L__BB8_38;
	setp.gt.s32 	%p57, %r67, 8191;
	@%p57 bra 	$L__BB8_22;
	mov.u32 	%r1, %tid.x;
	setp.ge.s32 	%p74, %r1, %r67;
	mov.f32 	%f509, 0f00000000;
	mov.u32 	%r384, %r1;
	@%p74 bra 	$L__BB8_7;
	mul.wide.u32 	%rd121, %r1, 4;
	add.s64 	%rd120, %rd16, %rd121;
	// begin inline asm
	ld.global.nc.u32 %r300, [%rd120];
	// end inline asm
	mov.b32 	%f509, %r300;
	add.s32 	%r384, %r1, 512;
$L__BB8_7:
	setp.ge.s32 	%p75, %r384, %r67;
	@%p75 bra 	$L__BB8_13;
	not.b32 	%r301, %r384;
	add.s32 	%r4, %r67, %r301;
	and.b32  	%r302, %r4, 1536;
	setp.eq.s32 	%p76, %r302, 1536;
	@%p76 bra 	$L__BB8_11;
	mul.wide.u32 	%rd122, %r384, 4;
	add.s64 	%rd129, %rd16, %rd122;
	shr.u32 	%r303, %r4, 9;
	add.s32 	%r304, %r303, 1;
	and.b32  	%r305, %r304, 3;
	neg.s32 	%r382, %r305;
$L__BB8_10:
	.pragma "nounroll";
	// begin inline asm
	ld.global.nc.u32 %r306, [%rd129];
	// end inline asm
	mov.b32 	%f395, %r306;
	add.f32 	%f509, %f509, %f395;
	add.s32 	%r384, %r384, 512;
	add.s64 	%rd129, %rd129, 2048;
	add.s32 	%r382, %r382, 1;
	setp.ne.s32 	%p77, %r382, 0;
	@%p77 bra 	$L__BB8_10;
$L__BB8_11:
	setp.lt.u32 	%p78, %r4, 1536;
	@%p78 bra 	$L__BB8_13;
$L__BB8_12:
	mul.wide.s32 	%rd128, %r384, 4;
	add.s64 	%rd124, %rd16, %rd128;
	// begin inline asm
	ld.global.nc.u32 %r307, [%rd124];
	// end inline asm
	mov.b32 	%f396, %r307;
	add.f32 	%f397, %f509, %f396;
	add.s64 	%rd125, %rd124, 2048;
	// begin inline asm
	ld.global.nc.u32 %r308, [%rd125];
	// end inline asm
	mov.b32 	%f398, %r308;
	add.f32 	%f399, %f397, %f398;
	add.s64 	%rd126, %rd124, 4096;
	// begin inline asm
	ld.global.nc.u32 %r309, [%rd126];
	// end inline asm
	mov.b32 	%f400, %r309;
	add.f32 	%f401, %f399, %f400;
	add.s64 	%rd127, %rd124, 6144;
	// begin inline asm
	ld.global.nc.u32 %r310, [%rd127];
	// end inline asm
	mov.b32 	%f402, %r310;
	add.f32 	%f509, %f401, %f402;
	add.s32 	%r384, %r384, 2048;
	setp.lt.s32 	%p79, %r384, %r67;
	@%p79 bra 	$L__BB8_12;
$L__BB8_13:
	setp.lt.s32 	%p80, %r67, 512;
	@%p80 bra 	$L__BB8_18;
	// begin inline asm
	mov.u32 %r349, %laneid;
	// end inline asm
	mov.b32 	%r351, %f509;
	mov.b32 	%r352, 1;
	mov.b32 	%r373, 31;
	mov.b32 	%r374, -1;
	// begin inline asm
	shfl.sync.down.b32 %r350, %r351, %r352, %r373, %r374;
	// end inline asm
	setp.gt.s32 	%p104, %r349, 30;
	mov.b32 	%f461, %r350;
	add.f32 	%f462, %f509, %f461;
	selp.f32 	%f463, %f509, %f462, %p104;
	mov.b32 	%r356, %f463;
	mov.b32 	%r357, 2;
	// begin inline asm
	shfl.sync.down.b32 %r355, %r356, %r357, %r373, %r374;
	// end inline asm
	setp.gt.s32 	%p105, %r349, 29;
	mov.b32 	%f464, %r355;
	add.f32 	%f465, %f463, %f464;
	selp.f32 	%f466, %f463, %f465, %p105;
	mov.b32 	%r361, %f466;
	mov.b32 	%r362, 4;
	// begin inline asm
	shfl.sync.down.b32 %r360, %r361, %r362, %r373, %r374;
	// end inline asm
	setp.gt.s32 	%p106, %r349, 27;
	mov.b32 	%f467, %r360;
	add.f32 	%f468, %f466, %f467;
	selp.f32 	%f469, %f466, %f468, %p106;
	mov.b32 	%r366, %f469;
	mov.b32 	%r367, 8;
	// begin inline asm
	shfl.sync.down.b32 %r365, %r366, %r367, %r373, %r374;
	// end inline asm
	setp.gt.s32 	%p107, %r349, 23;
	mov.b32 	%f470, %r365;
	add.f32 	%f471, %f469, %f470;
	selp.f32 	%f472, %f469, %f471, %p107;
	mov.b32 	%r371, %f472;
	mov.b32 	%r372, 16;
	// begin inline asm
	shfl.sync.down.b32 %r370, %r371, %r372, %r373, %r374;
	// end inline asm
	setp.gt.s32 	%p108, %r349, 15;
	mov.b32 	%f473, %r370;
	add.f32 	%f10, %f472, %f473;
	selp.f32 	%f530, %f472, %f10, %p108;
	setp.ne.s32 	%p109, %r349, 0;
	@%p109 bra 	$L__BB8_16;
	shr.u32 	%r375, %r1, 3;
	and.b32  	%r376, %r375, 124;
	mov.u32 	%r377, _ZZN3cub18CUB_300001_SM_10006detail6reduce28DeviceReduceSingleTileKernelINS2_10policy_hubIfjN4cuda3std3__44plusIfEEE10Policy1000EPfSC_iS9_ffNS7_10__identityEEEvT0_T1_T2_T3_T4_T6_E12temp_storage;
	add.s32 	%r378, %r377, %r376;
	st.shared.f32 	[%r378+16], %f10;
$L__BB8_16:
	bar.sync 	0;
	setp.ne.s32 	%p110, %r1, 0;
	@%p110 bra 	$L__BB8_72;
	ld.shared.f32 	%f474, [_ZZN3cub18CUB_300001_SM_10006detail6reduce28DeviceReduceSingleTileKernelINS2_10policy_hubIfjN4cuda3std3__44plusIfEEE10Policy1000EPfSC_iS9_ffNS7_10__identityEEEvT0_T1_T2_T3_T4_T6_E12temp_storage+20];
	add.f32 	%f475, %f530, %f474;
	ld.shared.f32 	%f476, [_ZZN3cub18CUB_300001_SM_10006detail6reduce28DeviceReduceSingleTileKernelINS2_10policy_hubIfjN4cuda3std3__44plusIfEEE10Policy1000EPfSC_iS9_ffNS7_10__identityEEEvT0_T1_T2_T3_T4_T6_E12temp_storage+24];
	add.f32 	%f477, %f475, %f476;
	ld.shared.f32 	%f478, [_ZZN3cub18CUB_300001_SM_10006detail6reduce28DeviceReduceSingleTileKernelINS2_10policy_hubIfjN4cuda3std3__44plusIfEEE10Policy1000EPfSC_iS9_ffNS7_10__identityEEEvT0_T1_T2_T3_T4_T6_E12temp_storage+28];
	add.f32 	%f479, %f477, %f478;
	ld.shared.f32 	%f480, [_ZZN3cub18CUB_300001_SM_10006detail6reduce28DeviceReduceSingleTileKernelINS2_10policy_hubIfjN4cuda3std3__44plusIfEEE10Policy1000EPfSC_iS9_ffNS7_10__identityEEEvT0_T1_T2_T3_T4_T6_E12temp_storage+32];
	add.f32 	%f481, %f479, %f480;
	ld.shared.f32 	%f482, [_ZZN3cub18CUB_300001_SM_10006detail6reduce28DeviceReduceSingleTileKernelINS2_10policy_hubIfjN4cuda3std3__44plusIfEEE10Policy1000EPfSC_iS9_ffNS7_10__identityEEEvT0_T1_T2_T3_T4_T6_E12temp_storage+36];
	add.f32 	%f483, %f481, %f482;
	ld.shared.f32 	%f484, [_ZZN3cub18CUB_300001_SM_10006detail6reduce28DeviceReduceSingleTileKernelINS2_10policy_hubIfjN4cuda3std3__44plusIfEEE10Policy1000EPfSC_iS9_ffNS7_10__identityEEEvT0_T1_T2_T3_T4_T6_E12temp_storage+40];
	add.f32 	%f485, %f483, %f484;
	ld.shared.f32 	%f486, [_ZZN3cub18CUB_300001_SM_10006detail6reduce28DeviceReduceSingleTileKernelINS2_10policy_hubIfjN4cuda3std3__44plusIfEEE10Policy1000EPfSC_iS9_ffNS7_10__identityEEEvT0_T1_T2_T3_T4_T6_E12temp_storage+44];
	add.f32 	%f487, %f485, %f486;
	ld.shared.f32 	%f488, [_ZZN3cub18CUB_300001_SM_10006detail6reduce28DeviceReduceSingleTileKernelINS2_10policy_hubIfjN4cuda3std3__44plusIfEEE10Policy1000EPfSC_iS9_ffNS7_10__identityEEEvT0_T1_T2_T3_T4_T6_E12temp_storage+48];
	add.f32 	%f489, %f487, %f488;
	ld.shared.f32 	%f490, [_ZZN3cub18CUB_300001_SM_10006detail6reduce28DeviceReduceSingleTileKernelINS2_10policy_hubIfjN4cuda3std3__44plusIfEEE10Policy1000EPfSC_iS9_ffNS7_10__identityEEEvT0_T1_T2_T3_T4_T6_E12temp_storage+52];
	add.f32 	%f491, %f489, %f490;
	ld.shared.f32 	%f492, [_ZZN3cub18CUB_300001_SM_10006detail6reduce28DeviceReduceSingleTileKernelINS2_10policy_hubIfjN4cuda3std3__44plusIfEEE10Policy1000EPfSC_iS9_ffNS7_10__identityEEEvT0_T1_T2_T3_T4_T6_E12temp_storage+56];
	add.f32 	%f493, %f491, %f492;
	ld.shared.f32 	%f494, [_ZZN3cub18CUB_300001_SM_10006detail6reduce28DeviceReduceSingleTileKernelINS2_10policy_hubIfjN4cuda3std3__44plusIfEEE10Policy1000EPfSC_iS9_ffNS7_10__identityEEEvT0_T1_T2_T3_T4_T6_E12temp_storage+60];
	add.f32 	%f495, %f493, %f494;
	ld.shared.f32 	%f496, [_ZZN3cub18CUB_300001_SM_10006detail6reduce28DeviceReduceSingleTileKernelINS2_10policy_hubIfjN4cuda3std3__44plusIfEEE10Policy1000EPfSC_iS9_ffNS7_10__identityEEEvT0_T1_T2_T3_T4_T6_E12temp_storage+64];
	add.f32 	%f497, %f495, %f496;
	ld.shared.f32 	%f498, [_ZZN3cub18CUB_300001_SM_10006detail6reduce28DeviceReduceSingleTileKernelINS2_10policy_hubIfjN4cuda3std3__44plusIfEEE10Policy1000EPfSC_iS9_ffNS7_10__identityEEEvT0_T1_T2_T3_T4_T6_E12temp_storage+68];
	add.f32 	%f499, %f497, %f498;
	ld.shared.f32 	%f500, [_ZZN3cub18CUB_300001_SM_10006detail6reduce28DeviceReduceSingleTileKernelINS2_10policy_hubIfjN4cuda3std3__44plusIfEEE10Policy1000EPfSC_iS9_ffNS7_10__identityEEEvT0_T1_T2_T3_T4_T6_E12temp_storage+72];
	add.f32 	%f501, %f499, %f500;
	ld.shared.f32 	%f502, [_ZZN3cub18CUB_300001_SM_10006detail6reduce28DeviceReduceSingleTileKernelINS2_10policy_hubIfjN4cuda3std3__44plusIfEEE10Policy1000EPfSC_iS9_ffNS7_10__identityEEEvT0_T1_T2_T3_T4_T6_E12temp_storage+76];
	add.f32 	%f530, %f501, %f502;
	bra.uni 	$L__BB8_72;
$L__BB8_18:
	// begin inline asm
	mov.u32 %r311, %laneid;
	// end inline asm
	and.b32  	%r337, %r1, 992;
	add.s32 	%r338, %r337, 32;
	setp.gt.s32 	%p81, %r338, %r67;
	not.b32 	%r339, %r337;
	add.s32 	%r340, %r67, %r339;
	selp.b32 	%r335, %r340, 31, %p81;
	mov.b32 	%r313, %f509;
	mov.b32 	%r314, 1;
	mov.b32 	%r336, -1;
	// begin inline asm
	shfl.sync.down.b32 %r312, %r313, %r314, %r335, %r336;
	// end inline asm
	setp.lt.s32 	%p82, %r311, %r335;
	mov.b32 	%f403, %r312;
	add.f32 	%f404, %f509, %f403;
	selp.f32 	%f405, %f404, %f509, %p82;
	mov.b32 	%r318, %f405;
	mov.b32 	%r319, 2;
	// begin inline asm
	shfl.sync.down.b32 %r317, %r318, %r319, %r335, %r336;
	// end inline asm
	add.s32 	%r341, %r311, 2;
	setp.gt.s32 	%p83, %r341, %r335;
	mov.b32 	%f406, %r317;
	add.f32 	%f407, %f405, %f406;
	selp.f32 	%f408, %f405, %f407, %p83;
	mov.b32 	%r323, %f408;
	mov.b32 	%r324, 4;
	// begin inline asm
	shfl.sync.down.b32 %r322, %r323, %r324, %r335, %r336;
	// end inline asm
	add.s32 	%r342, %r311, 4;
	setp.gt.s32 	%p84, %r342, %r335;
	mov.b32 	%f409, %r322;
	add.f32 	%f410, %f408, %f409;
	selp.f32 	%f411, %f408, %f410, %p84;
	mov.b32 	%r328, %f411;
	mov.b32 	%r329, 8;
	// begin inline asm
	shfl.sync.down.b32 %r327, %r328, %r329, %r335, %r336;
	// end inline asm
	add.s32 	%r343, %r311, 8;
	setp.gt.s32 	%p85, %r343, %r335;
	mov.b32 	%f412, %r327;
	add.f32 	%f413, %f411, %f412;
	selp.f32 	%f414, %f411, %f413, %p85;
	mov.b32 	%r333, %f414;
	mov.b32 	%r334, 16;
	// begin inline asm
	shfl.sync.down.b32 %r332, %r333, %r334, %r335, %r336;
	// end inline asm
	add.s32 	%r344, %r311, 16;
	setp.gt.s32 	%p86, %r344, %r335;
	mov.b32 	%f415, %r332;
	add.f32 	%f416, %f414, %f415;
	selp.f32 	%f530, %f414, %f416, %p86;
	setp.ne.s32 	%p87, %r311, 0;
	@%p87 bra 	$L__BB8_20;
	shr.u32 	%r345, %r1, 3;
	and.b32  	%r346, %r345, 124;
	mov.u32 	%r347, _ZZN3cub18CUB_300001_SM_10006detail6reduce28DeviceReduceSingleTileKernelINS2_10policy_hubIfjN4cuda3std3__44plusIfEEE10Policy1000EPfSC_iS9_ffNS7_10__identityEEEvT0_T1_T2_T3_T4_T6_E12temp_storage;
	add.s32 	%r348, %r347, %r346;
	st.shared.f32 	[%r348+16], %f530;
$L__BB8_20:
	bar.sync 	0;
	setp.ne.s32 	%p88, %r1, 0;
	@%p88 bra 	$L__BB8_72;
	setp.gt.s32 	%p89, %r67, 32;
	ld.shared.f32 	%f417, [_ZZN3cub18CUB_300001_SM_10006detail6reduce28DeviceReduceSingleTileKernelINS2_10policy_hubIfjN4cuda3std3__44plusIfEEE10Policy1000EPfSC_iS9_ffNS7_10__identityEEEvT0_T1_T2_T3_T4_T6_E12temp_storage+20];
	add.f32 	%f418, %f530, %f417;
	selp.f32 	%f419, %f418, %f530, %p89;
	setp.gt.s32 	%p90, %r67, 64;
	ld.shared.f32 	%f420, [_ZZN3cub18CUB_300001_SM_10006detail6reduce28DeviceReduceSingleTileKernelINS2_10policy_hubIfjN4cuda3std3__44plusIfEEE10Policy1000EPfSC_iS9_ffNS7_10__identityEEEvT0_T1_T2_T3_T4_T6_E12temp_storage+24];
	add.f32 	%f421, %f420, %f419;
	selp.f32 	%f422, %f421, %f419, %p90;
	setp.gt.s32 	%p91, %r67, 96;
	ld.shared.f32 	%f423, [_ZZN3cub18CUB_300001_SM_10006detail6reduce28DeviceReduceSingleTileKernelINS2_10policy_hubIfjN4cuda3std3__44plusIfEEE10Policy1000EPfSC_iS9_ffNS7_10__identityEEEvT0_T1_T2_T3_T4_T6_E12temp_storage+28];
	add.f32 	%f424, %f423, %f422;
	selp.f32 	%f425, %f424, %f422, %p91;
	setp.gt.s32 	%p92, %r67, 128;
	ld.shared.f32 	%f426, [_ZZN3cub18CUB_300001_SM_10006detail6reduce28DeviceReduceSingleTileKernelINS2_10policy_hubIfjN4cuda3std3__44plusIfEEE10Policy1000EPfSC_iS9_ffNS7_10__identityEEEvT0_T1_T2_T3_T4_T6_E12temp_storage+32];
	add.f32 	%f427, %f426, %f425;
	selp.f32 	%f428, %f427, %f425, %p92;
	setp.gt.s32 	%p93, %r67, 160;
	ld.shared.f32 	%f429, [_ZZN3cub18CUB_300001_SM_10006detail6reduce28DeviceReduceSingleTileKernelINS2_10policy_hubIfjN4cuda3std3__44plusIfEEE10Policy1000EPfSC_iS9_ffNS7_10__identityEEEvT0_T1_T2_T3_T4_T6_E12temp_storage+36];
	add.f32 	%f430, %f429, %f428;
	selp.f32 	%f431, %f430, %f428, %p93;
	setp.gt.s32 	%p94, %r67, 192;
	ld.shared.f32 	%f432, [_ZZN3cub18CUB_300001_SM_10006detail6reduce28DeviceReduceSingleTileKernelINS2_10policy_hubIfjN4cuda3std3__44plusIfEEE10Policy1000EPfSC_iS9_ffNS7_10__identityEEEvT0_T1_T2_T3_T4_T6_E12temp_storage+40];
	add.f32 	%f433, %f432, %f431;
	selp.f32 	%f434, %f433, %f431, %p94;
	setp.gt.s32 	%p95, %r67, 224;
	ld.shared.f32 	%f435, [_ZZN3cub18CUB_300001_SM_10006detail6reduce28DeviceReduceSingleTileKernelINS2_10policy_hubIfjN4cuda3std3__44plusIfEEE10Policy1000EPfSC_iS9_ffNS7_10__identityEEEvT0_T1_T2_T3_T4_T6_E12temp_storage+44];
	add.f32 	%f436, %f435, %f434;
	selp.f32 	%f437, %f436, %f434, %p95;
	setp.gt.s32 	%p96, %r67, 256;
	ld.shared.f32 	%f438, [_ZZN3cub18CUB_300001_SM_10006detail6reduce28DeviceReduceSingleTileKernelINS2_10policy_hubIfjN4cuda3std3__44plusIfEEE10Policy1000EPfSC_iS9_ffNS7_10__identityEEEvT0_T1_T2_T3_T4_T6_E12temp_storage+48];
	add.f32 	%f439, %f438, %f437;
	selp.f32 	%f440, %f439, %f437, %p96;
	setp.gt.s32 	%p97, %r67, 288;
	ld.shared.f32 	%f441, [_ZZN3cub18CUB_300001_SM_10006detail6reduce28DeviceReduceSingleTileKernelINS2_10policy_hubIfjN4cuda3std3__44plusIfEEE10Policy1000EPfSC_iS9_ffNS7_10__identityEEEvT0_T1_T2_T3_T4_T6_E12temp_storage+52];
	add.f32 	%f442, %f441, %f440;
	selp.f32 	%f443, %f442, %f440, %p97;
	setp.gt.s32 	%p98, %r67, 320;
	ld.shared.f32 	%f444, [_ZZN3cub18CUB_300001_SM_10006detail6reduce28DeviceReduceSingleTileKernelINS2_10policy_hubIfjN4cuda3std3__44plusIfEEE10Policy1000EPfSC_iS9_ffNS7_10__identityEEEvT0_T1_T2_T3_T4_T6_E12temp_storage+56];
	add.f32 	%f445, %f444, %f443;
	selp.f32 	%f446, %f445, %f443, %p98;
	setp.gt.s32 	%p99, %r67, 352;
	ld.shared.f32 	%f447, [_ZZN3cub18CUB_300001_SM_10006detail6reduce28DeviceReduceSingleTileKernelINS2_10policy_hubIfjN4cuda3std3__44plusIfEEE10Policy1000EPfSC_iS9_ffNS7_10__identityEEEvT0_T1_T2_T3_T4_T6_E12temp_storage+60];
	add.f32 	%f448, %f447, %f446;
	selp.f32 	%f449, %f448, %f446, %p99;
	setp.gt.s32 	%p100, %r67, 384;
	ld.shared.f32 	%f450, [_ZZN3cub18CUB_300001_SM_10006detail6reduce28DeviceReduceSingleTileKernelINS2_10policy_hubIfjN4cuda3std3__44plusIfEEE10Policy1000EPfSC_iS9_ffNS7_10__identityEEEvT0_T1_T2_T3_T4_T6_E12temp_storage+64];
	add.f32 	%f451, %f450, %f449;
	selp.f32 	%f452, %f451, %f449, %p100;
	setp.gt.s32 	%p101, %r67, 416;
	ld.shared.f32 	%f453, [_ZZN3cub18CUB_300001_SM_10006detail6reduce28DeviceReduceSingleTileKernelINS2_10policy_hubIfjN4cuda3std3__44plusIfEEE10Policy1000EPfSC_iS9_ffNS7_10__identityEEEvT0_T1_T2_T3_T4_T6_E12temp_storage+68];
	add.f32 	%f454, %f453, %f452;
	selp.f32 	%f455, %f454, %f452, %p101;
	setp.gt.s32 	%p102, %r67, 448;
	ld.shared.f32 	%f456, [_ZZN3cub18CUB_300001_SM_10006detail6reduce28DeviceReduceSingleTileKernelINS2_10policy_hubIfjN4cuda3std3__44plusIfEEE10Policy1000EPfSC_iS9_ffNS7_10__identityEEEvT0_T1_T2_T3_T4_T6_E12temp_storage+72];
	add.f32 	%f457, %f456, %f455;
	selp.f32 	%f458, %f457, %f455, %p102;
	setp.gt.s32 	%p103, %r67, 480;
	ld.shared.f32 	%f459, [_ZZN3cub18CUB_300001_SM_10006detail6reduce28DeviceReduceSingleTileKernelINS2_10policy_hubIfjN4cuda3std3__44plusIfEEE10Policy1000EPfSC_iS9_ffNS7_10__identityEEEvT0_T1_T2_T3_T4_T6_E12temp_storage+76];
	add.f32 	%f460, %f459, %f458;
	selp.f32 	%f530, %f460, %f458, %p103;
	bra.uni 	$L__BB8_72;
$L__BB8_22:
	mov.u32 	%r13, %tid.x;
	shl.b32 	%r224, %r13, 1;
	mul.wide.u32 	%rd90, %r224, 4;
	add.s64 	%rd75, %rd16, %rd90;
	// begin inline asm
	ld.global.nc.u64 %rd74, [%rd75];
	// end inline asm
	mov.b64 	{%r225, %r226}, %rd74;
	mov.b32 	%f281, %r226;
	mov.b32 	%f282, %r225;
	add.s64 	%rd77, %rd75, 4096;
	// begin inline asm
	ld.global.nc.u64 %rd76, [%rd77];
	// end inline asm
	mov.b64 	{%r227, %r228}, %rd76;
	mov.b32 	%f283, %r228;
	mov.b32 	%f284, %r227;
	add.s64 	%rd79, %rd75, 8192;
	// begin inline asm
	ld.global.nc.u64 %rd78, [%rd79];
	// end inline asm
	mov.b64 	{%r229, %r230}, %rd78;
	mov.b32 	%f285, %r230;
	mov.b32 	%f286, %r229;
	add.s64 	%rd81, %rd75, 12288;
	// begin inline asm
	ld.global.nc.u64 %rd80, [%rd81];
	// end inline asm
	mov.b64 	{%r231, %r232}, %rd80;
	mov.b32 	%f287, %r232;
	mov.b32 	%f288, %r231;
	add.s64 	%rd83, %rd75, 16384;
	// begin inline asm
	ld.global.nc.u64 %rd82, [%rd83];
	// end inline asm
	mov.b64 	{%r233, %r234}, %rd82;
	mov.b32 	%f289, %r234;
	mov.b32 	%f290, %r233;
	add.s64 	%rd85, %rd75, 20480;
	// begin inline asm
	ld.global.nc.u64 %rd84, [%rd85];
	// end inline asm
	mov.b64 	{%r235, %r236}, %rd84;
	mov.b32 	%f291, %r236;
	mov.b32 	%f292, %r235;
	add.s64 	%rd87, %rd75, 24576;
	// begin inline asm
	ld.global.nc.u64 %rd86, [%rd87];
	// end inline asm
	mov.b64 	{%r237, %r238}, %rd86;
	mov.b32 	%f293, %r238;
	mov.b32 	%f294, %r237;
	add.s64 	%rd89, %rd75, 28672;
	// begin inline asm
	ld.global.nc.u64 %rd88, [%rd89];
	// end inline asm
	mov.b64 	{%r239, %r240}, %rd88;
	mov.b32 	%f295, %r240;
	mov.b32 	%f296, %r239;
	add.f32 	%f297, %f282, %f281;
	add.f32 	%f298, %f284, %f283;
	add.f32 	%f299, %f286, %f285;
	add.f32 	%f300, %f288, %f287;
	add.f32 	%f301, %f290, %f289;
	add.f32 	%f302, %f292, %f291;
	add.f32 	%f303, %f294, %f293;
	add.f32 	%f304, %f296, %f295;
	add.f32 	%f305, %f297, %f298;
	add.f32 	%f306, %f299, %f300;
	add.f32 	%f307, %f301, %f302;
	add.f32 	%f308, %f303, %f304;
	add.f32 	%f309, %f305, %f306;
	add.f32 	%f310, %f307, %f308;
	add.f32 	%f516, %f309, %f310;
	setp.lt.u32 	%p58, %r67, 16384;
	mov.b32 	%r387, 8192;
	@%p58 bra 	$L__BB8_26;
	add.s32 	%r14, %r67, -8192;
	mov.b32 	%r387, 8192;
$L__BB8_24:
	mul.wide.s32 	%rd107, %r387, 4;
	add.s64 	%rd92, %rd75, %rd107;
	// begin inline asm
	ld.global.nc.u64 %rd91, [%rd92];
	// end inline asm
	mov.b64 	{%r242, %r243}, %rd91;
	mov.b32 	%f311, %r243;
	mov.b32 	%f312, %r242;
	add.s64 	%rd94, %rd92, 4096;
	// begin inline asm
	ld.global.nc.u64 %rd93, [%rd94];
	// end inline asm
	mov.b64 	{%r244, %r245}, %rd93;
	mov.b32 	%f313, %r245;
	mov.b32 	%f314, %r244;
	add.s64 	%rd96, %rd92, 8192;
	// begin inline asm
	ld.global.nc.u64 %rd95, [%rd96];
	// end inline asm
	mov.b64 	{%r246, %r247}, %rd95;
	mov.b32 	%f315, %r247;
	mov.b32 	%f316, %r246;
	add.s64 	%rd98, %rd92, 12288;
	// begin inline asm
	ld.global.nc.u64 %rd97, [%rd98];
	// end inline asm
	mov.b64 	{%r248, %r249}, %rd97;
	mov.b32 	%f317, %r249;
	mov.b32 	%f318, %r248;
	add.s64 	%rd100, %rd92, 16384;
	// begin inline asm
	ld.global.nc.u64 %rd99, [%rd100];
	// end inline asm
	mov.b64 	{%r250, %r251}, %rd99;
	mov.b32 	%f319, %r251;
	mov.b32 	%f320, %r250;
	add.s64 	%rd102, %rd92, 20480;
	// begin inline asm
	ld.global.nc.u64 %rd101, [%rd102];
	// end inline asm
	mov.b64 	{%r252, %r253}, %rd101;
	mov.b32 	%f321, %r253;
	mov.b32 	%f322, %r252;
	add.s64 	%rd104, %rd92, 24576;
	// begin inline asm
	ld.global.nc.u64 %rd103, [%rd104];
	// end inline asm
	mov.b64 	{%r254, %r255}, %rd103;
	mov.b32 	%f323, %r255;
	mov.b32 	%f324, %r254;
	add.s64 	%rd106, %rd92, 28672;
	// begin inline asm
	ld.global.nc.u64 %rd105, [%rd106];
	// end inline asm
	mov.b64 	{%r256, %r257}, %rd105;
	mov.b32 	%f325, %r257;
	mov.b32 	%f326, %r256;
	add.f32 	%f327, %f516, %f312;
	add.f32 	%f328, %f311, %f314;
	add.f32 	%f329, %f313, %f316;
	add.f32 	%f330, %f315, %f318;
	add.f32 	%f331, %f317, %f320;
	add.f32 	%f332, %f319, %f322;
	add.f32 	%f333, %f321, %f324;
	add.f32 	%f334, %f323, %f326;
	add.f32 	%f335, %f327, %f328;
	add.f32 	%f336, %f329, %f330;
	add.f32 	%f337, %f331, %f332;
	add.f32 	%f338, %f333, %f334;
	add.f32 	%f339, %f335, %f336;
	add.f32 	%f340, %f337, %f338;
	add.f32 	%f341, %f339, %f340;
	add.f32 	%f516, %f341, %f325;
	sub.s32 	%r258, %r67, %r387;
	setp.lt.s32 	%p59, %r258, 8192;
	@%p59 bra 	$L__BB8_34;
	add.s32 	%r387, %r387, 8192;
	setp.le.s32 	%p60, %r387, %r14;
	@%p60 bra 	$L__BB8_24;
$L__BB8_26:
	setp.le.s32 	%p61, %r67, %r387;
	@%p61 bra 	$L__BB8_34;
	sub.s32 	%r18, %r67, %r387;
	setp.ge.s32 	%p62, %r13, %r18;
	@%p62 bra 	$L__BB8_34;
	not.b32 	%r259, %r13;
	add.s32 	%r260, %r67, %r259;
	sub.s32 	%r19, %r260, %r387;
	and.b32  	%r261, %r19, 1536;
	setp.eq.s32 	%p63, %r261, 1536;
	mov.u32 	%r391, %r13;
	@%p63 bra 	$L__BB8_31;
	add.s32 	%r389, %r13, %r387;
	shr.u32 	%r262, %r19, 9;
	add.s32 	%r263, %r262, 1;
	and.b32  	%r264, %r263, 3;
	neg.s32 	%r388, %r264;
	mov.u32 	%r391, %r13;
$L__BB8_30:
	.pragma "nounroll";
	mul.wide.u32 	%rd109, %r389, 4;
	add.s64 	%rd108, %rd16, %rd109;
	// begin inline asm
	ld.global.nc.u32 %r265, [%rd108];
	// end inline asm
	mov.b32 	%f343, %r265;
	add.f32 	%f516, %f516, %f343;
	add.s32 	%r391, %r391, 512;
	add.s32 	%r389, %r389, 512;
	add.s32 	%r388, %r388, 1;
	setp.ne.s32 	%p64, %r388, 0;
	@%p64 bra 	$L__BB8_30;
$L__BB8_31:
	setp.lt.u32 	%p65, %r19, 1536;
	@%p65 bra 	$L__BB8_34;
	cvt.u64.u32 	%rd110, %r391;
	cvt.u64.u32 	%rd111, %r387;
	add.s64 	%rd112, %rd110, %rd111;
	shl.b64 	%rd113, %rd112, 2;
	add.s64 	%rd114, %rd113, %rd16;
	add.s64 	%rd130, %rd114, 4096;
	add.s32 	%r392, %r391, %r387;
$L__BB8_33:
	mul.wide.u32 	%rd119, %r392, 4;
	add.s64 	%rd115, %rd16, %rd119;
	// begin inline asm
	ld.global.nc.u32 %r266, [%rd115];
	// end inline asm
	mov.b32 	%f344, %r266;
	add.f32 	%f345, %f516, %f344;
	add.s64 	%rd116, %rd130, -2048;
	// begin inline asm
	ld.global.nc.u32 %r267, [%rd116];
	// end inline asm
	mov.b32 	%f346, %r267;
	add.f32 	%f347, %f345, %f346;
	// begin inline asm
	ld.global.nc.u32 %r268, [%rd130];
	// end inline asm
	mov.b32 	%f348, %r268;
	add.f32 	%f349, %f347, %f348;
	add.s64 	%rd118, %rd130, 2048;
	// begin inline asm
	ld.global.nc.u32 %r269, [%rd118];
	// end inline asm
	mov.b32 	%f350, %r269;
	add.f32 	%f516, %f349, %f350;
	add.s32 	%r391, %r391, 2048;
	add.s64 	%rd130, %rd130, 8192;
	add.s32 	%r392, %r392, 2048;
	setp.lt.s32 	%p66, %r391, %r18;
	@%p66 bra 	$L__BB8_33;
$L__BB8_34:
	// begin inline asm
	mov.u32 %r270, %laneid;
	// end inline asm
	mov.b32 	%r272, %f516;
	mov.b32 	%r273, 1;
	mov.b32 	%r294, 31;
	mov.b32 	%r295, -1;
	// begin inline asm
	shfl.sync.down.b32 %r271, %r272, %r273, %r294, %r295;
	// end inline asm
	setp.gt.s32 	%p67, %r270, 30;
	mov.b32 	%f351, %r271;
	add.f32 	%f352, %f516, %f351;
	selp.f32 	%f353, %f516, %f352, %p67;
	mov.b32 	%r277, %f353;
	mov.b32 	%r278, 2;
	// begin inline asm
	shfl.sync.down.b32 %r276, %r277, %r278, %r294, %r295;
	// end inline asm
	setp.gt.s32 	%p68, %r270, 29;
	mov.b32 	%f354, %r276;
	add.f32 	%f355, %f353, %f354;
	selp.f32 	%f356, %f353, %f355, %p68;
	mov.b32 	%r282, %f356;
	mov.b32 	%r283, 4;
	// begin inline asm
	shfl.sync.down.b32 %r281, %r282, %r283, %r294, %r295;
	// end inline asm
	setp.gt.s32 	%p69, %r270, 27;
	mov.b32 	%f357, %r281;
	add.f32 	%f358, %f356, %f357;
	selp.f32 	%f359, %f356, %f358, %p69;
	mov.b32 	%r287, %f359;
	mov.b32 	%r288, 8;
	// begin inline asm
	shfl.sync.down.b32 %r286, %r287, %r288, %r294, %r295;
	// end inline asm
	setp.gt.s32 	%p70, %r270, 23;
	mov.b32 	%f360, %r286;
	add.f32 	%f361, %f359, %f360;
	selp.f32 	%f362, %f359, %f361, %p70;
	mov.b32 	%r292, %f362;
	mov.b32 	%r293, 16;
	// begin inline asm
	shfl.sync.down.b32 %r291, %r292, %r293, %r294, %r295;
	// end inline asm
	setp.gt.s32 	%p71, %r270, 15;
	mov.b32 	%f363, %r291;
	add.f32 	%f26, %f362, %f363;
	selp.f32 	%f530, %f362, %f26, %p71;
	setp.ne.s32 	%p72, %r270, 0;
	@%p72 bra 	$L__BB8_36;
	shr.u32 	%r296, %r13, 3;
	and.b32  	%r297, %r296, 124;
	mov.u32 	%r298, _ZZN3cub18CUB_300001_SM_10006detail6reduce28DeviceReduceSingleTileKernelINS2_10policy_hubIfjN4cuda3std3__44plusIfEEE10Policy1000EPfSC_iS9_ffNS7_10__identityEEEvT0_T1_T2_T3_T4_T6_E12temp_storage;
	add.s32 	%r299, %r298, %r297;
	st.shared.f32 	[%r299+16], %f26;
$L__BB8_36:
	bar.sync 	0;
	setp.ne.s32 	%p73, %r13, 0;
	@%p73 bra 	$L__BB8_72;
	ld.shared.f32 	%f364, [_ZZN3cub18CUB_300001_SM_10006detail6reduce28DeviceReduceSingleTileKernelINS2_10policy_hubIfjN4cuda3std3__44plusIfEEE10Policy1000EPfSC_iS9_ffNS7_10__identityEEEvT0_T1_T2_T3_T4_T6_E12temp_storage+20];
	add.f32 	%f365, %f530, %f364;
	ld.shared.f32 	%f366, [_ZZN3cub18CUB_300001_SM_10006detail6reduce28DeviceReduceSingleTileKernelINS2_10policy_hubIfjN4cuda3std3__44plusIfEEE10Policy1000EPfSC_iS9_ffNS7_10__identityEEEvT0_T1_T2_T3_T4_T6_E12temp_storage+24];
	add.f32 	%f367, %f365, %f366;
	ld.shared.f32 	%f368, [_ZZN3cub18CUB_300001_SM_10006detail6reduce28DeviceReduceSingleTileKernelINS2_10policy_hubIfjN4cuda3std3__44plusIfEEE10Policy1000EPfSC_iS9_ffNS7_10__identityEEEvT0_T1_T2_T3_T4_T6_E12temp_storage+28];
	add.f32 	%f369, %f367, %f368;
	ld.shared.f32 	%f370, [_ZZN3cub18CUB_300001_SM_10006detail6reduce28DeviceReduceSingleTileKernelINS2_10policy_hubIfjN4cuda3std3__44plusIfEEE10Policy1000EPfSC_iS9_ffNS7_10__identityEEEvT0_T1_T2_T3_T4_T6_E12temp_storage+32];
	add.f32 	%f371, %f369, %f370;
	ld.shared.f32 	%f372, [_ZZN3cub18CUB_300001_SM_10006detail6reduce28DeviceReduceSingleTileKernelINS2_10policy_hubIfjN4cuda3std3__44plusIfEEE10Policy1000EPfSC_iS9_ffNS7_10__identityEEEvT0_T1_T2_T3_T4_T6_E12temp_storage+36];
	add.f32 	%f373, %f371, %f372;
	ld.shared.f32 	%f374, [_ZZN3cub18CUB_300001_SM_10006detail6reduce28DeviceReduceSingleTileKernelINS2_10policy_hubIfjN4cuda3std3__44plusIfEEE10Policy1000EPfSC_iS9_ffNS7_10__identityEEEvT0_T1_T2_T3_T4_T6_E12temp_storage+40];
	add.f32 	%f375, %f373, %f374;
	ld.shared.f32 	%f376, [_ZZN3cub18CUB_300001_SM_10006detail6reduce28DeviceReduceSingleTileKernelINS2_10policy_hubIfjN4cuda3std3__44plusIfEEE10Policy1000EPfSC_iS9_ffNS7_10__identityEEEvT0_T1_T2_T3_T4_T6_E12temp_storage+44];
	add.f32 	%f377, %f375, %f376;
	ld.shared.f32 	%f378, [_ZZN3cub18CUB_300001_SM_10006detail6reduce28DeviceReduceSingleTileKernelINS2_10policy_hubIfjN4cuda3std3__44plusIfEEE10Policy1000EPfSC_iS9_ffNS7_10__identityEEEvT0_T1_T2_T3_T4_T6_E12temp_storage+48];
	add.f32 	%f379, %f377, %f378;
	ld.shared.f32 	%f380, [_ZZN3cub18CUB_300001_SM_10006detail6reduce28DeviceReduceSingleTileKernelINS2_10policy_hubIfjN4cuda3std3__44plusIfEEE10Policy1000EPfSC_iS9_ffNS7_10__identityEEEvT0_T1_T2_T3_T4_T6_E12temp_storage+52];
	add.f32 	%f381, %f379, %f380;
	ld.shared.f32 	%f382, [_ZZN3cub18CUB_300001_SM_10006detail6reduce28DeviceReduceSingleTileKernelINS2_10policy_hubIfjN4cuda3std3__44plusIfEEE10Policy1000EPfSC_iS9_ffNS7_10__identityEEEvT0_T1_T2_T3_T4_T6_E12temp_storage+56];
	add.f32 	%f383, %f381, %f382;
	ld.shared.f32 	%f384, [_ZZN3cub18CUB_300001_SM_10006detail6reduce28DeviceReduceSingleTileKernelINS2_10policy_hubIfjN4cuda3std3__44plusIfEEE10Policy1000EPfSC_iS9_ffNS7_10__identityEEEvT0_T1_T2_T3_T4_T6_E12temp_storage+60];
	add.f32 	%f385, %f383, %f384;
	ld.shared.f32 	%f386, [_ZZN3cub18CUB_300001_SM_10006detail6reduce28DeviceReduceSingleTileKernelINS2_10policy_hubIfjN4cuda3std3__44plusIfEEE10Policy1000EPfSC_iS9_ffNS7_10__identityEEEvT0_T1_T2_T3_T4_T6_E12temp_storage+64];
	add.f32 	%f387, %f385, %f386;
	ld.shared.f32 	%f388, [_ZZN3cub18CUB_300001_SM_10006detail6reduce28DeviceReduceSingleTileKernelINS2_10policy_hubIfjN4cuda3std3__44plusIfEEE10Policy1000EPfSC_iS9_ffNS7_10__identityEEEvT0_T1_T2_T3_T4_T6_E12temp_storage+68];
	add.f32 	%f389, %f387, %f388;
	ld.shared.f32 	%f390, [_ZZN3cub18CUB_300001_SM_10006detail6reduce28DeviceReduceSingleTileKernelINS2_10policy_hubIfjN4cuda3std3__44plusIfEEE10Policy1000EPfSC_iS9_ffNS7_10__identityEEEvT0_T1_T2_T3_T4_T6_E12temp_storage+72];
	add.f32 	%f391, %f389, %f390;
	ld.shared.f32 	%f392, [_ZZN3cub18CUB_300001_SM_10006detail6reduce28DeviceReduceSingleTileKernelINS2_10policy_hubIfjN4cuda3std3__44plusIfEEE10Policy1000EPfSC_iS9_ffNS7_10__identityEEEvT0_T1_T2_T3_T4_T6_E12temp_storage+76];
	add.f32 	%f530, %f391, %f392;
	bra.uni 	$L__BB8_72;
$L__BB8_38:
	setp.gt.s32 	%p3, %r67, 8191;
	@%p3 bra 	$L__BB8_56;
	mov.u32 	%r34, %tid.x;
	setp.ge.s32 	%p20, %r34, %r67;
	mov.f32 	%f522, 0f00000000;
	mov.u32 	%r397, %r34;
	@%p20 bra 	$L__BB8_41;
	mul.wide.u32 	%rd66, %r34, 4;
	add.s64 	%rd65, %rd16, %rd66;
	// begin inline asm
	ld.global.nc.u32 %r144, [%rd65];
	// end inline asm
	mov.b32 	%f522, %r144;
	add.s32 	%r397, %r34, 512;
$L__BB8_41:
	setp.ge.s32 	%p21, %r397, %r67;
	@%p21 bra 	$L__BB8_47;
	not.b32 	%r145, %r397;
	add.s32 	%r37, %r67, %r145;
	and.b32  	%r146, %r37, 1536;
	setp.eq.s32 	%p22, %r146, 1536;
	@%p22 bra 	$L__BB8_45;
	mul.wide.u32 	%rd67, %r397, 4;
	add.s64 	%rd131, %rd16, %rd67;
	shr.u32 	%r147, %r37, 9;
	add.s32 	%r148, %r147, 1;
	and.b32  	%r149, %r148, 3;
	neg.s32 	%r395, %r149;
$L__BB8_44:
	.pragma "nounroll";
	// begin inline asm
	ld.global.nc.u32 %r150, [%rd131];
	// end inline asm
	mov.b32 	%f173, %r150;
	add.f32 	%f522, %f522, %f173;
	add.s32 	%r397, %r397, 512;
	add.s64 	%rd131, %rd131, 2048;
	add.s32 	%r395, %r395, 1;
	setp.ne.s32 	%p23, %r395, 0;
	@%p23 bra 	$L__BB8_44;
$L__BB8_45:
	setp.lt.u32 	%p24, %r37, 1536;
	@%p24 bra 	$L__BB8_47;
$L__BB8_46:
	mul.wide.s32 	%rd73, %r397, 4;
	add.s64 	%rd69, %rd16, %rd73;
	// begin inline asm
	ld.global.nc.u32 %r151, [%rd69];
	// end inline asm
	mov.b32 	%f174, %r151;
	add.f32 	%f175, %f522, %f174;
	add.s64 	%rd70, %rd69, 2048;
	// begin inline asm
	ld.global.nc.u32 %r152, [%rd70];
	// end inline asm
	mov.b32 	%f176, %r152;
	add.f32 	%f177, %f175, %f176;
	add.s64 	%rd71, %rd69, 4096;
	// begin inline asm
	ld.global.nc.u32 %r153, [%rd71];
	// end inline asm
	mov.b32 	%f178, %r153;
	add.f32 	%f179, %f177, %f178;
	add.s64 	%rd72, %rd69, 6144;
	// begin inline asm
	ld.global.nc.u32 %r154, [%rd72];
	// end inline asm
	mov.b32 	%f180, %r154;
	add.f32 	%f522, %f179, %f180;
	add.s32 	%r397, %r397, 2048;
	setp.lt.s32 	%p25, %r397, %r67;
	@%p25 bra 	$L__BB8_46;
$L__BB8_47:
	setp.lt.s32 	%p26, %r67, 512;
	@%p26 bra 	$L__BB8_52;
	// begin inline asm
	mov.u32 %r193, %laneid;
	// end inline asm
	mov.b32 	%r195, %f522;
	mov.b32 	%r196, 1;
	mov.b32 	%r217, 31;
	mov.b32 	%r218, -1;
	// begin inline asm
	shfl.sync.down.b32 %r194, %r195, %r196, %r217, %r218;
	// end inline asm
	setp.gt.s32 	%p50, %r193, 30;
	mov.b32 	%f239, %r194;
	add.f32 	%f240, %f522, %f239;
	selp.f32 	%f241, %f522, %f240, %p50;
	mov.b32 	%r200, %f241;
	mov.b32 	%r201, 2;
	// begin inline asm
	shfl.sync.down.b32 %r199, %r200, %r201, %r217, %r218;
	// end inline asm
	setp.gt.s32 	%p51, %r193, 29;
	mov.b32 	%f242, %r199;
	add.f32 	%f243, %f241, %f242;
	selp.f32 	%f244, %f241, %f243, %p51;
	mov.b32 	%r205, %f244;
	mov.b32 	%r206, 4;
	// begin inline asm
	shfl.sync.down.b32 %r204, %r205, %r206, %r217, %r218;
	// end inline asm
	setp.gt.s32 	%p52, %r193, 27;
	mov.b32 	%f245, %r204;
	add.f32 	%f246, %f244, %f245;
	selp.f32 	%f247, %f244, %f246, %p52;
	mov.b32 	%r210, %f247;
	mov.b32 	%r211, 8;
	// begin inline asm
	shfl.sync.down.b32 %r209, %r210, %r211, %r217, %r218;
	// end inline asm
	setp.gt.s32 	%p53, %r193, 23;
	mov.b32 	%f248, %r209;
	add.f32 	%f249, %f247, %f248;
	selp.f32 	%f250, %f247, %f249, %p53;
	mov.b32 	%r215, %f250;
	mov.b32 	%r216, 16;
	// begin inline asm
	shfl.sync.down.b32 %r214, %r215, %r216, %r217, %r218;
	// end inline asm
	setp.gt.s32 	%p54, %r193, 15;
	mov.b32 	%f251, %r214;
	add.f32 	%f38, %f250, %f251;
	selp.f32 	%f530, %f250, %f38, %p54;
	setp.ne.s32 	%p55, %r193, 0;
	@%p55 bra 	$L__BB8_50;
	shr.u32 	%r219, %r34, 3;
	and.b32  	%r220, %r219, 124;
	mov.u32 	%r221, _ZZN3cub18CUB_300001_SM_10006detail6reduce28DeviceReduceSingleTileKernelINS2_10policy_hubIfjN4cuda3std3__44plusIfEEE10Policy1000EPfSC_iS9_ffNS7_10__identityEEEvT0_T1_T2_T3_T4_T6_E12temp_storage;
	add.s32 	%r222, %r221, %r220;
	st.shared.f32 	[%r222+16], %f38;
$L__BB8_50:
	bar.sync 	0;
	setp.ne.s32 	%p56, %r34, 0;
	@%p56 bra 	$L__BB8_72;
	ld.shared.f32 	%f252, [_ZZN3cub18CUB_300001_SM_10006detail6reduce28DeviceReduceSingleTileKernelINS2_10policy_hubIfjN4cuda3std3__44plusIfEEE10Policy1000EPfSC_iS9_ffNS7_10__identityEEEvT0_T1_T2_T3_T4_T6_E12temp_storage+20];
	add.f32 	%f253, %f530, %f252;
	ld.shared.f32 	%f254, [_ZZN3cub18CUB_300001_SM_10006detail6reduce28DeviceReduceSingleTileKernelINS2_10policy_hubIfjN4cuda3std3__44plusIfEEE10Policy1000EPfSC_iS9_ffNS7_10__identityEEEvT0_T1_T2_T3_T4_T6_E12temp_storage+24];
	add.f32 	%f255, %f253, %f254;
	ld.shared.f32 	%f256, [_ZZN3cub18CUB_300001_SM_10006detail6reduce28DeviceReduceSingleTileKernelINS2_10policy_hubIfjN4cuda3std3__44plusIfEEE10Policy1000EPfSC_iS9_ffNS7_10__identityEEEvT0_T1_T2_T3_T4_T6_E12temp_storage+28];
	add.f32 	%f257, %f255, %f256;
	ld.shared.f32 	%f258, [_ZZN3cub18CUB_300001_SM_10006detail6reduce28DeviceReduceSingleTileKernelINS2_10policy_hubIfjN4cuda3std3__44plusIfEEE10Policy1000EPfSC_iS9_ffNS7_10__identityEEEvT0_T1_T2_T3_T4_T6_E12temp_storage+32];
	add.f32 	%f259, %f257, %f258;
	ld.shared.f32 	%f260, [_ZZN3cub18CUB_300001_SM_10006detail6reduce28DeviceReduceSingleTileKernelINS2_10policy_hubIfjN4cuda3std3__44plusIfEEE10Policy1000EPfSC_iS9_ffNS7_10__identityEEEvT0_T1_T2_T3_T4_T6_E12temp_storage+36];
	add.f32 	%f261, %f259, %f260;
	ld.shared.f32 	%f262, [_ZZN3cub18CUB_300001_SM_10006detail6reduce28DeviceReduceSingleTileKernelINS2_10policy_hubIfjN4cuda3std3__44plusIfEEE10Policy1000EPfSC_iS9_ffNS7_10__identityEEEvT0_T1_T2_T3_T4_T6_E12temp_storage+40];
	add.f32 	%f263, %f261, %f262;
	ld.shared.f32 	%f264, [_ZZN3cub18CUB_300001_SM_10006detail6reduce28DeviceReduceSingleTileKernelINS2_10policy_hubIfjN4cuda3std3__44plusIfEEE10Policy1000EPfSC_iS9_ffNS7_10__identityEEEvT0_T1_T2_T3_T4_T6_E12temp_storage+44];
	add.f32 	%f265, %f263, %f264;
	ld.shared.f32 	%f266, [_ZZN3cub18CUB_300001_SM_10006detail6reduce28DeviceReduceSingleTileKernelINS2_10policy_hubIfjN4cuda3std3__44plusIfEEE10Policy1000EPfSC_iS9_ffNS7_10__identityEEEvT0_T1_T2_T3_T4_T6_E12temp_storage+48];
	add.f32 	%f267, %f265, %f266;
	ld.shared.f32 	%f268, [_ZZN3cub18CUB_300001_SM_10006detail6reduce28DeviceReduceSingleTileKernelINS2_10policy_hubIfjN4cuda3std3__44plusIfEEE10Policy1000EPfSC_iS9_ffNS7_10__identityEEEvT0_T1_T2_T3_T4_T6_E12temp_storage+52];
	add.f32 	%f269, %f267, %f268;
	ld.shared.f32 	%f270, [_ZZN3cub18CUB_300001_SM_10006detail6reduce28DeviceReduceSingleTileKernelINS2_10policy_hubIfjN4cuda3std3__44plusIfEEE10Policy1000EPfSC_iS9_ffNS7_10__identityEEEvT0_T1_T2_T3_T4_T6_E12temp_storage+56];
	add.f32 	%f271, %f269, %f270;
	ld.shared.f32 	%f272, [_ZZN3cub18CUB_300001_SM_10006detail6reduce28DeviceReduceSingleTileKernelINS2_10policy_hubIfjN4cuda3std3__44plusIfEEE10Policy1000EPfSC_iS9_ffNS7_10__identityEEEvT0_T1_T2_T3_T4_T6_E12temp_storage+60];
	add.f32 	%f273, %f271, %f272;
	ld.shared.f32 	%f274, [_ZZN3cub18CUB_300001_SM_10006detail6reduce28DeviceReduceSingleTileKernelINS2_10policy_hubIfjN4cuda3std3__44plusIfEEE10Policy1000EPfSC_iS9_ffNS7_10__identityEEEvT0_T1_T2_T3_T4_T6_E12temp_storage+64];
	add.f32 	%f275, %f273, %f274;
	ld.shared.f32 	%f276, [_ZZN3cub18CUB_300001_SM_10006detail6reduce28DeviceReduceSingleTileKernelINS2_10policy_hubIfjN4cuda3std3__44plusIfEEE10Policy1000EPfSC_iS9_ffNS7_10__identityEEEvT0_T1_T2_T3_T4_T6_E12temp_storage+68];
	add.f32 	%f277, %f275, %f276;
	ld.shared.f32 	%f278, [_ZZN3cub18CUB_300001_SM_10006detail6reduce28DeviceReduceSingleTileKernelINS2_10policy_hubIfjN4cuda3std3__44plusIfEEE10Policy1000EPfSC_iS9_ffNS7_10__identityEEEvT0_T1_T2_T3_T4_T6_E12temp_storage+72];
	add.f32 	%f279, %f277, %f278;
	ld.shared.f32 	%f280, [_ZZN3cub18CUB_300001_SM_10006detail6reduce28DeviceReduceSingleTileKernelINS2_10policy_hubIfjN4cuda3std3__44plusIfEEE10Policy1000EPfSC_iS9_ffNS7_10__identityEEEvT0_T1_T2_T3_T4_T6_E12temp_storage+76];
	add.f32 	%f530, %f279, %f280;
	bra.uni 	$L__BB8_72;
$L__BB8_52:
	// begin inline asm
	mov.u32 %r155, %laneid;
	// end inline asm
	and.b32  	%r181, %r34, 992;
	add.s32 	%r182, %r181, 32;
	setp.gt.s32 	%p27, %r182, %r67;
	not.b32 	%r183, %r181;
	add.s32 	%r184, %r67, %r183;
	selp.b32 	%r179, %r184, 31, %p27;
	mov.b32 	%r157, %f522;
	mov.b32 	%r158, 1;
	mov.b32 	%r180, -1;
	// begin inline asm
	shfl.sync.down.b32 %r156, %r157, %r158, %r179, %r180;
	// end inline asm
	setp.lt.s32 	%p28, %r155, %r179;
	mov.b32 	%f181, %r156;
	add.f32 	%f182, %f522, %f181;
	selp.f32 	%f183, %f182, %f522, %p28;
	mov.b32 	%r162, %f183;
	mov.b32 	%r163, 2;
	// begin inline asm
	shfl.sync.down.b32 %r161, %r162, %r163, %r179, %r180;
	// end inline asm
	add.s32 	%r185, %r155, 2;
	setp.gt.s32 	%p29, %r185, %r179;
	mov.b32 	%f184, %r161;
	add.f32 	%f185, %f183, %f184;
	selp.f32 	%f186, %f183, %f185, %p29;
	mov.b32 	%r167, %f186;
	mov.b32 	%r168, 4;
	// begin inline asm
	shfl.sync.down.b32 %r166, %r167, %r168, %r179, %r180;
	// end inline asm
	add.s32 	%r186, %r155, 4;
	setp.gt.s32 	%p30, %r186, %r179;
	mov.b32 	%f187, %r166;
	add.f32 	%f188, %f186, %f187;
	selp.f32 	%f189, %f186, %f188, %p30;
	mov.b32 	%r172, %f189;
	mov.b32 	%r173, 8;
	// begin inline asm
	shfl.sync.down.b32 %r171, %r172, %r173, %r179, %r180;
	// end inline asm
	add.s32 	%r187, %r155, 8;
	setp.gt.s32 	%p31, %r187, %r179;
	mov.b32 	%f190, %r171;
	add.f32 	%f191, %f189, %f190;
	selp.f32 	%f192, %f189, %f191, %p31;
	mov.b32 	%r177, %f192;
	mov.b32 	%r178, 16;
	// begin inline asm
	shfl.sync.down.b32 %r176, %r177, %r178, %r179, %r180;
	// end inline asm
	add.s32 	%r188, %r155, 16;
	setp.gt.s32 	%p32, %r188, %r179;
	mov.b32 	%f193, %r176;
	add.f32 	%f194, %f192, %f193;
	selp.f32 	%f530, %f192, %f194, %p32;
	setp.ne.s32 	%p33, %r155, 0;
	@%p33 bra 	$L__BB8_54;
	shr.u32 	%r189, %r34, 3;
	and.b32  	%r190, %r189, 124;
	mov.u32 	%r191, _ZZN3cub18CUB_300001_SM_10006detail6reduce28DeviceReduceSingleTileKernelINS2_10policy_hubIfjN4cuda3std3__44plusIfEEE10Policy1000EPfSC_iS9_ffNS7_10__identityEEEvT0_T1_T2_T3_T4_T6_E12temp_storage;
	add.s32 	%r192, %r191, %r190;
	st.shared.f32 	[%r192+16], %f530;
$L__BB8_54:
	bar.sync 	0;
	setp.ne.s32 	%p34, %r34, 0;
	@%p34 bra 	$L__BB8_72;
	setp.gt.s32 	%p35, %r67, 32;
	ld.shared.f32 	%f195, [_ZZN3cub18CUB_300001_SM_10006detail6reduce28DeviceReduceSingleTileKernelINS2_10policy_hubIfjN4cuda3std3__44plusIfEEE10Policy1000EPfSC_iS9_ffNS7_10__identityEEEvT0_T1_T2_T3_T4_T6_E12temp_storage+20];
	add.f32 	%f196, %f530, %f195;
	selp.f32 	%f197, %f196, %f530, %p35;
	setp.gt.s32 	%p36, %r67, 64;
	ld.shared.f32 	%f198, [_ZZN3cub18CUB_300001_SM_10006detail6reduce28DeviceReduceSingleTileKernelINS2_10policy_hubIfjN4cuda3std3__44plusIfEEE10Policy1000EPfSC_iS9_ffNS7_10__identityEEEvT0_T1_T2_T3_T4_T6_E12temp_storage+24];
	add.f32 	%f199, %f198, %f197;
	selp.f32 	%f200, %f199, %f197, %p36;
	setp.gt.s32 	%p37, %r67, 96;
	ld.shared.f32 	%f201, [_ZZN3cub18CUB_300001_SM_10006detail6reduce28DeviceReduceSingleTileKernelINS2_10policy_hubIfjN4cuda3std3__44plusIfEEE10Policy1000EPfSC_iS9_ffNS7_10__identityEEEvT0_T1_T2_T3_T4_T6_E12temp_storage+28];
	add.f32 	%f202, %f201, %f200;
	selp.f32 	%f203, %f202, %f200, %p37;
	setp.gt.s32 	%p38, %r67, 128;
	ld.shared.f32 	%f204, [_ZZN3cub18CUB_300001_SM_10006detail6reduce28DeviceReduceSingleTileKernelINS2_10policy_hubIfjN4cuda3std3__44plusIfEEE10Policy1000EPfSC_iS9_ffNS7_10__identityEEEvT0_T1_T2_T3_T4_T6_E12temp_storage+32];
	add.f32 	%f205, %f204, %f203;
	selp.f32 	%f206, %f205, %f203, %p38;
	setp.gt.s32 	%p39, %r67, 160;
	ld.shared.f32 	%f207, [_ZZN3cub18CUB_300001_SM_10006detail6reduce28DeviceReduceSingleTileKernelINS2_10policy_hubIfjN4cuda3std3__44plusIfEEE10Policy1000EPfSC_iS9_ffNS7_10__identityEEEvT0_T1_T2_T3_T4_T6_E12temp_storage+36];
	add.f32 	%f208, %f207, %f206;
	selp.f32 	%f209, %f208, %f206, %p39;
	setp.gt.s32 	%p40, %r67, 192;
	ld.shared.f32 	%f210, [_ZZN3cub18CUB_300001_SM_10006detail6reduce28DeviceReduceSingleTileKernelINS2_10policy_hubIfjN4cuda3std3__44plusIfEEE10Policy1000EPfSC_iS9_ffNS7_10__identityEEEvT0_T1_T2_T3_T4_T6_E12temp_storage+40];
	add.f32 	%f211, %f210, %f209;
	selp.f32 	%f212, %f211, %f209, %p40;
	setp.gt.s32 	%p41, %r67, 224;
	ld.shared.f32 	%f213, [_ZZN3cub18CUB_300001_SM_10006detail6reduce28DeviceReduceSingleTileKernelINS2_10policy_hubIfjN4cuda3std3__44plusIfEEE10Policy1000EPfSC_iS9_ffNS7_10__identityEEEvT0_T1_T2_T3_T4_T6_E12temp_storage+44];
	add.f32 	%f214, %f213, %f212;
	selp.f32 	%f215, %f214, %f212, %p41;
	setp.gt.s32 	%p42, %r67, 256;
	ld.shared.f32 	%f216, [_ZZN3cub18CUB_300001_SM_10006detail6reduce28DeviceReduceSingleTileKernelINS2_10policy_hubIfjN4cuda3std3__44plusIfEEE10Policy1000EPfSC_iS9_ffNS7_10__identityEEEvT0_T1_T2_T3_T4_T6_E12temp_storage+48];
	add.f32 	%f217, %f216, %f215;
	selp.f32 	%f218, %f217, %f215, %p42;
	setp.gt.s32 	%p43, %r67, 288;
	ld.shared.f32 	%f219, [_ZZN3cub18CUB_300001_SM_10006detail6reduce28DeviceReduceSingleTileKernelINS2_10policy_hubIfjN4cuda3std3__44plusIfEEE10Policy1000EPfSC_iS9_ffNS7_10__identityEEEvT0_T1_T2_T3_T4_T6_E12temp_storage+52];
	add.f32 	%f220, %f219, %f218;
	selp.f32 	%f221, %f220, %f218, %p43;
	setp.gt.s32 	%p44, %r67, 320;
	ld.shared.f32 	%f222, [_ZZN3cub18CUB_300001_SM_10006detail6reduce28DeviceReduceSingleTileKernelINS2_10policy_hubIfjN4cuda3std3__44plusIfEEE10Policy1000EPfSC_iS9_ffNS7_10__identityEEEvT0_T1_T2_T3_T4_T6_E12temp_storage+56];
	add.f32 	%f223, %f222, %f221;
	selp.f32 	%f224, %f223, %f221, %p44;
	setp.gt.s32 	%p45, %r67, 352;
	ld.shared.f32 	%f225, [_ZZN3cub18CUB_300001_SM_10006detail6reduce28DeviceReduceSingleTileKernelINS2_10policy_hubIfjN4cuda3std3__44plusIfEEE10Policy1000EPfSC_iS9_ffNS7_10__identityEEEvT0_T1_T2_T3_T4_T6_E12temp_storage+60];
	add.f32 	%f226, %f225, %f224;
	selp.f32 	%f227, %f226, %f224, %p45;
	setp.gt.s32 	%p46, %r67, 384;
	ld.shared.f32 	%f228, [_ZZN3cub18CUB_300001_SM_10006detail6reduce28DeviceReduceSingleTileKernelINS2_10policy_hubIfjN4cuda3std3__44plusIfEEE10Policy1000EPfSC_iS9_ffNS7_10__identityEEEvT0_T1_T2_T3_T4_T6_E12temp_storage+64];
	add.f32 	%f229, %f228, %f227;
	selp.f32 	%f230, %f229, %f227, %p46;
	setp.gt.s32 	%p47, %r67, 416;
	ld.shared.f32 	%f231, [_ZZN3cub18CUB_300001_SM_10006detail6reduce28DeviceReduceSingleTileKernelINS2_10policy_hubIfjN4cuda3std3__44plusIfEEE10Policy1000EPfSC_iS9_ffNS7_10__identityEEEvT0_T1_T2_T3_T4_T6_E12temp_storage+68];
	add.f32 	%f232, %f231, %f230;
	selp.f32 	%f233, %f232, %f230, %p47;
	setp.gt.s32 	%p48, %r67, 448;
	ld.shared.f32 	%f234, [_ZZN3cub18CUB_300001_SM_10006detail6reduce28DeviceReduceSingleTileKernelINS2_10policy_hubIfjN4cuda3std3__44plusIfEEE10Policy1000EPfSC_iS9_ffNS7_10__identityEEEvT0_T1_T2_T3_T4_T6_E12temp_storage+72];
	add.f32 	%f235, %f234, %f233;
	selp.f32 	%f236, %f235, %f233, %p48;
	setp.gt.s32 	%p49, %r67, 480;
	ld.shared.f32 	%f237, [_ZZN3cub18CUB_300001_SM_10006detail6reduce28DeviceReduceSingleTileKernelINS2_10policy_hubIfjN4cuda3std3__44plusIfEEE10Policy1000EPfSC_iS9_ffNS7_10__identityEEEvT0_T1_T2_T3_T4_T6_E12temp_storage+76];
	add.f32 	%f238, %f237, %f236;
	selp.f32 	%f530, %f238, %f236, %p49;
	bra.uni 	$L__BB8_72;
$L__BB8_56:
	mov.u32 	%r46, %tid.x;
	mul.wide.u32 	%rd35, %r46, 4;
	add.s64 	%rd19, %rd16, %rd35;
	// begin inline asm
	ld.global.nc.u32 %r68, [%rd19];
	// end inline asm
	mov.b32 	%f59, %r68;
	add.s64 	%rd20, %rd19, 2048;
	// begin inline asm
	ld.global.nc.u32 %r69, [%rd20];
	// end inline asm
	mov.b32 	%f60, %r69;
	add.s64 	%rd21, %rd19, 4096;
	// begin inline asm
	ld.global.nc.u32 %r70, [%rd21];
	// end inline asm
	mov.b32 	%f61, %r70;
	add.s64 	%rd22, %rd19, 6144;
	// begin inline asm
	ld.global.nc.u32 %r71, [%rd22];
	// end inline asm
	mov.b32 	%f62, %r71;
	add.s64 	%rd23, %rd19, 8192;
	// begin inline asm
	ld.global.nc.u32 %r72, [%rd23];
	// end inline asm
	mov.b32 	%f63, %r72;
	add.s64 	%rd24, %rd19, 10240;
	// begin inline asm
	ld.global.nc.u32 %r73, [%rd24];
	// end inline asm
	mov.b32 	%f64, %r73;
	add.s64 	%rd25, %rd19, 12288;
	// begin inline asm
	ld.global.nc.u32 %r74, [%rd25];
	// end inline asm
	mov.b32 	%f65, %r74;
	add.s64 	%rd26, %rd19, 14336;
	// begin inline asm
	ld.global.nc.u32 %r75, [%rd26];
	// end inline asm
	mov.b32 	%f66, %r75;
	add.s64 	%rd27, %rd19, 16384;
	// begin inline asm
	ld.global.nc.u32 %r76, [%rd27];
	// end inline asm
	mov.b32 	%f67, %r76;
	add.s64 	%rd28, %rd19, 18432;
	// begin inline asm
	ld.global.nc.u32 %r77, [%rd28];
	// end inline asm
	mov.b32 	%f68, %r77;
	add.s64 	%rd29, %rd19, 20480;
	// begin inline asm
	ld.global.nc.u32 %r78, [%rd29];
	// end inline asm
	mov.b32 	%f69, %r78;
	add.s64 	%rd30, %rd19, 22528;
	// begin inline asm
	ld.global.nc.u32 %r79, [%rd30];
	// end inline asm
	mov.b32 	%f70, %r79;
	add.s64 	%rd31, %rd19, 24576;
	// begin inline asm
	ld.global.nc.u32 %r80, [%rd31];
	// end inline asm
	mov.b32 	%f71, %r80;
	add.s64 	%rd32, %rd19, 26624;
	// begin inline asm
	ld.global.nc.u32 %r81, [%rd32];
	// end inline asm
	mov.b32 	%f72, %r81;
	add.s64 	%rd33, %rd19, 28672;
	// begin inline asm
	ld.global.nc.u32 %r82, [%rd33];
	// end inline asm
	mov.b32 	%f73, %r82;
	add.s64 	%rd34, %rd19, 30720;
	// begin inline asm
	ld.global.nc.u32 %r83, [%rd34];
	// end inline asm
	mov.b32 	%f74, %r83;
	add.f32 	%f75, %f59, %f60;
	add.f32 	%f76, %f61, %f62;
	add.f32 	%f77, %f63, %f64;
	add.f32 	%f78, %f65, %f66;
	add.f32 	%f79, %f67, %f68;
	add.f32 	%f80, %f69, %f70;
	add.f32 	%f81, %f71, %f72;
	add.f32 	%f82, %f73, %f74;
	add.f32 	%f83, %f75, %f76;
	add.f32 	%f84, %f77, %f78;
	add.f32 	%f85, %f79, %f80;
	add.f32 	%f86, %f81, %f82;
	add.f32 	%f87, %f83, %f84;
	add.f32 	%f88, %f85, %f86;
	add.f32 	%f529, %f87, %f88;
	setp.lt.u32 	%p4, %r67, 16384;
	mov.b32 	%r400, 8192;
	@%p4 bra 	$L__BB8_60;
	add.s32 	%r47, %r67, -8192;
	mov.b32 	%r400, 8192;
$L__BB8_58:
	mul.wide.s32 	%rd52, %r400, 4;
	add.s64 	%rd36, %rd19, %rd52;
	// begin inline asm
	ld.global.nc.u32 %r86, [%rd36];
	// end inline asm
	mov.b32 	%f89, %r86;
	add.s64 	%rd37, %rd36, 2048;
	// begin inline asm
	ld.global.nc.u32 %r87, [%rd37];
	// end inline asm
	mov.b32 	%f90, %r87;
	add.s64 	%rd38, %rd36, 4096;
	// begin inline asm
	ld.global.nc.u32 %r88, [%rd38];
	// end inline asm
	mov.b32 	%f91, %r88;
	add.s64 	%rd39, %rd36, 6144;
	// begin inline asm
	ld.global.nc.u32 %r89, [%rd39];
	// end inline asm
	mov.b32 	%f92, %r89;
	add.s64 	%rd40, %rd36, 8192;
	// begin inline asm
	ld.global.nc.u32 %r90, [%rd40];
	// end inline asm
	mov.b32 	%f93, %r90;
	add.s64 	%rd41, %rd36, 10240;
	// begin inline asm
	ld.global.nc.u32 %r91, [%rd41];
	// end inline asm
	mov.b32 	%f94, %r91;
	add.s64 	%rd42, %rd36, 12288;
	// begin inline asm
	ld.global.nc.u32 %r92, [%rd42];
	// end inline asm
	mov.b32 	%f95, %r92;
	add.s64 	%rd43, %rd36, 14336;
	// begin inline asm
	ld.global.nc.u32 %r93, [%rd43];
	// end inline asm
	mov.b32 	%f96, %r93;
	add.s64 	%rd44, %rd36, 16384;
	// begin inline asm
	ld.global.nc.u32 %r94, [%rd44];
	// end inline asm
	mov.b32 	%f97, %r94;
	add.s64 	%rd45, %rd36, 18432;
	// begin inline asm
	ld.global.nc.u32 %r95, [%rd45];
	// end inline asm
	mov.b32 	%f98, %r95;
	add.s64 	%rd46, %rd36, 20480;
	// begin inline asm
	ld.global.nc.u32 %r96, [%rd46];
	// end inline asm
	mov.b32 	%f99, %r96;
	add.s64 	%rd47, %rd36, 22528;
	// begin inline asm
	ld.global.nc.u32 %r97, [%rd47];
	// end inline asm
	mov.b32 	%f100, %r97;
	add.s64 	%rd48, %rd36, 24576;
	// begin inline asm
	ld.global.nc.u32 %r98, [%rd48];
	// end inline asm
	mov.b32 	%f101, %r98;
	add.s64 	%rd49, %rd36, 26624;
	// begin inline asm
	ld.global.nc.u32 %r99, [%rd49];
	// end inline asm
	mov.b32 	%f102, %r99;
	add.s64 	%rd50, %rd36, 28672;
	// begin inline asm
	ld.global.nc.u32 %r100, [%rd50];
	// end inline asm
	mov.b32 	%f103, %r100;
	add.s64 	%rd51, %rd36, 30720;
	// begin inline asm
	ld.global.nc.u32 %r101, [%rd51];
	// end inline asm
	mov.b32 	%f104, %r101;
	add.f32 	%f105, %f529, %f89;
	add.f32 	%f106, %f90, %f91;
	add.f32 	%f107, %f92, %f93;
	add.f32 	%f108, %f94, %f95;
	add.f32 	%f109, %f96, %f97;
	add.f32 	%f110, %f98, %f99;
	add.f32 	%f111, %f100, %f101;
	add.f32 	%f112, %f102, %f103;
	add.f32 	%f113, %f105, %f106;
	add.f32 	%f114, %f107, %f108;
	add.f32 	%f115, %f109, %f110;
	add.f32 	%f116, %f111, %f112;
	add.f32 	%f117, %f113, %f114;
	add.f32 	%f118, %f115, %f116;
	add.f32 	%f119, %f117, %f118;
	add.f32 	%f529, %f119, %f104;
	sub.s32 	%r102, %r67, %r400;
	setp.lt.s32 	%p5, %r102, 8192;
	@%p5 bra 	$L__BB8_68;
	add.s32 	%r400, %r400, 8192;
	setp.le.s32 	%p6, %r400, %r47;
	@%p6 bra 	$L__BB8_58;
$L__BB8_60:
	setp.le.s32 	%p7, %r67, %r400;
	@%p7 bra 	$L__BB8_68;
	sub.s32 	%r51, %r67, %r400;
	setp.ge.s32 	%p8, %r46, %r51;
	@%p8 bra 	$L__BB8_68;
	not.b32 	%r103, %r46;
	add.s32 	%r104, %r67, %r103;
	sub.s32 	%r52, %r104, %r400;
	and.b32  	%r105, %r52, 1536;
	setp.eq.s32 	%p9, %r105, 1536;
	mov.u32 	%r404, %r46;
	@%p9 bra 	$L__BB8_65;
	add.s32 	%r402, %r46, %r400;
	shr.u32 	%r106, %r52, 9;
	add.s32 	%r107, %r106, 1;
	and.b32  	%r108, %r107, 3;
	neg.s32 	%r401, %r108;
	mov.u32 	%r404, %r46;
$L__BB8_64:
	.pragma "nounroll";
	mul.wide.u32 	%rd54, %r402, 4;
	add.s64 	%rd53, %rd16, %rd54;
	// begin inline asm
	ld.global.nc.u32 %r109, [%rd53];
	// end inline asm
	mov.b32 	%f121, %r109;
	add.f32 	%f529, %f529, %f121;
	add.s32 	%r404, %r404, 512;
	add.s32 	%r402, %r402, 512;
	add.s32 	%r401, %r401, 1;
	setp.ne.s32 	%p10, %r401, 0;
	@%p10 bra 	$L__BB8_64;
$L__BB8_65:
	setp.lt.u32 	%p11, %r52, 1536;
	@%p11 bra 	$L__BB8_68;
	cvt.u64.u32 	%rd55, %r404;
	cvt.u64.u32 	%rd56, %r400;
	add.s64 	%rd57, %rd55, %rd56;
	shl.b64 	%rd58, %rd57, 2;
	add.s64 	%rd59, %rd58, %rd16;
	add.s64 	%rd132, %rd59, 4096;
	add.s32 	%r405, %r404, %r400;
$L__BB8_67:
	mul.wide.u32 	%rd64, %r405, 4;
	add.s64 	%rd60, %rd16, %rd64;
	// begin inline asm
	ld.global.nc.u32 %r110, [%rd60];
	// end inline asm
	mov.b32 	%f122, %r110;
	add.f32 	%f123, %f529, %f122;
	add.s64 	%rd61, %rd132, -2048;
	// begin inline asm
	ld.global.nc.u32 %r111, [%rd61];
	// end inline asm
	mov.b32 	%f124, %r111;
	add.f32 	%f125, %f123, %f124;
	// begin inline asm
	ld.global.nc.u32 %r112, [%rd132];
	// end inline asm
	mov.b32 	%f126, %r112;
	add.f32 	%f127, %f125, %f126;
	add.s64 	%rd63, %rd132, 2048;
	// begin inline asm
	ld.global.nc.u32 %r113, [%rd63];
	// end inline asm
	mov.b32 	%f128, %r113;
	add.f32 	%f529, %f127, %f128;
	add.s32 	%r404, %r404, 2048;
	add.s64 	%rd132, %rd132, 8192;
	add.s32 	%r405, %r405, 2048;
	setp.lt.s32 	%p12, %r404, %r51;
	@%p12 bra 	$L__BB8_67;
$L__BB8_68:
	// begin inline asm
	mov.u32 %r114, %laneid;
	// end inline asm
	mov.b32 	%r116, %f529;
	mov.b32 	%r117, 1;
	mov.b32 	%r138, 31;
	mov.b32 	%r139, -1;
	// begin inline asm
	shfl.sync.down.b32 %r115, %r116, %r117, %r138, %r139;
	// end inline asm
	setp.gt.s32 	%p13, %r114, 30;
	mov.b32 	%f129, %r115;
	add.f32 	%f130, %f529, %f129;
	selp.f32 	%f131, %f529, %f130, %p13;
	mov.b32 	%r121, %f131;
	mov.b32 	%r122, 2;
	// begin inline asm
	shfl.sync.down.b32 %r120, %r121, %r122, %r138, %r139;
	// end inline asm
	setp.gt.s32 	%p14, %r114, 29;
	mov.b32 	%f132, %r120;
	add.f32 	%f133, %f131, %f132;
	selp.f32 	%f134, %f131, %f133, %p14;
	mov.b32 	%r126, %f134;
	mov.b32 	%r127, 4;
	// begin inline asm
	shfl.sync.down.b32 %r125, %r126, %r127, %r138, %r139;
	// end inline asm
	setp.gt.s32 	%p15, %r114, 27;
	mov.b32 	%f135, %r125;
	add.f32 	%f136, %f134, %f135;
	selp.f32 	%f137, %f134, %f136, %p15;
	mov.b32 	%r131, %f137;
	mov.b32 	%r132, 8;
	// begin inline asm
	shfl.sync.down.b32 %r130, %r131, %r132, %r138, %r139;
	// end inline asm
	setp.gt.s32 	%p16, %r114, 23;
	mov.b32 	%f138, %r130;
	add.f32 	%f139, %f137, %f138;
	selp.f32 	%f140, %f137, %f139, %p16;
	mov.b32 	%r136, %f140;
	mov.b32 	%r137, 16;
	// begin inline asm
	shfl.sync.down.b32 %r135, %r136, %r137, %r138, %r139;
	// end inline asm
	setp.gt.s32 	%p17, %r114, 15;
	mov.b32 	%f141, %r135;
	add.f32 	%f54, %f140, %f141;
	selp.f32 	%f530, %f140, %f54, %p17;
	setp.ne.s32 	%p18, %r114, 0;
	@%p18 bra 	$L__BB8_70;
	shr.u32 	%r140, %r46, 3;
	and.b32  	%r141, %r140, 124;
	mov.u32 	%r142, _ZZN3cub18CUB_300001_SM_10006detail6reduce28DeviceReduceSingleTileKernelINS2_10policy_hubIfjN4cuda3std3__44plusIfEEE10Policy1000EPfSC_iS9_ffNS7_10__identityEEEvT0_T1_T2_T3_T4_T6_E12temp_storage;
	add.s32 	%r143, %r142, %r141;
	st.shared.f32 	[%r143+16], %f54;
$L__BB8_70:
	bar.sync 	0;
	setp.ne.s32 	%p19, %r46, 0;
	@%p19 bra 	$L__BB8_72;
	ld.shared.f32 	%f142, [_ZZN3cub18CUB_300001_SM_10006detail6reduce28DeviceReduceSingleTileKernelINS2_10policy_hubIfjN4cuda3std3__44plusIfEEE10Policy1000EPfSC_iS9_ffNS7_10__identityEEEvT0_T1_T2_T3_T4_T6_E12temp_storage+20];
	add.f32 	%f143, %f530, %f142;
	ld.shared.f32 	%f144, [_ZZN3cub18CUB_300001_SM_10006detail6reduce28DeviceReduceSingleTileKernelINS2_10policy_hubIfjN4cuda3std3__44plusIfEEE10Policy1000EPfSC_iS9_ffNS7_10__identityEEEvT0_T1_T2_T3_T4_T6_E12temp_storage+24];
	add.f32 	%f145, %f143, %f144;
	ld.shared.f32 	%f146, [_ZZN3cub18CUB_300001_SM_10006detail6reduce28DeviceReduceSingleTileKernelINS2_10policy_hubIfjN4cuda3std3__44plusIfEEE10Policy1000EPfSC_iS9_ffNS7_10__identityEEEvT0_T1_T2_T3_T4_T6_E12temp_storage+28];
	add.f32 	%f147, %f145, %f146;
	ld.shared.f32 	%f148, [_ZZN3cub18CUB_300001_SM_10006detail6reduce28DeviceReduceSingleTileKernelINS2_10policy_hubIfjN4cuda3std3__44plusIfEEE10Policy1000EPfSC_iS9_ffNS7_10__identityEEEvT0_T1_T2_T3_T4_T6_E12temp_storage+32];
	add.f32 	%f149, %f147, %f148;
	ld.shared.f32 	%f150, [_ZZN3cub18CUB_300001_SM_10006detail6reduce28DeviceReduceSingleTileKernelINS2_10policy_hubIfjN4cuda3std3__44plusIfEEE10Policy1000EPfSC_iS9_ffNS7_10__identityEEEvT0_T1_T2_T3_T4_T6_E12temp_storage+36];
	add.f32 	%f151, %f149, %f150;
	ld.shared.f32 	%f152, [_ZZN3cub18CUB_300001_SM_10006detail6reduce28DeviceReduceSingleTileKernelINS2_10policy_hubIfjN4cuda3std3__44plusIfEEE10Policy1000EPfSC_iS9_ffNS7_10__identityEEEvT0_T1_T2_T3_T4_T6_E12temp_storage+40];
	add.f32 	%f153, %f151, %f152;
	ld.shared.f32 	%f154, [_ZZN3cub18CUB_300001_SM_10006detail6reduce28DeviceReduceSingleTileKernelINS2_10policy_hubIfjN4cuda3std3__44plusIfEEE10Policy1000EPfSC_iS9_ffNS7_10__identityEEEvT0_T1_T2_T3_T4_T6_E12temp_storage+44];
	add.f32 	%f155, %f153, %f154;
	ld.shared.f32 	%f156, [_ZZN3cub18CUB_300001_SM_10006detail6reduce28DeviceReduceSingleTileKernelINS2_10policy_hubIfjN4cuda3std3__44plusIfEEE10Policy1000EPfSC_iS9_ffNS7_10__identityEEEvT0_T1_T2_T3_T4_T6_E12temp_storage+48];
	add.f32 	%f157, %f155, %f156;
	ld.shared.f32 	%f158, [_ZZN3cub18CUB_300001_SM_10006detail6reduce28DeviceReduceSingleTileKernelINS2_10policy_hubIfjN4cuda3std3__44plusIfEEE10Policy1000EPfSC_iS9_ffNS7_10__identityEEEvT0_T1_T2_T3_T4_T6_E12temp_storage+52];
	add.f32 	%f159, %f157, %f158;
	ld.shared.f32 	%f160, [_ZZN3cub18CUB_300001_SM_10006detail6reduce28DeviceReduceSingleTileKernelINS2_10policy_hubIfjN4cuda3std3__44plusIfEEE10Policy1000EPfSC_iS9_ffNS7_10__identityEEEvT0_T1_T2_T3_T4_T6_E12temp_storage+56];
	add.f32 	%f161, %f159, %f160;
	ld.shared.f32 	%f162, [_ZZN3cub18CUB_300001_SM_10006detail6reduce28DeviceReduceSingleTileKernelINS2_10policy_hubIfjN4cuda3std3__44plusIfEEE10Policy1000EPfSC_iS9_ffNS7_10__identityEEEvT0_T1_T2_T3_T4_T6_E12temp_storage+60];
	add.f32 	%f163, %f161, %f162;
	ld.shared.f32 	%f164, [_ZZN3cub18CUB_300001_SM_10006detail6reduce28DeviceReduceSingleTileKernelINS2_10policy_hubIfjN4cuda3std3__44plusIfEEE10Policy1000EPfSC_iS9_ffNS7_10__identityEEEvT0_T1_T2_T3_T4_T6_E12temp_storage+64];
	add.f32 	%f165, %f163, %f164;
	ld.shared.f32 	%f166, [_ZZN3cub18CUB_300001_SM_10006detail6reduce28DeviceReduceSingleTileKernelINS2_10policy_hubIfjN4cuda3std3__44plusIfEEE10Policy1000EPfSC_iS9_ffNS7_10__identityEEEvT0_T1_T2_T3_T4_T6_E12temp_storage+68];
	add.f32 	%f167, %f165, %f166;
	ld.shared.f32 	%f168, [_ZZN3cub18CUB_300001_SM_10006detail6reduce28DeviceReduceSingleTileKernelINS2_10policy_hubIfjN4cuda3std3__44plusIfEEE10Policy1000EPfSC_iS9_ffNS7_10__identityEEEvT0_T1_T2_T3_T4_T6_E12temp_storage+72];
	add.f32 	%f169, %f167, %f168;
	ld.shared.f32 	%f170, [_ZZN3cub18CUB_300001_SM_10006detail6reduce28DeviceReduceSingleTileKernelINS2_10policy_hubIfjN4cuda3std3__44plusIfEEE10Policy1000EPfSC_iS9_ffNS7_10__identityEEEvT0_T1_T2_T3_T4_T6_E12temp_storage+76];
	add.f32 	%f530, %f169, %f170;
$L__BB8_72:
	mov.u32 	%r379, %tid.x;
	setp.ne.s32 	%p111, %r379, 0;
	@%p111 bra 	$L__BB8_74;
	add.f32 	%f503, %f58, %f530;
	st.global.f32 	[%rd1], %f503;
$L__BB8_74:
	ret;

}
	// .globl	_ZN3cub18CUB_300001_SM_10006detail6reduce28DeviceReduceSingleTileKernelINS2_10policy_hubIfyN4cuda3std3__44plusIfEEE10Policy1000EN6thrust24THRUST_300001_SM_1000_NS6detail15normal_iteratorINSD_10device_ptrIfEEEEPfyS9_ffNS7_10__identityEEEvT0_T1_T2_T3_T4_T6_
.visible .entry _ZN3cub18CUB_300001_SM_10006detail6reduce28DeviceReduceSingleTileKernelINS2_10policy_hubIfyN4cuda3std3__44plusIfEEE10Policy1000EN6thrust24THRUST_300001_SM_1000_NS6detail15normal_iteratorINSD_10device_ptrIfEEEEPfyS9_ffNS7_10__identityEEEvT0_T1_T2_T3_T4_T6_(
	.param .align 8 .b8 _ZN3cub18CUB_300001_SM_10006detail6reduce28DeviceReduceSingleTileKernelINS2_10policy_hubIfyN4cuda3std3__44plusIfEEE10Policy1000EN6thrust24THRUST_300001_SM_1000_NS6detail15normal_iteratorINSD_10device_ptrIfEEEEPfyS9_ffNS7_10__identityEEEvT0_T1_T2_T3_T4_T6__param_0[8],
	.param .u64 .ptr .align 1 _ZN3cub18CUB_300001_SM_10006detail6reduce28DeviceReduceSingleTileKernelINS2_10policy_hubIfyN4cuda3std3__44plusIfEEE10Policy1000EN6thrust24THRUST_300001_SM_1000_NS6detail15normal_iteratorINSD_10device_ptrIfEEEEPfyS9_ffNS7_10__identityEEEvT0_T1_T2_T3_T4_T6__param_1,
	.param .u64 _ZN3cub18CUB_300001_SM_10006detail6reduce28DeviceReduceSingleTileKernelINS2_10policy_hubIfyN4cuda3std3__44plusIfEEE10Policy1000EN6thrust24THRUST_300001_SM_1000_NS6detail15normal_iteratorINSD_10device_ptrIfEEEEPfyS9_ffNS7_10__identityEEEvT0_T1_T2_T3_T4_T6__param_2,
	.param .align 1 .b8 _ZN3cub18CUB_300001_SM_10006detail6reduce28DeviceReduceSingleTileKernelINS2_10policy_hubIfyN4cuda3std3__44plusIfEEE10Policy1000EN6thrust24THRUST_300001_SM_1000_NS6detail15normal_iteratorINSD_10device_ptrIfEEEEPfyS9_ffNS7_10__identityEEEvT0_T1_T2_T3_T4_T6__param_3[1],
	.param .f32 _ZN3cub18CUB_300001_SM_10006detail6reduce28DeviceReduceSingleTileKernelINS2_10policy_hubIfyN4cuda3std3__44plusIfEEE10Policy1000EN6thrust24THRUST_300001_SM_1000_NS6detail15normal_iteratorINSD_10device_ptrIfEEEEPfyS9_ffNS7_10__identityEEEvT0_T1_T2_T3_T4_T6__param_4,
	.param .align 1 .b8 _ZN3cub18CUB_300001_SM_10006detail6reduce28DeviceReduceSingleTileKernelINS2_10policy_hubIfyN4cuda3std3__44plusIfEEE10Policy1000EN6thrust24THRUST_300001_SM_1000_NS6detail15normal_iteratorINSD_10device_ptrIfEEEEPfyS9_ffNS7_10__identityEEEvT0_T1_T2_T3_T4_T6__param_5[1]
)
.maxntid 256
.minnctapersm 1
{
	.reg .pred 	%p<59>;
	.reg .b32 	%r<171>;
	.reg .b32 	%f<328>;
	.reg .b64 	%rd<56>;
	// demoted variable
	.shared .align 4 .b8 _ZZN3cub18CUB_300001_SM_10006detail6reduce28DeviceReduceSingleTileKernelINS2_10policy_hubIfyN4cuda3std3__44plusIfEEE10Policy1000EN6thrust24THRUST_300001_SM_1000_NS6detail15normal_iteratorINSD_10device_ptrIfEEEEPfyS9_ffNS7_10__identityEEEvT0_T1_T2_T3_T4_T6_E12temp_storage[44];
	ld.param.u64 	%rd18, [_ZN3cub18CUB_300001_SM_10006detail6reduce28DeviceReduceSingleTileKernelINS2_10policy_hubIfyN4cuda3std3__44plusIfEEE10Policy1000EN6thrust24THRUST_300001_SM_1000_NS6detail15normal_iteratorINSD_10device_ptrIfEEEEPfyS9_ffNS7_10__identityEEEvT0_T1_T2_T3_T4_T6__param_0];
	ld.param.u64 	%rd20, [_ZN3cub18CUB_300001_SM_10006detail6reduce28DeviceReduceSingleTileKernelINS2_10policy_hubIfyN4cuda3std3__44plusIfEEE10Policy1000EN6thrust24THRUST_300001_SM_1000_NS6detail15normal_iteratorINSD_10device_ptrIfEEEEPfyS9_ffNS7_10__identityEEEvT0_T1_T2_T3_T4_T6__param_1];
	ld.param.u64 	%rd19, [_ZN3cub18CUB_300001_SM_10006detail6reduce28DeviceReduceSingleTileKernelINS2_10policy_hubIfyN4cuda3std3__44plusIfEEE10Policy1000EN6thrust24THRUST_300001_SM_1000_NS6detail15normal_iteratorINSD_10device_ptrIfEEEEPfyS9_ffNS7_10__identityEEEvT0_T1_T2_T3_T4_T6__param_2];
	ld.param.f32 	%f42, [_ZN3cub18CUB_300001_SM_10006detail6reduce28DeviceReduceSingleTileKernelINS2_10policy_hubIfyN4cuda3std3__44plusIfEEE10Policy1000EN6thrust24THRUST_300001_SM_1000_NS6detail15normal_iteratorINSD_10device_ptrIfEEEEPfyS9_ffNS7_10__identityEEEvT0_T1_T2_T3_T4_T6__param_4];
	cvta.to.global.u64 	%rd1, %rd20;
	setp.ne.s64 	%p1, %rd19, 0;
	@%p1 bra 	$L__BB9_3;
	mov.u32 	%r156, %tid.x;
	setp.ne.s32 	%p58, %r156, 0;
	@%p58 bra 	$L__BB9_51;
	st.global.f32 	[%rd1], %f42;
	bra.uni 	$L__BB9_51;
$L__BB9_3:
	cvta.to.global.u64 	%rd2, %rd18;
	setp.gt.u64 	%p2, %rd19, 4095;
	@%p2 bra 	$L__BB9_28;
	cvt.u32.u64 	%r1, %rd19;
	mov.u32 	%r2, %tid.x;
	setp.ge.u32 	%p24, %r2, %r1;
	mov.f32 	%f315, 0f00000000;
	mov.u32 	%r160, %r2;
	@%p24 bra 	$L__BB9_6;
	mul.wide.u32 	%rd41, %r2, 4;
	add.s64 	%rd42, %rd2, %rd41;
	ld.global.f32 	%f315, [%rd42];
	add.s32 	%r160, %r2, 256;
$L__BB9_6:
	setp.ge.u32 	%p25, %r160, %r1;
	@%p25 bra 	$L__BB9_19;
	not.b32 	%r83, %r160;
	add.s32 	%r84, %r83, %r1;
	shr.u32 	%r85, %r84, 8;
	add.s32 	%r5, %r85, 1;
	and.b32  	%r6, %r5, 15;
	setp.lt.u32 	%p26, %r84, 3840;
	@%p26 bra 	$L__BB9_10;
	and.b32  	%r86, %r5, 33554416;
	neg.s32 	%r158, %r86;
	mul.wide.u32 	%rd43, %r160, 4;
	add.s64 	%rd44, %rd43, %rd2;
	add.s64 	%rd51, %rd44, 8192;
$L__BB9_9:
	.pragma "nounroll";
	ld.global.f32 	%f189, [%rd51+-8192];
	add.f32 	%f190, %f315, %f189;
	ld.global.f32 	%f191, [%rd51+-7168];
	add.f32 	%f192, %f190, %f191;
	ld.global.f32 	%f193, [%rd51+-6144];
	add.f32 	%f194, %f192, %f193;
	ld.global.f32 	%f195, [%rd51+-5120];
	add.f32 	%f196, %f194, %f195;
	ld.global.f32 	%f197, [%rd51+-4096];
	add.f32 	%f198, %f196, %f197;
	ld.global.f32 	%f199, [%rd51+-3072];
	add.f32 	%f200, %f198, %f199;
	ld.global.f32 	%f201, [%rd51+-2048];
	add.f32 	%f202, %f200, %f201;
	ld.global.f32 	%f203, [%rd51+-1024];
	add.f32 	%f204, %f202, %f203;
	ld.global.f32 	%f205, [%rd51];
	add.f32 	%f206, %f204, %f205;
	ld.global.f32 	%f207, [%rd51+1024];
	add.f32 	%f208, %f206, %f207;
	ld.global.f32 	%f209, [%rd51+2048];
	add.f32 	%f210, %f208, %f209;
	ld.global.f32 	%f211, [%rd51+3072];
	add.f32 	%f212, %f210, %f211;
	ld.global.f32 	%f213, [%rd51+4096];
	add.f32 	%f214, %f212, %f213;
	ld.global.f32 	%f215, [%rd51+5120];
	add.f32 	%f216, %f214, %f215;
	ld.global.f32 	%f217, [%rd51+6144];
	add.f32 	%f218, %f216, %f217;
	ld.global.f32 	%f219, [%rd51+7168];
	add.f32 	%f315, %f218, %f219;
	add.s32 	%r160, %r160, 4096;
	add.s32 	%r158, %r158, 16;
	add.s64 	%rd51, %rd51, 16384;
	setp.ne.s32 	%p27, %r158, 0;
	@%p27 bra 	$L__BB9_9;
$L__BB9_10:
	setp.eq.s32 	%p28, %r6, 0;
	@%p28 bra 	$L__BB9_19;
	and.b32  	%r13, %r5, 7;
	setp.lt.u32 	%p29, %r6, 8;
	@%p29 bra 	$L__BB9_13;
	mul.wide.s32 	%rd45, %r160, 4;
	add.s64 	%rd46, %rd2, %rd45;
	ld.global.f32 	%f221, [%rd46];
	add.f32 	%f222, %f315, %f221;
	ld.global.f32 	%f223, [%rd46+1024];
	add.f32 	%f224, %f222, %f223;
	ld.global.f32 	%f225, [%rd46+2048];
	add.f32 	%f226, %f224, %f225;
	ld.global.f32 	%f227, [%rd46+3072];
	add.f32 	%f228, %f226, %f227;
	ld.global.f32 	%f229, [%rd46+4096];
	add.f32 	%f230, %f228, %f229;
	ld.global.f32 	%f231, [%rd46+5120];
	add.f32 	%f232, %f230, %f231;
	ld.global.f32 	%f233, [%rd46+6144];
	add.f32 	%f234, %f232, %f233;
	ld.global.f32 	%f235, [%rd46+7168];
	add.f32 	%f315, %f234, %f235;
	add.s32 	%r160, %r160, 2048;
$L__BB9_13:
	setp.eq.s32 	%p30, %r13, 0;
	@%p30 bra 	$L__BB9_19;
	and.b32  	%r16, %r5, 3;
	setp.lt.u32 	%p31, %r13, 4;
	@%p31 bra 	$L__BB9_16;
	mul.wide.s32 	%rd47, %r160, 4;
	add.s64 	%rd48, %rd2, %rd47;
	ld.global.f32 	%f237, [%rd48];
	add.f32 	%f238, %f315, %f237;
	ld.global.f32 	%f239, [%rd48+1024];
	add.f32 	%f240, %f238, %f239;
	ld.global.f32 	%f241, [%rd48+2048];
	add.f32 	%f242, %f240, %f241;
	ld.global.f32 	%f243, [%rd48+3072];
	add.f32 	%f315, %f242, %f243;
	add.s32 	%r160, %r160, 1024;
$L__BB9_16:
	setp.eq.s32 	%p32, %r16, 0;
	@%p32 bra 	$L__BB9_19;
	neg.s32 	%r163, %r16;
$L__BB9_18:
	.pragma "nounroll";
	mul.wide.s32 	%rd49, %r160, 4;
	add.s64 	%rd50, %rd2, %rd49;
	ld.global.f32 	%f244, [%rd50];
	add.f32 	%f315, %f315, %f244;
	add.s32 	%r160, %r160, 256;
	add.s32 	%r163, %r163, 1;
	setp.ne.s32 	%p33, %r163, 0;
	@%p33 bra 	$L__BB9_18;
$L__BB9_19:
	setp.lt.u64 	%p34, %rd19, 256;
	@%p34 bra 	$L__BB9_24;
	// begin inline asm
	mov.u32 %r125, %laneid;
	// end inline asm
	mov.b32 	%r127, %f315;
	mov.b32 	%r128, 1;
	mov.b32 	%r149, 31;
	mov.b32 	%r150, -1;
	// begin inline asm
	shfl.sync.down.b32 %r126, %r127, %r128, %r149, %r150;
	// end inline asm
	setp.gt.s32 	%p50, %r125, 30;
	mov.b32 	%f279, %r126;
	add.f32 	%f280, %f315, %f279;
	selp.f32 	%f281, %f315, %f280, %p50;
	mov.b32 	%r132, %f281;
	mov.b32 	%r133, 2;
	// begin inline asm
	shfl.sync.down.b32 %r131, %r132, %r133, %r149, %r150;
	// end inline asm
	setp.gt.s32 	%p51, %r125, 29;
	mov.b32 	%f282, %r131;
	add.f32 	%f283, %f281, %f282;
	selp.f32 	%f284, %f281, %f283, %p51;
	mov.b32 	%r137, %f284;
	mov.b32 	%r138, 4;
	// begin inline asm
	shfl.sync.down.b32 %r136, %r137, %r138, %r149, %r150;
	// end inline asm
	setp.gt.s32 	%p52, %r125, 27;
	mov.b32 	%f285, %r136;
	add.f32 	%f286, %f284, %f285;
	selp.f32 	%f287, %f284, %f286, %p52;
	mov.b32 	%r142, %f287;
	mov.b32 	%r143, 8;
	// begin inline asm
	shfl.sync.down.b32 %r141, %r142, %r143, %r149, %r150;
	// end inline asm
	setp.gt.s32 	%p53, %r125, 23;
	mov.b32 	%f288, %r141;
	add.f32 	%f289, %f287, %f288;
	selp.f32 	%f290, %f287, %f289, %p53;
	mov.b32 	%r147, %f290;
	mov.b32 	%r148, 16;
	// begin inline asm
	shfl.sync.down.b32 %r146, %r147, %r148, %r149, %r150;
	// end inline asm
	setp.gt.s32 	%p54, %r125, 15;
	mov.b32 	%f291, %r146;
	add.f32 	%f16, %f290, %f291;
	selp.f32 	%f327, %f290, %f16, %p54;
	setp.ne.s32 	%p55, %r125, 0;
	@%p55 bra 	$L__BB9_22;
	shr.u32 	%r151, %r2, 3;
	and.b32  	%r152, %r151, 124;
	mov.u32 	%r153, _ZZN3cub18CUB_300001_SM_10006detail6reduce28DeviceReduceSingleTileKernelINS2_10policy_hubIfyN4cuda3std3__44plusIfEEE10Policy1000EN6thrust24THRUST_300001_SM_1000_NS6detail15normal_iteratorINSD_10device_ptrIfEEEEPfyS9_ffNS7_10__identityEEEvT0_T1_T2_T3_T4_T6_E12temp_storage;
	add.s32 	%r154, %r153, %r152;
	st.shared.f32 	[%r154+8], %f16;
$L__BB9_22:
	bar.sync 	0;
	setp.ne.s32 	%p56, %r2, 0;
	@%p56 bra 	$L__BB9_49;
	ld.shared.f32 	%f292, [_ZZN3cub18CUB_300001_SM_10006detail6reduce28DeviceReduceSingleTileKernelINS2_10policy_hubIfyN4cuda3std3__44plusIfEEE10Policy1000EN6thrust24THRUST_300001_SM_1000_NS6detail15normal_iteratorINSD_10device_ptrIfEEEEPfyS9_ffNS7_10__identityEEEvT0_T1_T2_T3_T4_T6_E12temp_storage+12];
	add.f32 	%f293, %f327, %f292;
	ld.shared.f32 	%f294, [_ZZN3cub18CUB_300001_SM_10006detail6reduce28DeviceReduceSingleTileKernelINS2_10policy_hubIfyN4cuda3std3__44plusIfEEE10Policy1000EN6thrust24THRUST_300001_SM_1000_NS6detail15normal_iteratorINSD_10device_ptrIfEEEEPfyS9_ffNS7_10__identityEEEvT0_T1_T2_T3_T4_T6_E12temp_storage+16];
	add.f32 	%f295, %f293, %f294;
	ld.shared.f32 	%f296, [_ZZN3cub18CUB_300001_SM_10006detail6reduce28DeviceReduceSingleTileKernelINS2_10policy_hubIfyN4cuda3std3__44plusIfEEE10Policy1000EN6thrust24THRUST_300001_SM_1000_NS6detail15normal_iteratorINSD_10device_ptrIfEEEEPfyS9_ffNS7_10__identityEEEvT0_T1_T2_T3_T4_T6_E12temp_storage+20];
	add.f32 	%f297, %f295, %f296;
	ld.shared.f32 	%f298, [_ZZN3cub18CUB_300001_SM_10006detail6reduce28DeviceReduceSingleTileKernelINS2_10policy_hubIfyN4cuda3std3__44plusIfEEE10Policy1000EN6thrust24THRUST_300001_SM_1000_NS6detail15normal_iteratorINSD_10device_ptrIfEEEEPfyS9_ffNS7_10__identityEEEvT0_T1_T2_T3_T4_T6_E12temp_storage+24];
	add.f32 	%f299, %f297, %f298;
	ld.shared.f32 	%f300, [_ZZN3cub18CUB_300001_SM_10006detail6reduce28DeviceReduceSingleTileKernelINS2_10policy_hubIfyN4cuda3std3__44plusIfEEE10Policy1000EN6thrust24THRUST_300001_SM_1000_NS6detail15normal_iteratorINSD_10device_ptrIfEEEEPfyS9_ffNS7_10__identityEEEvT0_T1_T2_T3_T4_T6_E12temp_storage+28];
	add.f32 	%f301, %f299, %f300;
	ld.shared.f32 	%f302, [_ZZN3cub18CUB_300001_SM_10006detail6reduce28DeviceReduceSingleTileKernelINS2_10policy_hubIfyN4cuda3std3__44plusIfEEE10Policy1000EN6thrust24THRUST_300001_SM_1000_NS6detail15normal_iteratorINSD_10device_ptrIfEEEEPfyS9_ffNS7_10__identityEEEvT0_T1_T2_T3_T4_T6_E12temp_storage+32];
	add.f32 	%f303, %f301, %f302;
	ld.shared.f32 	%f304, [_ZZN3cub18CUB_300001_SM_10006detail6reduce28DeviceReduceSingleTileKernelINS2_10policy_hubIfyN4cuda3std3__44plusIfEEE10Policy1000EN6thrust24THRUST_300001_SM_1000_NS6detail15normal_iteratorINSD_10device_ptrIfEEEEPfyS9_ffNS7_10__identityEEEvT0_T1_T2_T3_T4_T6_E12temp_storage+36];
	add.f32 	%f327, %f303, %f304;
	bra.uni 	$L__BB9_49;
$L__BB9_24:
	// begin inline asm
	mov.u32 %r87, %laneid;
	// end inline asm
	and.b32  	%r113, %r2, 992;
	add.s32 	%r114, %r113, 32;
	setp.gt.u32 	%p35, %r114, %r1;
	not.b32 	%r115, %r113;
	add.s32 	%r116, %r1, %r115;
	selp.b32 	%r111, %r116, 31, %p35;
	mov.b32 	%r89, %f315;
	mov.b32 	%r90, 1;
	mov.b32 	%r112, -1;
	// begin inline asm
	shfl.sync.down.b32 %r88, %r89, %r90, %r111, %r112;
	// end inline asm
	setp.lt.s32 	%p36, %r87, %r111;
	mov.b32 	%f245, %r88;
	add.f32 	%f246, %f315, %f245;
	selp.f32 	%f247, %f246, %f315, %p36;
	mov.b32 	%r94, %f247;
	mov.b32 	%r95, 2;
	// begin inline asm
	shfl.sync.down.b32 %r93, %r94, %r95, %r111, %r112;
	// end inline asm
	add.s32 	%r117, %r87, 2;
	setp.gt.s32 	%p37, %r117, %r111;
	mov.b32 	%f248, %r93;
	add.f32 	%f249, %f247, %f248;
	selp.f32 	%f250, %f247, %f249, %p37;
	mov.b32 	%r99, %f250;
	mov.b32 	%r100, 4;
	// begin inline asm
	shfl.sync.down.b32 %r98, %r99, %r100, %r111, %r112;
	// end inline asm
	add.s32 	%r118, %r87, 4;
	setp.gt.s32 	%p38, %r118, %r111;
	mov.b32 	%f251, %r98;
	add.f32 	%f252, %f250, %f251;
	selp.f32 	%f253, %f250, %f252, %p38;
	mov.b32 	%r104, %f253;
	mov.b32 	%r105, 8;
	// begin inline asm
	shfl.sync.down.b32 %r103, %r104, %r105, %r111, %r112;
	// end inline asm
	add.s32 	%r119, %r87, 8;
	setp.gt.s32 	%p39, %r119, %r111;
	mov.b32 	%f254, %r103;
	add.f32 	%f255, %f253, %f254;
	selp.f32 	%f256, %f253, %f255, %p39;
	mov.b32 	%r109, %f256;
	mov.b32 	%r110, 16;
	// begin inline asm
	shfl.sync.down.b32 %r108, %r109, %r110, %r111, %r112;
	// end inline asm
	add.s32 	%r120, %r87, 16;
	setp.gt.s32 	%p40, %r120, %r111;
	mov.b32 	%f257, %r108;
	add.f32 	%f258, %f256, %f257;
	selp.f32 	%f327, %f256, %f258, %p40;
	setp.ne.s32 	%p41, %r87, 0;
	@%p41 bra 	$L__BB9_26;
	shr.u32 	%r121, %r2, 3;
	and.b32  	%r122, %r121, 124;
	mov.u32 	%r123, _ZZN3cub18CUB_300001_SM_10006detail6reduce28DeviceReduceSingleTileKernelINS2_10policy_hubIfyN4cuda3std3__44plusIfEEE10Policy1000EN6thrust24THRUST_300001_SM_1000_NS6detail15normal_iteratorINSD_10device_ptrIfEEEEPfyS9_ffNS7_10__identityEEEvT0_T1_T2_T3_T4_T6_E12temp_storage;
	add.s32 	%r124, %r123, %r122;
	st.shared.f32 	[%r124+8], %f327;
$L__BB9_26:
	bar.sync 	0;
	setp.ne.s32 	%p42, %r2, 0;
	@%p42 bra 	$L__BB9_49;
	setp.gt.u64 	%p43, %rd19, 32;
	ld.shared.f32 	%f259, [_ZZN3cub18CUB_300001_SM_10006detail6reduce28DeviceReduceSingleTileKernelINS2_10policy_hubIfyN4cuda3std3__44plusIfEEE10Policy1000EN6thrust24THRUST_300001_SM_1000_NS6detail15normal_iteratorINSD_10device_ptrIfEEEEPfyS9_ffNS7_10__identityEEEvT0_T1_T2_T3_T4_T6_E12temp_storage+12];
	add.f32 	%f260, %f327, %f259;
	selp.f32 	%f261, %f260, %f327, %p43;
	setp.gt.u64 	%p44, %rd19, 64;
	ld.shared.f32 	%f262, [_ZZN3cub18CUB_300001_SM_10006detail6reduce28DeviceReduceSingleTileKernelINS2_10policy_hubIfyN4cuda3std3__44plusIfEEE10Policy1000EN6thrust24THRUST_300001_SM_1000_NS6detail15normal_iteratorINSD_10device_ptrIfEEEEPfyS9_ffNS7_10__identityEEEvT0_T1_T2_T3_T4_T6_E12temp_storage+16];
	add.f32 	%f263, %f262, %f261;
	selp.f32 	%f264, %f263, %f261, %p44;
	setp.gt.u64 	%p45, %rd19, 96;
	ld.shared.f32 	%f265, [_ZZN3cub18CUB_300001_SM_10006detail6reduce28DeviceReduceSingleTileKernelINS2_10policy_hubIfyN4cuda3std3__44plusIfEEE10Policy1000EN6thrust24THRUST_300001_SM_1000_NS6detail15normal_iteratorINSD_10device_ptrIfEEEEPfyS9_ffNS7_10__identityEEEvT0_T1_T2_T3_T4_T6_E12temp_storage+20];
	add.f32 	%f266, %f265, %f264;
	selp.f32 	%f267, %f266, %f264, %p45;
	setp.gt.u64 	%p46, %rd19, 128;
	ld.shared.f32 	%f268, [_ZZN3cub18CUB_300001_SM_10006detail6reduce28DeviceReduceSingleTileKernelINS2_10policy_hubIfyN4cuda3std3__44plusIfEEE10Policy1000EN6thrust24THRUST_300001_SM_1000_NS6detail15normal_iteratorINSD_10device_ptrIfEEEEPfyS9_ffNS7_10__identityEEEvT0_T1_T2_T3_T4_T6_E12temp_storage+24];
	add.f32 	%f269, %f268, %f267;
	selp.f32 	%f270, %f269, %f267, %p46;
	setp.gt.u64 	%p47, %rd19, 160;
	ld.shared.f32 	%f271, [_ZZN3cub18CUB_300001_SM_10006detail6reduce28DeviceReduceSingleTileKernelINS2_10policy_hubIfyN4cuda3std3__44plusIfEEE10Policy1000EN6thrust24THRUST_300001_SM_1000_NS6detail15normal_iteratorINSD_10device_ptrIfEEEEPfyS9_ffNS7_10__identityEEEvT0_T1_T2_T3_T4_T6_E12temp_storage+28];
	add.f32 	%f272, %f271, %f270;
	selp.f32 	%f273, %f272, %f270, %p47;
	setp.gt.u64 	%p48, %rd19, 192;
	ld.shared.f32 	%f274, [_ZZN3cub18CUB_300001_SM_10006detail6reduce28DeviceReduceSingleTileKernelINS2_10policy_hubIfyN4cuda3std3__44plusIfEEE10Policy1000EN6thrust24THRUST_300001_SM_1000_NS6detail15normal_iteratorINSD_10device_ptrIfEEEEPfyS9_ffNS7_10__identityEEEvT0_T1_T2_T3_T4_T6_E12temp_storage+32];
	add.f32 	%f275, %f274, %f273;
	selp.f32 	%f276, %f275, %f273, %p48;
	setp.gt.u64 	%p49, %rd19, 224;
	ld.shared.f32 	%f277, [_ZZN3cub18CUB_300001_SM_10006detail6reduce28DeviceReduceSingleTileKernelINS2_10policy_hubIfyN4cuda3std3__44plusIfEEE10Policy1000EN6thrust24THRUST_300001_SM_1000_NS6detail15normal_iteratorINSD_10device_ptrIfEEEEPfyS9_ffNS7_10__identityEEEvT0_T1_T2_T3_T4_T6_E12temp_storage+36];
	add.f32 	%f278, %f277, %f276;
	selp.f32 	%f327, %f278, %f276, %p49;
	bra.uni 	$L__BB9_49;
$L__BB9_28:
	mov.u32 	%r24, %tid.x;
	cvt.u64.u32 	%rd6, %r24;
	mul.wide.u32 	%rd22, %r24, 4;
	add.s64 	%rd7, %rd2, %rd22;
	ld.global.f32 	%f43, [%rd7];
	ld.global.f32 	%f44, [%rd7+1024];
	ld.global.f32 	%f45, [%rd7+2048];
	ld.global.f32 	%f46, [%rd7+3072];
	ld.global.f32 	%f47, [%rd7+4096];
	ld.global.f32 	%f48, [%rd7+5120];
	ld.global.f32 	%f49, [%rd7+6144];
	ld.global.f32 	%f50, [%rd7+7168];
	ld.global.f32 	%f51, [%rd7+8192];
	ld.global.f32 	%f52, [%rd7+9216];
	ld.global.f32 	%f53, [%rd7+10240];
	ld.global.f32 	%f54, [%rd7+11264];
	ld.global.f32 	%f55, [%rd7+12288];
	ld.global.f32 	%f56, [%rd7+13312];
	ld.global.f32 	%f57, [%rd7+14336];
	ld.global.f32 	%f58, [%rd7+15360];
	add.f32 	%f59, %f43, %f44;
	add.f32 	%f60, %f45, %f46;
	add.f32 	%f61, %f47, %f48;
	add.f32 	%f62, %f49, %f50;
	add.f32 	%f63, %f51, %f52;
	add.f32 	%f64, %f53, %f54;
	add.f32 	%f65, %f55, %f56;
	add.f32 	%f66, %f57, %f58;
	add.f32 	%f67, %f59, %f60;
	add.f32 	%f68, %f61, %f62;
	add.f32 	%f69, %f63, %f64;
	add.f32 	%f70, %f65, %f66;
	add.f32 	%f71, %f67, %f68;
	add.f32 	%f72, %f69, %f70;
	add.f32 	%f326, %f71, %f72;
	add.s64 	%rd8, %rd19, -4096;
	setp.lt.u64 	%p3, %rd8, 4096;
	mov.b64 	%rd53, 4096;
	@%p3 bra 	$L__BB9_32;
	mov.b64 	%rd53, 4096;
$L__BB9_30:
	shl.b64 	%rd24, %rd53, 2;
	add.s64 	%rd25, %rd7, %rd24;
	ld.global.f32 	%f73, [%rd25];
	ld.global.f32 	%f74, [%rd25+1024];
	ld.global.f32 	%f75, [%rd25+2048];
	ld.global.f32 	%f76, [%rd25+3072];
	ld.global.f32 	%f77, [%rd25+4096];
	ld.global.f32 	%f78, [%rd25+5120];
	ld.global.f32 	%f79, [%rd25+6144];
	ld.global.f32 	%f80, [%rd25+7168];
	ld.global.f32 	%f81, [%rd25+8192];
	ld.global.f32 	%f82, [%rd25+9216];
	ld.global.f32 	%f83, [%rd25+10240];
	ld.global.f32 	%f84, [%rd25+11264];
	ld.global.f32 	%f85, [%rd25+12288];
	ld.global.f32 	%f86, [%rd25+13312];
	ld.global.f32 	%f87, [%rd25+14336];
	ld.global.f32 	%f88, [%rd25+15360];
	add.f32 	%f89, %f326, %f73;
	add.f32 	%f90, %f74, %f75;
	add.f32 	%f91, %f76, %f77;
	add.f32 	%f92, %f78, %f79;
	add.f32 	%f93, %f80, %f81;
	add.f32 	%f94, %f82, %f83;
	add.f32 	%f95, %f84, %f85;
	add.f32 	%f96, %f86, %f87;
	add.f32 	%f97, %f89, %f90;
	add.f32 	%f98, %f91, %f92;
	add.f32 	%f99, %f93, %f94;
	add.f32 	%f100, %f95, %f96;
	add.f32 	%f101, %f97, %f98;
	add.f32 	%f102, %f99, %f100;
	add.f32 	%f103, %f101, %f102;
	add.f32 	%f326, %f103, %f88;
	sub.s64 	%rd26, %rd19, %rd53;
	setp.lt.u64 	%p4, %rd26, 4096;
	@%p4 bra 	$L__BB9_45;
	add.s64 	%rd53, %rd53, 4096;
	setp.le.u64 	%p5, %rd53, %rd8;
	@%p5 bra 	$L__BB9_30;
$L__BB9_32:
	setp.le.u64 	%p6, %rd19, %rd53;
	cvt.u32.u64 	%r42, %rd53;
	cvt.u32.u64 	%r43, %rd19;
	sub.s32 	%r44, %r43, %r42;
	setp.ge.s32 	%p7, %r24, %r44;
	or.pred  	%p8, %p6, %p7;
	@%p8 bra 	$L__BB9_45;
	not.b32 	%r47, %r24;
	add.s32 	%r48, %r47, %r43;
	sub.s32 	%r50, %r48, %r42;
	shr.u32 	%r51, %r50, 8;
	add.s32 	%r25, %r51, 1;
	and.b32  	%r26, %r25, 15;
	setp.lt.u32 	%p9, %r50, 3840;
	mov.u32 	%r167, %r24;
	@%p9 bra 	$L__BB9_36;
	and.b32  	%r52, %r25, 33554416;
	neg.s32 	%r165, %r52;
	add.s64 	%rd27, %rd53, %rd6;
	shl.b64 	%rd28, %rd27, 2;
	add.s64 	%rd29, %rd28, %rd2;
	add.s64 	%rd54, %rd29, 8192;
	mov.u32 	%r167, %r24;
$L__BB9_35:
	.pragma "nounroll";
	ld.global.f32 	%f105, [%rd54+-8192];
	add.f32 	%f106, %f326, %f105;
	ld.global.f32 	%f107, [%rd54+-7168];
	add.f32 	%f108, %f106, %f107;
	ld.global.f32 	%f109, [%rd54+-6144];
	add.f32 	%f110, %f108, %f109;
	ld.global.f32 	%f111, [%rd54+-5120];
	add.f32 	%f112, %f110, %f111;
	ld.global.f32 	%f113, [%rd54+-4096];
	add.f32 	%f114, %f112, %f113;
	ld.global.f32 	%f115, [%rd54+-3072];
	add.f32 	%f116, %f114, %f115;
	ld.global.f32 	%f117, [%rd54+-2048];
	add.f32 	%f118, %f116, %f117;
	ld.global.f32 	%f119, [%rd54+-1024];
	add.f32 	%f120, %f118, %f119;
	ld.global.f32 	%f121, [%rd54];
	add.f32 	%f122, %f120, %f121;
	ld.global.f32 	%f123, [%rd54+1024];
	add.f32 	%f124, %f122, %f123;
	ld.global.f32 	%f125, [%rd54+2048];
	add.f32 	%f126, %f124, %f125;
	ld.global.f32 	%f127, [%rd54+3072];
	add.f32 	%f128, %f126, %f127;
	ld.global.f32 	%f129, [%rd54+4096];
	add.f32 	%f130, %f128, %f129;
	ld.global.f32 	%f131, [%rd54+5120];
	add.f32 	%f132, %f130, %f131;
	ld.global.f32 	%f133, [%rd54+6144];
	add.f32 	%f134, %f132, %f133;
	ld.global.f32 	%f135, [%rd54+7168];
	add.f32 	%f326, %f134, %f135;
	add.s32 	%r167, %r167, 4096;
	add.s32 	%r165, %r165, 16;
	add.s64 	%rd54, %rd54, 16384;
	setp.ne.s32 	%p10, %r165, 0;
	@%p10 bra 	$L__BB9_35;
$L__BB9_36:
	setp.eq.s32 	%p11, %r26, 0;
	@%p11 bra 	$L__BB9_45;
	and.b32  	%r33, %r25, 7;
	setp.lt.u32 	%p12, %r26, 8;
	@%p12 bra 	$L__BB9_39;
	cvt.u64.u32 	%rd30, %r167;
	add.s64 	%rd31, %rd53, %rd30;
	shl.b64 	%rd32, %rd31, 2;
	add.s64 	%rd33, %rd2, %rd32;
	ld.global.f32 	%f137, [%rd33];
	add.f32 	%f138, %f326, %f137;
	ld.global.f32 	%f139, [%rd33+1024];
	add.f32 	%f140, %f138, %f139;
	ld.global.f32 	%f141, [%rd33+2048];
	add.f32 	%f142, %f140, %f141;
	ld.global.f32 	%f143, [%rd33+3072];
	add.f32 	%f144, %f142, %f143;
	ld.global.f32 	%f145, [%rd33+4096];
	add.f32 	%f146, %f144, %f145;
	ld.global.f32 	%f147, [%rd33+5120];
	add.f32 	%f148, %f146, %f147;
	ld.global.f32 	%f149, [%rd33+6144];
	add.f32 	%f150, %f148, %f149;
	ld.global.f32 	%f151, [%rd33+7168];
	add.f32 	%f326, %f150, %f151;
	add.s32 	%r167, %r167, 2048;
$L__BB9_39:
	setp.eq.s32 	%p13, %r33, 0;
	@%p13 bra 	$L__BB9_45;
	and.b32  	%r36, %r25, 3;
	setp.lt.u32 	%p14, %r33, 4;
	@%p14 bra 	$L__BB9_42;
	cvt.u64.u32 	%rd34, %r167;
	add.s64 	%rd35, %rd53, %rd34;
	shl.b64 	%rd36, %rd35, 2;
	add.s64 	%rd37, %rd2, %rd36;
	ld.global.f32 	%f153, [%rd37];
	add.f32 	%f154, %f326, %f153;
	ld.global.f32 	%f155, [%rd37+1024];
	add.f32 	%f156, %f154, %f155;
	ld.global.f32 	%f157, [%rd37+2048];
	add.f32 	%f158, %f156, %f157;
	ld.global.f32 	%f159, [%rd37+3072];
	add.f32 	%f326, %f158, %f159;
	add.s32 	%r167, %r167, 1024;
$L__BB9_42:
	setp.eq.s32 	%p15, %r36, 0;
	@%p15 bra 	$L__BB9_45;
	cvt.u64.u32 	%rd38, %r167;
	add.s64 	%rd39, %rd53, %rd38;
	shl.b64 	%rd40, %rd39, 2;
	add.s64 	%rd55, %rd2, %rd40;
	neg.s32 	%r170, %r36;
$L__BB9_44:
	.pragma "nounroll";
	ld.global.f32 	%f160, [%rd55];
	add.f32 	%f326, %f326, %f160;
	add.s64 	%rd55, %rd55, 1024;
	add.s32 	%r170, %r170, 1;
	setp.ne.s32 	%p16, %r170, 0;
	@%p16 bra 	$L__BB9_44;
$L__BB9_45:
	// begin inline asm
	mov.u32 %r53, %laneid;
	// end inline asm
	mov.b32 	%r55, %f326;
	mov.b32 	%r56, 1;
	mov.b32 	%r77, 31;
	mov.b32 	%r78, -1;
	// begin inline asm
	shfl.sync.down.b32 %r54, %r55, %r56, %r77, %r78;
	// end inline asm
	setp.gt.s32 	%p17, %r53, 30;
	mov.b32 	%f161, %r54;
	add.f32 	%f162, %f326, %f161;
	selp.f32 	%f163, %f326, %f162, %p17;
	mov.b32 	%r60, %f163;
	mov.b32 	%r61, 2;
	// begin inline asm
	shfl.sync.down.b32 %r59, %r60, %r61, %r77, %r78;
	// end inline asm
	setp.gt.s32 	%p18, %r53, 29;
	mov.b32 	%f164, %r59;
	add.f32 	%f165, %f163, %f164;
	selp.f32 	%f166, %f163, %f165, %p18;
	mov.b32 	%r65, %f166;
	mov.b32 	%r66, 4;
	// begin inline asm
	shfl.sync.down.b32 %r64, %r65, %r66, %r77, %r78;
	// end inline asm
	setp.gt.s32 	%p19, %r53, 27;
	mov.b32 	%f167, %r64;
	add.f32 	%f168, %f166, %f167;
	selp.f32 	%f169, %f166, %f168, %p19;
	mov.b32 	%r70, %f169;
	mov.b32 	%r71, 8;
	// begin inline asm
	shfl.sync.down.b32 %r69, %r70, %r71, %r77, %r78;
	// end inline asm
	setp.gt.s32 	%p20, %r53, 23;
	mov.b32 	%f170, %r69;
	add.f32 	%f171, %f169, %f170;
	selp.f32 	%f172, %f169, %f171, %p20;
	mov.b32 	%r75, %f172;
	mov.b32 	%r76, 16;
	// begin inline asm
	shfl.sync.down.b32 %r74, %r75, %r76, %r77, %r78;
	// end inline asm
	setp.gt.s32 	%p21, %r53, 15;
	mov.b32 	%f173, %r74;
	add.f32 	%f38, %f172, %f173;
	selp.f32 	%f327, %f172, %f38, %p21;
	setp.ne.s32 	%p22, %r53, 0;
	@%p22 bra 	$L__BB9_47;
	shr.u32 	%r79, %r24, 3;
	and.b32  	%r80, %r79, 124;
	mov.u32 	%r81, _ZZN3cub18CUB_300001_SM_10006detail6reduce28DeviceReduceSingleTileKernelINS2_10policy_hubIfyN4cuda3std3__44plusIfEEE10Policy1000EN6thrust24THRUST_300001_SM_1000_NS6detail15normal_iteratorINSD_10device_ptrIfEEEEPfyS9_ffNS7_10__identityEEEvT0_T1_T2_T3_T4_T6_E12temp_storage;
	add.s32 	%r82, %r81, %r80;
	st.shared.f32 	[%r82+8], %f38;
$L__BB9_47:
	bar.sync 	0;
	setp.ne.s32 	%p23, %r24, 0;
	@%p23 bra 	$L__BB9_49;
	ld.shared.f32 	%f174, [_ZZN3cub18CUB_300001_SM_10006detail6reduce28DeviceReduceSingleTileKernelINS2_10policy_hubIfyN4cuda3std3__44plusIfEEE10Policy1000EN6thrust24THRUST_300001_SM_1000_NS6detail15normal_iteratorINSD_10device_ptrIfEEEEPfyS9_ffNS7_10__identityEEEvT0_T1_T2_T3_T4_T6_E12temp_storage+12];
	add.f32 	%f175, %f327, %f174;
	ld.shared.f32 	%f176, [_ZZN3cub18CUB_300001_SM_10006detail6reduce28DeviceReduceSingleTileKernelINS2_10policy_hubIfyN4cuda3std3__44plusIfEEE10Policy1000EN6thrust24THRUST_300001_SM_1000_NS6detail15normal_iteratorINSD_10device_ptrIfEEEEPfyS9_ffNS7_10__identityEEEvT0_T1_T2_T3_T4_T6_E12temp_storage+16];
	add.f32 	%f177, %f175, %f176;
	ld.shared.f32 	%f178, [_ZZN3cub18CUB_300001_SM_10006detail6reduce28DeviceReduceSingleTileKernelINS2_10policy_hubIfyN4cuda3std3__44plusIfEEE10Policy1000EN6thrust24THRUST_300001_SM_1000_NS6detail15normal_iteratorINSD_10device_ptrIfEEEEPfyS9_ffNS7_10__identityEEEvT0_T1_T2_T3_T4_T6_E12temp_storage+20];
	add.f32 	%f179, %f177, %f178;
	ld.shared.f32 	%f180, [_ZZN3cub18CUB_300001_SM_10006detail6reduce28DeviceReduceSingleTileKernelINS2_10policy_hubIfyN4cuda3std3__44plusIfEEE10Policy1000EN6thrust24THRUST_300001_SM_1000_NS6detail15normal_iteratorINSD_10device_ptrIfEEEEPfyS9_ffNS7_10__identityEEEvT0_T1_T2_T3_T4_T6_E12temp_storage+24];
	add.f32 	%f181, %f179, %f180;
	ld.shared.f32 	%f182, [_ZZN3cub18CUB_300001_SM_10006detail6reduce28DeviceReduceSingleTileKernelINS2_10policy_hubIfyN4cuda3std3__44plusIfEEE10Policy1000EN6thrust24THRUST_300001_SM_1000_NS6detail15normal_iteratorINSD_10device_ptrIfEEEEPfyS9_ffNS7_10__identityEEEvT0_T1_T2_T3_T4_T6_E12temp_storage+28];
	add.f32 	%f183, %f181, %f182;
	ld.shared.f32 	%f184, [_ZZN3cub18CUB_300001_SM_10006detail6reduce28DeviceReduceSingleTileKernelINS2_10policy_hubIfyN4cuda3std3__44plusIfEEE10Policy1000EN6thrust24THRUST_300001_SM_1000_NS6detail15normal_iteratorINSD_10device_ptrIfEEEEPfyS9_ffNS7_10__identityEEEvT0_T1_T2_T3_T4_T6_E12temp_storage+32];
	add.f32 	%f185, %f183, %f184;
	ld.shared.f32 	%f186, [_ZZN3cub18CUB_300001_SM_10006detail6reduce28DeviceReduceSingleTileKernelINS2_10policy_hubIfyN4cuda3std3__44plusIfEEE10Policy1000EN6thrust24THRUST_300001_SM_1000_NS6detail15normal_iteratorINSD_10device_ptrIfEEEEPfyS9_ffNS7_10__identityEEEvT0_T1_T2_T3_T4_T6_E12temp_storage+36];
	add.f32 	%f327, %f185, %f186;
$L__BB9_49:
	mov.u32 	%r155, %tid.x;
	setp.ne.s32 	%p57, %r155, 0;
	@%p57 bra 	$L__BB9_51;
	add.f32 	%f305, %f42, %f327;
	st.global.f32 	[%rd1], %f305;
$L__BB9_51:
	ret;

}
	// .globl	_ZN3cub18CUB_300001_SM_10006detail6reduce18DeviceReduceKernelINS2_10policy_hubIfyN4cuda3std3__44plusIfEEE10Policy1000EN6thrust24THRUST_300001_SM_1000_NS6detail15normal_iteratorINSD_10device_ptrIfEEEEyS9_fNS7_10__identityEEEvT0_PT3_T1_NS0_13GridEvenShareISN_EET2_T4_
.visible .entry _ZN3cub18CUB_300001_SM_10006detail6reduce18DeviceReduceKernelINS2_10policy_hubIfyN4cuda3std3__44plusIfEEE10Policy1000EN6thrust24THRUST_300001_SM_1000_NS6detail15normal_iteratorINSD_10device_ptrIfEEEEyS9_fNS7_10__identityEEEvT0_PT3_T1_NS0_13GridEvenShareISN_EET2_T4_(
	.param .align 8 .b8 _ZN3cub18CUB_300001_SM_10006detail6reduce18DeviceReduceKernelINS2_10policy_hubIfyN4cuda3std3__44plusIfEEE10Policy1000EN6thrust24THRUST_300001_SM_1000_NS6detail15normal_iteratorINSD_10device_ptrIfEEEEyS9_fNS7_10__identityEEEvT0_PT3_T1_NS0_13GridEvenShareISN_EET2_T4__param_0[8],
	.param .u64 .ptr .align 1 _ZN3cub18CUB_300001_SM_10006detail6reduce18DeviceReduceKernelINS2_10policy_hubIfyN4cuda3std3__44plusIfEEE10Policy1000EN6thrust24THRUST_300001_SM_1000_NS6detail15normal_iteratorINSD_10device_ptrIfEEEEyS9_fNS7_10__identityEEEvT0_PT3_T1_NS0_13GridEvenShareISN_EET2_T4__param_1,
	.param .u64 _ZN3cub18CUB_300001_SM_10006detail6reduce18DeviceReduceKernelINS2_10policy_hubIfyN4cuda3std3__44plusIfEEE10Policy1000EN6thrust24THRUST_300001_SM_1000_NS6detail15normal_iteratorINSD_10device_ptrIfEEEEyS9_fNS7_10__identityEEEvT0_PT3_T1_NS0_13GridEvenShareISN_EET2_T4__param_2,
	.param .align 8 .b8 _ZN3cub18CUB_300001_SM_10006detail6reduce18DeviceReduceKernelINS2_10policy_hubIfyN4cuda3std3__44plusIfEEE10Policy1000EN6thrust24THRUST_300001_SM_1000_NS6detail15normal_iteratorINSD_10device_ptrIfEEEEyS9_fNS7_10__identityEEEvT0_PT3_T1_NS0_13GridEvenShareISN_EET2_T4__param_3[72],
	.param .align 1 .b8 _ZN3cub18CUB_300001_SM_10006detail6reduce18DeviceReduceKernelINS2_10policy_hubIfyN4cuda3std3__44plusIfEEE10Policy1000EN6thrust24THRUST_300001_SM_1000_NS6detail15normal_iteratorINSD_10device_ptrIfEEEEyS9_fNS7_10__identityEEEvT0_PT3_T1_NS0_13GridEvenShareISN_EET2_T4__param_4[1],
	.param .align 1 .b8 _ZN3cub18CUB_300001_SM_10006detail6reduce18DeviceReduceKernelINS2_10policy_hubIfyN4cuda3std3__44plusIfEEE10Policy1000EN6thrust24THRUST_300001_SM_1000_NS6detail15normal_iteratorINSD_10device_ptrIfEEEEyS9_fNS7_10__identityEEEvT0_PT3_T1_NS0_13GridEvenShareISN_EET2_T4__param_5[1]
)
.maxntid 256
{
	.reg .pred 	%p<57>;
	.reg .b16 	%rs<4>;
	.reg .b32 	%r<206>;
	.reg .b32 	%f<324>;
	.reg .b64 	%rd<78>;
	// demoted variable
	.shared .align 4 .b8 _ZZN3cub18CUB_300001_SM_10006detail6reduce18DeviceReduceKernelINS2_10policy_hubIfyN4cuda3std3__44plusIfEEE10Policy1000EN6thrust24THRUST_300001_SM_1000_NS6detail15normal_iteratorINSD_10device_ptrIfEEEEyS9_fNS7_10__identityEEEvT0_PT3_T1_NS0_13GridEvenShareISN_EET2_T4_E12temp_storage[44];
	ld.param.u64 	%rd1, [_ZN3cub18CUB_300001_SM_10006detail6reduce18DeviceReduceKernelINS2_10policy_hubIfyN4cuda3std3__44plusIfEEE10Policy1000EN6thrust24THRUST_300001_SM_1000_NS6detail15normal_iteratorINSD_10device_ptrIfEEEEyS9_fNS7_10__identityEEEvT0_PT3_T1_NS0_13GridEvenShareISN_EET2_T4__param_3+32];
	ld.param.u32 	%r1, [_ZN3cub18CUB_300001_SM_10006detail6reduce18DeviceReduceKernelINS2_10policy_hubIfyN4cuda3std3__44plusIfEEE10Policy1000EN6thrust24THRUST_300001_SM_1000_NS6detail15normal_iteratorINSD_10device_ptrIfEEEEyS9_fNS7_10__identityEEEvT0_PT3_T1_NS0_13GridEvenShareISN_EET2_T4__param_3+40];
	ld.param.u64 	%rd25, [_ZN3cub18CUB_300001_SM_10006detail6reduce18DeviceReduceKernelINS2_10policy_hubIfyN4cuda3std3__44plusIfEEE10Policy1000EN6thrust24THRUST_300001_SM_1000_NS6detail15normal_iteratorINSD_10device_ptrIfEEEEyS9_fNS7_10__identityEEEvT0_PT3_T1_NS0_13GridEvenShareISN_EET2_T4__param_0];
	cvta.to.global.u64 	%rd2, %rd25;
	mov.u32 	%r2, %ctaid.x;
	shl.b32 	%r50, %r1, 12;
	cvt.s64.s32 	%rd3, %r50;
	shl.b32 	%r51, %r2, 12;
	cvt.u64.u32 	%rd4, %r51;
	sub.s64 	%rd5, %rd1, %rd4;
	setp.gt.u64 	%p1, %rd5, 4095;
	@%p1 bra 	$L__BB10_25;
	cvt.u32.u64 	%r112, %rd4;
	cvt.u32.u64 	%r3, %rd1;
	sub.s32 	%r4, %r3, %r112;
	mov.u32 	%r5, %tid.x;
	setp.ge.s32 	%p23, %r5, %r4;
	mov.f32 	%f312, 0f00000000;
	mov.u32 	%r193, %r5;
	@%p23 bra 	$L__BB10_3;
	add.s32 	%r114, %r112, %r5;
	mul.wide.u32 	%rd51, %r114, 4;
	add.s64 	%rd52, %rd2, %rd51;
	ld.global.f32 	%f312, [%rd52];
	add.s32 	%r193, %r5, 256;
$L__BB10_3:
	setp.ge.s32 	%p24, %r193, %r4;
	@%p24 bra 	$L__BB10_16;
	not.b32 	%r116, %r193;
	add.s32 	%r117, %r116, %r3;
	sub.s32 	%r118, %r117, %r112;
	shr.u32 	%r119, %r118, 8;
	add.s32 	%r8, %r119, 1;
	and.b32  	%r9, %r8, 15;
	setp.lt.u32 	%p25, %r118, 3840;
	@%p25 bra 	$L__BB10_7;
	and.b32  	%r120, %r8, 33554416;
	neg.s32 	%r191, %r120;
	mul.wide.u32 	%rd53, %r2, 16384;
	mul.wide.u32 	%rd54, %r193, 4;
	or.b64  	%rd55, %rd53, %rd54;
	add.s64 	%rd56, %rd55, %rd2;
	add.s64 	%rd72, %rd56, 8192;
$L__BB10_6:
	.pragma "nounroll";
	ld.global.f32 	%f187, [%rd72+-8192];
	add.f32 	%f188, %f312, %f187;
	ld.global.f32 	%f189, [%rd72+-7168];
	add.f32 	%f190, %f188, %f189;
	ld.global.f32 	%f191, [%rd72+-6144];
	add.f32 	%f192, %f190, %f191;
	ld.global.f32 	%f193, [%rd72+-5120];
	add.f32 	%f194, %f192, %f193;
	ld.global.f32 	%f195, [%rd72+-4096];
	add.f32 	%f196, %f194, %f195;
	ld.global.f32 	%f197, [%rd72+-3072];
	add.f32 	%f198, %f196, %f197;
	ld.global.f32 	%f199, [%rd72+-2048];
	add.f32 	%f200, %f198, %f199;
	ld.global.f32 	%f201, [%rd72+-1024];
	add.f32 	%f202, %f200, %f201;
	ld.global.f32 	%f203, [%rd72];
	add.f32 	%f204, %f202, %f203;
	ld.global.f32 	%f205, [%rd72+1024];
	add.f32 	%f206, %f204, %f205;
	ld.global.f32 	%f207, [%rd72+2048];
	add.f32 	%f208, %f206, %f207;
	ld.global.f32 	%f209, [%rd72+3072];
	add.f32 	%f210, %f208, %f209;
	ld.global.f32 	%f211, [%rd72+4096];
	add.f32 	%f212, %f210, %f211;
	ld.global.f32 	%f213, [%rd72+5120];
	add.f32 	%f214, %f212, %f213;
	ld.global.f32 	%f215, [%rd72+6144];
	add.f32 	%f216, %f214, %f215;
	ld.global.f32 	%f217, [%rd72+7168];
	add.f32 	%f312, %f216, %f217;
	add.s32 	%r193, %r193, 4096;
	add.s32 	%r191, %r191, 16;
	add.s64 	%rd72, %rd72, 16384;
	setp.ne.s32 	%p26, %r191, 0;
	@%p26 bra 	$L__BB10_6;
$L__BB10_7:
	setp.eq.s32 	%p27, %r9, 0;
	@%p27 bra 	$L__BB10_16;
	and.b32  	%r16, %r8, 7;
	setp.lt.u32 	%p28, %r9, 8;
	@%p28 bra 	$L__BB10_10;
	cvt.s64.s32 	%rd57, %r193;
	add.s64 	%rd58, %rd57, %rd4;
	shl.b64 	%rd59, %rd58, 2;
	add.s64 	%rd60, %rd2, %rd59;
	ld.global.f32 	%f219, [%rd60];
	add.f32 	%f220, %f312, %f219;
	ld.global.f32 	%f221, [%rd60+1024];
	add.f32 	%f222, %f220, %f221;
	ld.global.f32 	%f223, [%rd60+2048];
	add.f32 	%f224, %f222, %f223;
	ld.global.f32 	%f225, [%rd60+3072];
	add.f32 	%f226, %f224, %f225;
	ld.global.f32 	%f227, [%rd60+4096];
	add.f32 	%f228, %f226, %f227;
	ld.global.f32 	%f229, [%rd60+5120];
	add.f32 	%f230, %f228, %f229;
	ld.global.f32 	%f231, [%rd60+6144];
	add.f32 	%f232, %f230, %f231;
	ld.global.f32 	%f233, [%rd60+7168];
	add.f32 	%f312, %f232, %f233;
	add.s32 	%r193, %r193, 2048;
$L__BB10_10:
	setp.eq.s32 	%p29, %r16, 0;
	@%p29 bra 	$L__BB10_16;
	and.b32  	%r19, %r8, 3;
	setp.lt.u32 	%p30, %r16, 4;
	@%p30 bra 	$L__BB10_13;
	cvt.s64.s32 	%rd61, %r193;
	add.s64 	%rd62, %rd61, %rd4;
	shl.b64 	%rd63, %rd62, 2;
	add.s64 	%rd64, %rd2, %rd63;
	ld.global.f32 	%f235, [%rd64];
	add.f32 	%f236, %f312, %f235;
	ld.global.f32 	%f237, [%rd64+1024];
	add.f32 	%f238, %f236, %f237;
	ld.global.f32 	%f239, [%rd64+2048];
	add.f32 	%f240, %f238, %f239;
	ld.global.f32 	%f241, [%rd64+3072];
	add.f32 	%f312, %f240, %f241;
	add.s32 	%r193, %r193, 1024;
$L__BB10_13:
	setp.eq.s32 	%p31, %r19, 0;
	@%p31 bra 	$L__BB10_16;
	mul.wide.u32 	%rd65, %r2, 16384;
	add.s64 	%rd9, %rd2, %rd65;
	neg.s32 	%r196, %r19;
$L__BB10_15:
	.pragma "nounroll";
	mul.wide.s32 	%rd66, %r193, 4;
	add.s64 	%rd67, %rd9, %rd66;
	ld.global.f32 	%f242, [%rd67];
	add.f32 	%f312, %f312, %f242;
	add.s32 	%r193, %r193, 256;
	add.s32 	%r196, %r196, 1;
	setp.ne.s32 	%p32, %r196, 0;
	@%p32 bra 	$L__BB10_15;
$L__BB10_16:
	setp.lt.s32 	%p33, %r4, 256;
	@%p33 bra 	$L__BB10_21;
	// begin inline asm
	mov.u32 %r159, %laneid;
	// end inline asm
	mov.b32 	%r161, %f312;
	mov.b32 	%r162, 1;
	mov.b32 	%r183, 31;
	mov.b32 	%r184, -1;
	// begin inline asm
	shfl.sync.down.b32 %r160, %r161, %r162, %r183, %r184;
	// end inline asm
	setp.gt.s32 	%p49, %r159, 30;
	mov.b32 	%f277, %r160;
	add.f32 	%f278, %f312, %f277;
	selp.f32 	%f279, %f312, %f278, %p49;
	mov.b32 	%r166, %f279;
	mov.b32 	%r167, 2;
	// begin inline asm
	shfl.sync.down.b32 %r165, %r166, %r167, %r183, %r184;
	// end inline asm
	setp.gt.s32 	%p50, %r159, 29;
	mov.b32 	%f280, %r165;
	add.f32 	%f281, %f279, %f280;
	selp.f32 	%f282, %f279, %f281, %p50;
	mov.b32 	%r171, %f282;
	mov.b32 	%r172, 4;
	// begin inline asm
	shfl.sync.down.b32 %r170, %r171, %r172, %r183, %r184;
	// end inline asm
	setp.gt.s32 	%p51, %r159, 27;
	mov.b32 	%f283, %r170;
	add.f32 	%f284, %f282, %f283;
	selp.f32 	%f285, %f282, %f284, %p51;
	mov.b32 	%r176, %f285;
	mov.b32 	%r177, 8;
	// begin inline asm
	shfl.sync.down.b32 %r175, %r176, %r177, %r183, %r184;
	// end inline asm
	setp.gt.s32 	%p52, %r159, 23;
	mov.b32 	%f286, %r175;
	add.f32 	%f287, %f285, %f286;
	selp.f32 	%f288, %f285, %f287, %p52;
	mov.b32 	%r181, %f288;
	mov.b32 	%r182, 16;
	// begin inline asm
	shfl.sync.down.b32 %r180, %r181, %r182, %r183, %r184;
	// end inline asm
	setp.gt.s32 	%p53, %r159, 15;
	mov.b32 	%f289, %r180;
	add.f32 	%f16, %f288, %f289;
	selp.f32 	%f323, %f288, %f16, %p53;
	setp.ne.s32 	%p54, %r159, 0;
	@%p54 bra 	$L__BB10_19;
	shr.u32 	%r185, %r5, 3;
	and.b32  	%r186, %r185, 124;
	mov.u32 	%r187, _ZZN3cub18CUB_300001_SM_10006detail6reduce18DeviceReduceKernelINS2_10policy_hubIfyN4cuda3std3__44plusIfEEE10Policy1000EN6thrust24THRUST_300001_SM_1000_NS6detail15normal_iteratorINSD_10device_ptrIfEEEEyS9_fNS7_10__identityEEEvT0_PT3_T1_NS0_13GridEvenShareISN_EET2_T4_E12temp_storage;
	add.s32 	%r188, %r187, %r186;
	st.shared.f32 	[%r188+8], %f16;
$L__BB10_19:
	bar.sync 	0;
	setp.ne.s32 	%p55, %r5, 0;
	@%p55 bra 	$L__BB10_46;
	ld.shared.f32 	%f290, [_ZZN3cub18CUB_300001_SM_10006detail6reduce18DeviceReduceKernelINS2_10policy_hubIfyN4cuda3std3__44plusIfEEE10Policy1000EN6thrust24THRUST_300001_SM_1000_NS6detail15normal_iteratorINSD_10device_ptrIfEEEEyS9_fNS7_10__identityEEEvT0_PT3_T1_NS0_13GridEvenShareISN_EET2_T4_E12temp_storage+12];
	add.f32 	%f291, %f323, %f290;
	ld.shared.f32 	%f292, [_ZZN3cub18CUB_300001_SM_10006detail6reduce18DeviceReduceKernelINS2_10policy_hubIfyN4cuda3std3__44plusIfEEE10Policy1000EN6thrust24THRUST_300001_SM_1000_NS6detail15normal_iteratorINSD_10device_ptrIfEEEEyS9_fNS7_10__identityEEEvT0_PT3_T1_NS0_13GridEvenShareISN_EET2_T4_E12temp_storage+16];
	add.f32 	%f293, %f291, %f292;
	ld.shared.f32 	%f294, [_ZZN3cub18CUB_300001_SM_10006detail6reduce18DeviceReduceKernelINS2_10policy_hubIfyN4cuda3std3__44plusIfEEE10Policy1000EN6thrust24THRUST_300001_SM_1000_NS6detail15normal_iteratorINSD_10device_ptrIfEEEEyS9_fNS7_10__identityEEEvT0_PT3_T1_NS0_13GridEvenShareISN_EET2_T4_E12temp_storage+20];
	add.f32 	%f295, %f293, %f294;
	ld.shared.f32 	%f296, [_ZZN3cub18CUB_300001_SM_10006detail6reduce18DeviceReduceKernelINS2_10policy_hubIfyN4cuda3std3__44plusIfEEE10Policy1000EN6thrust24THRUST_300001_SM_1000_NS6detail15normal_iteratorINSD_10device_ptrIfEEEEyS9_fNS7_10__identityEEEvT0_PT3_T1_NS0_13GridEvenShareISN_EET2_T4_E12temp_storage+24];
	add.f32 	%f297, %f295, %f296;
	ld.shared.f32 	%f298, [_ZZN3cub18CUB_300001_SM_10006detail6reduce18DeviceReduceKernelINS2_10policy_hubIfyN4cuda3std3__44plusIfEEE10Policy1000EN6thrust24THRUST_300001_SM_1000_NS6detail15normal_iteratorINSD_10device_ptrIfEEEEyS9_fNS7_10__identityEEEvT0_PT3_T1_NS0_13GridEvenShareISN_EET2_T4_E12temp_storage+28];
	add.f32 	%f299, %f297, %f298;
	ld.shared.f32 	%f300, [_ZZN3cub18CUB_300001_SM_10006detail6reduce18DeviceReduceKernelINS2_10policy_hubIfyN4cuda3std3__44plusIfEEE10Policy1000EN6thrust24THRUST_300001_SM_1000_NS6detail15normal_iteratorINSD_10device_ptrIfEEEEyS9_fNS7_10__identityEEEvT0_PT3_T1_NS0_13GridEvenShareISN_EET2_T4_E12temp_storage+32];
	add.f32 	%f301, %f299, %f300;
	ld.shared.f32 	%f302, [_ZZN3cub18CUB_300001_SM_10006detail6reduce18DeviceReduceKernelINS2_10policy_hubIfyN4cuda3std3__44plusIfEEE10Policy1000EN6thrust24THRUST_300001_SM_1000_NS6detail15normal_iteratorINSD_10device_ptrIfEEEEyS9_fNS7_10__identityEEEvT0_PT3_T1_NS0_13GridEvenShareISN_EET2_T4_E12temp_storage+36];
	add.f32 	%f323, %f301, %f302;
	bra.uni 	$L__BB10_46;
$L__BB10_21:
	// begin inline asm
	mov.u32 %r121, %laneid;
	// end inline asm
	and.b32  	%r147, %r5, 992;
	add.s32 	%r148, %r147, 32;
	setp.gt.s32 	%p34, %r148, %r4;
	not.b32 	%r149, %r147;
	add.s32 	%r150, %r4, %r149;
	selp.b32 	%r145, %r150, 31, %p34;
	mov.b32 	%r123, %f312;
	mov.b32 	%r124, 1;
	mov.b32 	%r146, -1;
	// begin inline asm
	shfl.sync.down.b32 %r122, %r123, %r124, %r145, %r146;
	// end inline asm
	setp.lt.s32 	%p35, %r121, %r145;
	mov.b32 	%f243, %r122;
	add.f32 	%f244, %f312, %f243;
	selp.f32 	%f245, %f244, %f312, %p35;
	mov.b32 	%r128, %f245;
	mov.b32 	%r129, 2;
	// begin inline asm
	shfl.sync.down.b32 %r127, %r128, %r129, %r145, %r146;
	// end inline asm
	add.s32 	%r151, %r121, 2;
	setp.gt.s32 	%p36, %r151, %r145;
	mov.b32 	%f246, %r127;
	add.f32 	%f247, %f245, %f246;
	selp.f32 	%f248, %f245, %f247, %p36;
	mov.b32 	%r133, %f248;
	mov.b32 	%r134, 4;
	// begin inline asm
	shfl.sync.down.b32 %r132, %r133, %r134, %r145, %r146;
	// end inline asm
	add.s32 	%r152, %r121, 4;
	setp.gt.s32 	%p37, %r152, %r145;
	mov.b32 	%f249, %r132;
	add.f32 	%f250, %f248, %f249;
	selp.f32 	%f251, %f248, %f250, %p37;
	mov.b32 	%r138, %f251;
	mov.b32 	%r139, 8;
	// begin inline asm
	shfl.sync.down.b32 %r137, %r138, %r139, %r145, %r146;
	// end inline asm
	add.s32 	%r153, %r121, 8;
	setp.gt.s32 	%p38, %r153, %r145;
	mov.b32 	%f252, %r137;
	add.f32 	%f253, %f251, %f252;
	selp.f32 	%f254, %f251, %f253, %p38;
	mov.b32 	%r143, %f254;
	mov.b32 	%r144, 16;
	// begin inline asm
	shfl.sync.down.b32 %r142, %r143, %r144, %r145, %r146;
	// end inline asm
	add.s32 	%r154, %r121, 16;
	setp.gt.s32 	%p39, %r154, %r145;
	mov.b32 	%f255, %r142;
	add.f32 	%f256, %f254, %f255;
	selp.f32 	%f323, %f254, %f256, %p39;
	setp.ne.s32 	%p40, %r121, 0;
	@%p40 bra 	$L__BB10_23;
	shr.u32 	%r155, %r5, 3;
	and.b32  	%r156, %r155, 124;
	mov.u32 	%r157, _ZZN3cub18CUB_300001_SM_10006detail6reduce18DeviceReduceKernelINS2_10policy_hubIfyN4cuda3std3__44plusIfEEE10Policy1000EN6thrust24THRUST_300001_SM_1000_NS6detail15normal_iteratorINSD_10device_ptrIfEEEEyS9_fNS7_10__identityEEEvT0_PT3_T1_NS0_13GridEvenShareISN_EET2_T4_E12temp_storage;
	add.s32 	%r158, %r157, %r156;
	st.shared.f32 	[%r158+8], %f323;
$L__BB10_23:
	bar.sync 	0;
	setp.ne.s32 	%p41, %r5, 0;
	@%p41 bra 	$L__BB10_46;
	setp.gt.s32 	%p42, %r4, 32;
	ld.shared.f32 	%f257, [_ZZN3cub18CUB_300001_SM_10006detail6reduce18DeviceReduceKernelINS2_10policy_hubIfyN4cuda3std3__44plusIfEEE10Policy1000EN6thrust24THRUST_300001_SM_1000_NS6detail15normal_iteratorINSD_10device_ptrIfEEEEyS9_fNS7_10__identityEEEvT0_PT3_T1_NS0_13GridEvenShareISN_EET2_T4_E12temp_storage+12];
	add.f32 	%f258, %f323, %f257;
	selp.f32 	%f259, %f258, %f323, %p42;
	setp.gt.s32 	%p43, %r4, 64;
	ld.shared.f32 	%f260, [_ZZN3cub18CUB_300001_SM_10006detail6reduce18DeviceReduceKernelINS2_10policy_hubIfyN4cuda3std3__44plusIfEEE10Policy1000EN6thrust24THRUST_300001_SM_1000_NS6detail15normal_iteratorINSD_10device_ptrIfEEEEyS9_fNS7_10__identityEEEvT0_PT3_T1_NS0_13GridEvenShareISN_EET2_T4_E12temp_storage+16];
	add.f32 	%f261, %f260, %f259;
	selp.f32 	%f262, %f261, %f259, %p43;
	setp.gt.s32 	%p44, %r4, 96;
	ld.shared.f32 	%f263, [_ZZN3cub18CUB_300001_SM_10006detail6reduce18DeviceReduceKernelINS2_10policy_hubIfyN4cuda3std3__44plusIfEEE10Policy1000EN6thrust24THRUST_300001_SM_1000_NS6detail15normal_iteratorINSD_10device_ptrIfEEEEyS9_fNS7_10__identityEEEvT0_PT3_T1_NS0_13GridEvenShareISN_EET2_T4_E12temp_storage+20];
	add.f32 	%f264, %f263, %f262;
	selp.f32 	%f265, %f264, %f262, %p44;
	setp.gt.s32 	%p45, %r4, 128;
	ld.shared.f32 	%f266, [_ZZN3cub18CUB_300001_SM_10006detail6reduce18DeviceReduceKernelINS2_10policy_hubIfyN4cuda3std3__44plusIfEEE10Policy1000EN6thrust24THRUST_300001_SM_1000_NS6detail15normal_iteratorINSD_10device_ptrIfEEEEyS9_fNS7_10__identityEEEvT0_PT3_T1_NS0_13GridEvenShareISN_EET2_T4_E12temp_storage+24];
	add.f32 	%f267, %f266, %f265;
	selp.f32 	%f268, %f267, %f265, %p45;
	setp.gt.s32 	%p46, %r4, 160;
	ld.shared.f32 	%f269, [_ZZN3cub18CUB_300001_SM_10006detail6reduce18DeviceReduceKernelINS2_10policy_hubIfyN4cuda3std3__44plusIfEEE10Policy1000EN6thrust24THRUST_300001_SM_1000_NS6detail15normal_iteratorINSD_10device_ptrIfEEEEyS9_fNS7_10__identityEEEvT0_PT3_T1_NS0_13GridEvenShareISN_EET2_T4_E12temp_storage+28];
	add.f32 	%f270, %f269, %f268;
	selp.f32 	%f271, %f270, %f268, %p46;
	setp.gt.s32 	%p47, %r4, 192;
	ld.shared.f32 	%f272, [_ZZN3cub18CUB_300001_SM_10006detail6reduce18DeviceReduceKernelINS2_10policy_hubIfyN4cuda3std3__44plusIfEEE10Policy1000EN6thrust24THRUST_300001_SM_1000_NS6detail15normal_iteratorINSD_10device_ptrIfEEEEyS9_fNS7_10__identityEEEvT0_PT3_T1_NS0_13GridEvenShareISN_EET2_T4_E12temp_storage+32];
	add.f32 	%f273, %f272, %f271;
	selp.f32 	%f274, %f273, %f271, %p47;
	setp.gt.s32 	%p48, %r4, 224;
	ld.shared.f32 	%f275, [_ZZN3cub18CUB_300001_SM_10006detail6reduce18DeviceReduceKernelINS2_10policy_hubIfyN4cuda3std3__44plusIfEEE10Policy1000EN6thrust24THRUST_300001_SM_1000_NS6detail15normal_iteratorINSD_10device_ptrIfEEEEyS9_fNS7_10__identityEEEvT0_PT3_T1_NS0_13GridEvenShareISN_EET2_T4_E12temp_storage+36];
	add.f32 	%f276, %f275, %f274;
	selp.f32 	%f323, %f276, %f274, %p48;
	bra.uni 	$L__BB10_46;
$L__BB10_25:
	cvt.u32.u64 	%r52, %rd4;
	mov.u32 	%r27, %tid.x;
	add.s32 	%r53, %r27, %r52;
	mul.wide.u32 	%rd26, %r53, 4;
	add.s64 	%rd27, %rd2, %rd26;
	ld.global.f32 	%f41, [%rd27];
	ld.global.f32 	%f42, [%rd27+1024];
	ld.global.f32 	%f43, [%rd27+2048];
	ld.global.f32 	%f44, [%rd27+3072];
	ld.global.f32 	%f45, [%rd27+4096];
	ld.global.f32 	%f46, [%rd27+5120];
	ld.global.f32 	%f47, [%rd27+6144];
	ld.global.f32 	%f48, [%rd27+7168];
	ld.global.f32 	%f49, [%rd27+8192];
	ld.global.f32 	%f50, [%rd27+9216];
	ld.global.f32 	%f51, [%rd27+10240];
	ld.global.f32 	%f52, [%rd27+11264];
	ld.global.f32 	%f53, [%rd27+12288];
	ld.global.f32 	%f54, [%rd27+13312];
	ld.global.f32 	%f55, [%rd27+14336];
	ld.global.f32 	%f56, [%rd27+15360];
	add.f32 	%f57, %f41, %f42;
	add.f32 	%f58, %f43, %f44;
	add.f32 	%f59, %f45, %f46;
	add.f32 	%f60, %f47, %f48;
	add.f32 	%f61, %f49, %f50;
	add.f32 	%f62, %f51, %f52;
	add.f32 	%f63, %f53, %f54;
	add.f32 	%f64, %f55, %f56;
	add.f32 	%f65, %f57, %f58;
	add.f32 	%f66, %f59, %f60;
	add.f32 	%f67, %f61, %f62;
	add.f32 	%f68, %f63, %f64;
	add.f32 	%f69, %f65, %f66;
	add.f32 	%f70, %f67, %f68;
	add.f32 	%f322, %f69, %f70;
	setp.lt.u64 	%p2, %rd5, %rd3;
	@%p2 bra 	$L__BB10_42;
	cvt.u32.u64 	%r55, %rd3;
	cvt.u64.u32 	%rd28, %r27;
	add.s64 	%rd74, %rd4, %rd3;
	cvt.u32.u64 	%r28, %rd1;
	not.b32 	%r57, %r27;
	add.s32 	%r58, %r57, %r28;
	sub.s32 	%r59, %r58, %r55;
	sub.s32 	%r198, %r59, %r52;
	add.s64 	%rd29, %rd74, %rd28;
	shl.b64 	%rd30, %rd29, 2;
	add.s64 	%rd31, %rd30, %rd2;
	add.s64 	%rd73, %rd31, 8192;
	mov.b32 	%r199, 0;
	shl.b32 	%r60, %r1, 12;
	mov.u64 	%rd75, %rd4;
$L__BB10_27:
	cvt.s64.s32 	%rd15, %r60;
	add.s64 	%rd75, %rd75, %rd15;
	add.s64 	%rd32, %rd1, -4096;
	setp.gt.u64 	%p3, %rd75, %rd32;
	@%p3 bra 	$L__BB10_29;
	shl.b32 	%r61, %r1, 12;
	cvt.s64.s32 	%rd33, %r61;
	cvt.u64.u32 	%rd34, %r27;
	add.s64 	%rd35, %rd75, %rd34;
	shl.b64 	%rd36, %rd35, 2;
	add.s64 	%rd37, %rd2, %rd36;
	ld.global.f32 	%f71, [%rd37];
	ld.global.f32 	%f72, [%rd37+1024];
	ld.global.f32 	%f73, [%rd37+2048];
	ld.global.f32 	%f74, [%rd37+3072];
	ld.global.f32 	%f75, [%rd37+4096];
	ld.global.f32 	%f76, [%rd37+5120];
	ld.global.f32 	%f77, [%rd37+6144];
	ld.global.f32 	%f78, [%rd37+7168];
	ld.global.f32 	%f79, [%rd37+8192];
	ld.global.f32 	%f80, [%rd37+9216];
	ld.global.f32 	%f81, [%rd37+10240];
	ld.global.f32 	%f82, [%rd37+11264];
	ld.global.f32 	%f83, [%rd37+12288];
	ld.global.f32 	%f84, [%rd37+13312];
	ld.global.f32 	%f85, [%rd37+14336];
	ld.global.f32 	%f86, [%rd37+15360];
	add.f32 	%f87, %f322, %f71;
	add.f32 	%f88, %f72, %f73;
	add.f32 	%f89, %f74, %f75;
	add.f32 	%f90, %f76, %f77;
	add.f32 	%f91, %f78, %f79;
	add.f32 	%f92, %f80, %f81;
	add.f32 	%f93, %f82, %f83;
	add.f32 	%f94, %f84, %f85;
	add.f32 	%f95, %f87, %f88;
	add.f32 	%f96, %f89, %f90;
	add.f32 	%f97, %f91, %f92;
	add.f32 	%f98, %f93, %f94;
	add.f32 	%f99, %f95, %f96;
	add.f32 	%f100, %f97, %f98;
	add.f32 	%f101, %f99, %f100;
	add.f32 	%f322, %f101, %f86;
	sub.s64 	%rd38, %rd1, %rd75;
	setp.lt.u64 	%p4, %rd38, %rd33;
	add.s32 	%r199, %r199, 1;
	add.s64 	%rd74, %rd74, %rd33;
	sub.s32 	%r198, %r198, %r61;
	mul.wide.s32 	%rd39, %r61, 4;
	add.s64 	%rd73, %rd73, %rd39;
	@%p4 bra 	$L__BB10_42;
	bra.uni 	$L__BB10_27;
$L__BB10_29:
	setp.le.u64 	%p5, %rd1, %rd75;
	cvt.u32.u64 	%r62, %rd75;
	cvt.u32.u64 	%r63, %rd1;
	sub.s32 	%r64, %r63, %r62;
	setp.ge.s32 	%p6, %r27, %r64;
	or.pred  	%p7, %p5, %p6;
	@%p7 bra 	$L__BB10_42;
	cvt.u32.u64 	%r66, %rd15;
	cvt.u32.u64 	%r67, %rd4;
	not.b32 	%r68, %r27;
	add.s32 	%r69, %r68, %r28;
	add.s32 	%r70, %r66, %r67;
	sub.s32 	%r71, %r69, %r70;
	mul.lo.s32 	%r72, %r1, %r199;
	shl.b32 	%r73, %r72, 12;
	sub.s32 	%r74, %r71, %r73;
	shr.u32 	%r75, %r74, 8;
	add.s32 	%r34, %r75, 1;
	and.b32  	%r35, %r34, 15;
	setp.lt.u32 	%p8, %r74, 3840;
	mov.u32 	%r202, %r27;
	@%p8 bra 	$L__BB10_33;
	shr.u32 	%r76, %r198, 8;
	add.s32 	%r77, %r76, 1;
	and.b32  	%r78, %r77, 33554416;
	neg.s32 	%r200, %r78;
	mov.u32 	%r202, %r27;
$L__BB10_32:
	.pragma "nounroll";
	ld.global.f32 	%f103, [%rd73+-8192];
	add.f32 	%f104, %f322, %f103;
	ld.global.f32 	%f105, [%rd73+-7168];
	add.f32 	%f106, %f104, %f105;
	ld.global.f32 	%f107, [%rd73+-6144];
	add.f32 	%f108, %f106, %f107;
	ld.global.f32 	%f109, [%rd73+-5120];
	add.f32 	%f110, %f108, %f109;
	ld.global.f32 	%f111, [%rd73+-4096];
	add.f32 	%f112, %f110, %f111;
	ld.global.f32 	%f113, [%rd73+-3072];
	add.f32 	%f114, %f112, %f113;
	ld.global.f32 	%f115, [%rd73+-2048];
	add.f32 	%f116, %f114, %f115;
	ld.global.f32 	%f117, [%rd73+-1024];
	add.f32 	%f118, %f116, %f117;
	ld.global.f32 	%f119, [%rd73];
	add.f32 	%f120, %f118, %f119;
	ld.global.f32 	%f121, [%rd73+1024];
	add.f32 	%f122, %f120, %f121;
	ld.global.f32 	%f123, [%rd73+2048];
	add.f32 	%f124, %f122, %f123;
	ld.global.f32 	%f125, [%rd73+3072];
	add.f32 	%f126, %f124, %f125;
	ld.global.f32 	%f127, [%rd73+4096];
	add.f32 	%f128, %f126, %f127;
	ld.global.f32 	%f129, [%rd73+5120];
	add.f32 	%f130, %f128, %f129;
	ld.global.f32 	%f131, [%rd73+6144];
	add.f32 	%f132, %f130, %f131;
	ld.global.f32 	%f133, [%rd73+7168];
	add.f32 	%f322, %f132, %f133;
	add.s32 	%r202, %r202, 4096;
	add.s32 	%r200, %r200, 16;
	add.s64 	%rd73, %rd73, 16384;
	setp.ne.s32 	%p9, %r200, 0;
	@%p9 bra 	$L__BB10_32;
$L__BB10_33:
	setp.eq.s32 	%p10, %r35, 0;
	@%p10 bra 	$L__BB10_42;
	and.b32  	%r42, %r34, 7;
	setp.lt.u32 	%p11, %r35, 8;
	@%p11 bra 	$L__BB10_36;
	cvt.u64.u32 	%rd40, %r202;
	add.s64 	%rd41, %rd75, %rd40;
	shl.b64 	%rd42, %rd41, 2;
	add.s64 	%rd43, %rd2, %rd42;
	ld.global.f32 	%f135, [%rd43];
	add.f32 	%f136, %f322, %f135;
	ld.global.f32 	%f137, [%rd43+1024];
	add.f32 	%f138, %f136, %f137;
	ld.global.f32 	%f139, [%rd43+2048];
	add.f32 	%f140, %f138, %f139;
	ld.global.f32 	%f141, [%rd43+3072];
	add.f32 	%f142, %f140, %f141;
	ld.global.f32 	%f143, [%rd43+4096];
	add.f32 	%f144, %f142, %f143;
	ld.global.f32 	%f145, [%rd43+5120];
	add.f32 	%f146, %f144, %f145;
	ld.global.f32 	%f147, [%rd43+6144];
	add.f32 	%f148, %f146, %f147;
	ld.global.f32 	%f149, [%rd43+7168];
	add.f32 	%f322, %f148, %f149;
	add.s32 	%r202, %r202, 2048;
$L__BB10_36:
	setp.eq.s32 	%p12, %r42, 0;
	@%p12 bra 	$L__BB10_42;
	setp.lt.u32 	%p13, %r42, 4;
	@%p13 bra 	$L__BB10_39;
	cvt.u64.u32 	%rd44, %r202;
	add.s64 	%rd45, %rd75, %rd44;
	shl.b64 	%rd46, %rd45, 2;
	add.s64 	%rd47, %rd2, %rd46;
	ld.global.f32 	%f151, [%rd47];
	add.f32 	%f152, %f322, %f151;
	ld.global.f32 	%f153, [%rd47+1024];
	add.f32 	%f154, %f152, %f153;
	ld.global.f32 	%f155, [%rd47+2048];
	add.f32 	%f156, %f154, %f155;
	ld.global.f32 	%f157, [%rd47+3072];
	add.f32 	%f322, %f156, %f157;
	add.s32 	%r202, %r202, 1024;
$L__BB10_39:
	and.b32  	%r79, %r34, 3;
	setp.eq.s32 	%p14, %r79, 0;
	@%p14 bra 	$L__BB10_42;
	cvt.u64.u32 	%rd48, %r202;
	add.s64 	%rd49, %rd48, %rd74;
	shl.b64 	%rd50, %rd49, 2;
	add.s64 	%rd77, %rd2, %rd50;
	cvt.u16.u32 	%rs1, %r198;
	shr.u16 	%rs2, %rs1, 8;
	add.s16 	%rs3, %rs2, 1;
	cvt.u32.u16 	%r80, %rs3;
	and.b32  	%r81, %r80, 3;
	neg.s32 	%r205, %r81;
$L__BB10_41:
	.pragma "nounroll";
	ld.global.f32 	%f158, [%rd77];
	add.f32 	%f322, %f322, %f158;
	add.s64 	%rd77, %rd77, 1024;
	add.s32 	%r205, %r205, 1;
	setp.ne.s32 	%p15, %r205, 0;
	@%p15 bra 	$L__BB10_41;
$L__BB10_42:
	// begin inline asm
	mov.u32 %r82, %laneid;
	// end inline asm
	mov.b32 	%r84, %f322;
	mov.b32 	%r85, 1;
	mov.b32 	%r106, 31;
	mov.b32 	%r107, -1;
	// begin inline asm
	shfl.sync.down.b32 %r83, %r84, %r85, %r106, %r107;
	// end inline asm
	setp.gt.s32 	%p16, %r82, 30;
	mov.b32 	%f159, %r83;
	add.f32 	%f160, %f322, %f159;
	selp.f32 	%f161, %f322, %f160, %p16;
	mov.b32 	%r89, %f161;
	mov.b32 	%r90, 2;
	// begin inline asm
	shfl.sync.down.b32 %r88, %r89, %r90, %r106, %r107;
	// end inline asm
	setp.gt.s32 	%p17, %r82, 29;
	mov.b32 	%f162, %r88;
	add.f32 	%f163, %f161, %f162;
	selp.f32 	%f164, %f161, %f163, %p17;
	mov.b32 	%r94, %f164;
	mov.b32 	%r95, 4;
	// begin inline asm
	shfl.sync.down.b32 %r93, %r94, %r95, %r106, %r107;
	// end inline asm
	setp.gt.s32 	%p18, %r82, 27;
	mov.b32 	%f165, %r93;
	add.f32 	%f166, %f164, %f165;
	selp.f32 	%f167, %f164, %f166, %p18;
	mov.b32 	%r99, %f167;
	mov.b32 	%r100, 8;
	// begin inline asm
	shfl.sync.down.b32 %r98, %r99, %r100, %r106, %r107;
	// end inline asm
	setp.gt.s32 	%p19, %r82, 23;
	mov.b32 	%f168, %r98;
	add.f32 	%f169, %f167, %f168;
	selp.f32 	%f170, %f167, %f169, %p19;
	mov.b32 	%r104, %f170;
	mov.b32 	%r105, 16;
	// begin inline asm
	shfl.sync.down.b32 %r103, %r104, %r105, %r106, %r107;
	// end inline asm
	setp.gt.s32 	%p20, %r82, 15;
	mov.b32 	%f171, %r103;
	add.f32 	%f37, %f170, %f171;
	selp.f32 	%f323, %f170, %f37, %p20;
	setp.ne.s32 	%p21, %r82, 0;
	@%p21 bra 	$L__BB10_44;
	shr.u32 	%r108, %r27, 3;
	and.b32  	%r109, %r108, 124;
	mov.u32 	%r110, _ZZN3cub18CUB_300001_SM_10006detail6reduce18DeviceReduceKernelINS2_10policy_hubIfyN4cuda3std3__44plusIfEEE10Policy1000EN6thrust24THRUST_300001_SM_1000_NS6detail15normal_iteratorINSD_10device_ptrIfEEEEyS9_fNS7_10__identityEEEvT0_PT3_T1_NS0_13GridEvenShareISN_EET2_T4_E12temp_storage;
	add.s32 	%r111, %r110, %r109;
	st.shared.f32 	[%r111+8], %f37;
$L__BB10_44:
	bar.sync 	0;
	setp.ne.s32 	%p22, %r27, 0;
	@%p22 bra 	$L__BB10_46;
	ld.shared.f32 	%f172, [_ZZN3cub18CUB_300001_SM_10006detail6reduce18DeviceReduceKernelINS2_10policy_hubIfyN4cuda3std3__44plusIfEEE10Policy1000EN6thrust24THRUST_300001_SM_1000_NS6detail15normal_iteratorINSD_10device_ptrIfEEEEyS9_fNS7_10__identityEEEvT0_PT3_T1_NS0_13GridEvenShareISN_EET2_T4_E12temp_storage+12];
	add.f32 	%f173, %f323, %f172;
	ld.shared.f32 	%f174, [_ZZN3cub18CUB_300001_SM_10006detail6reduce18DeviceReduceKernelINS2_10policy_hubIfyN4cuda3std3__44plusIfEEE10Policy1000EN6thrust24THRUST_300001_SM_1000_NS6detail15normal_iteratorINSD_10device_ptrIfEEEEyS9_fNS7_10__identityEEEvT0_PT3_T1_NS0_13GridEvenShareISN_EET2_T4_E12temp_storage+16];
	add.f32 	%f175, %f173, %f174;
	ld.shared.f32 	%f176, [_ZZN3cub18CUB_300001_SM_10006detail6reduce18DeviceReduceKernelINS2_10policy_hubIfyN4cuda3std3__44plusIfEEE10Policy1000EN6thrust24THRUST_300001_SM_1000_NS6detail15normal_iteratorINSD_10device_ptrIfEEEEyS9_fNS7_10__identityEEEvT0_PT3_T1_NS0_13GridEvenShareISN_EET2_T4_E12temp_storage+20];
	add.f32 	%f177, %f175, %f176;
	ld.shared.f32 	%f178, [_ZZN3cub18CUB_300001_SM_10006detail6reduce18DeviceReduceKernelINS2_10policy_hubIfyN4cuda3std3__44plusIfEEE10Policy1000EN6thrust24THRUST_300001_SM_1000_NS6detail15normal_iteratorINSD_10device_ptrIfEEEEyS9_fNS7_10__identityEEEvT0_PT3_T1_NS0_13GridEvenShareISN_EET2_T4_E12temp_storage+24];
	add.f32 	%f179, %f177, %f178;
	ld.shared.f32 	%f180, [_ZZN3cub18CUB_300001_SM_10006detail6reduce18DeviceReduceKernelINS2_10policy_hubIfyN4cuda3std3__44plusIfEEE10Policy1000EN6thrust24THRUST_300001_SM_1000_NS6detail15normal_iteratorINSD_10device_ptrIfEEEEyS9_fNS7_10__identityEEEvT0_PT3_T1_NS0_13GridEvenShareISN_EET2_T4_E12temp_storage+28];
	add.f32 	%f181, %f179, %f180;
	ld.shared.f32 	%f182, [_ZZN3cub18CUB_300001_SM_10006detail6reduce18DeviceReduceKernelINS2_10policy_hubIfyN4cuda3std3__44plusIfEEE10Policy1000EN6thrust24THRUST_300001_SM_1000_NS6detail15normal_iteratorINSD_10device_ptrIfEEEEyS9_fNS7_10__identityEEEvT0_PT3_T1_NS0_13GridEvenShareISN_EET2_T4_E12temp_storage+32];
	add.f32 	%f183, %f181, %f182;
	ld.shared.f32 	%f184, [_ZZN3cub18CUB_300001_SM_10006detail6reduce18DeviceReduceKernelINS2_10policy_hubIfyN4cuda3std3__44plusIfEEE10Policy1000EN6thrust24THRUST_300001_SM_1000_NS6detail15normal_iteratorINSD_10device_ptrIfEEEEyS9_fNS7_10__identityEEEvT0_PT3_T1_NS0_13GridEvenShareISN_EET2_T4_E12temp_storage+36];
	add.f32 	%f323, %f183, %f184;
$L__BB10_46:
	mov.u32 	%r189, %tid.x;
	setp.ne.s32 	%p56, %r189, 0;
	@%p56 bra 	$L__BB10_48;
	ld.param.u64 	%rd71, [_ZN3cub18CUB_300001_SM_10006detail6reduce18DeviceReduceKernelINS2_10policy_hubIfyN4cuda3std3__44plusIfEEE10Policy1000EN6thrust24THRUST_300001_SM_1000_NS6detail15normal_iteratorINSD_10device_ptrIfEEEEyS9_fNS7_10__identityEEEvT0_PT3_T1_NS0_13GridEvenShareISN_EET2_T4__param_1];
	cvta.to.global.u64 	%rd68, %rd71;
	mul.wide.u32 	%rd69, %r2, 4;
	add.s64 	%rd70, %rd68, %rd69;
	st.global.f32 	[%rd70], %f323;
$L__BB10_48:
	ret;

}
	// .globl	_ZN3cub18CUB_300001_SM_10006detail6reduce28DeviceReduceSingleTileKernelINS2_10policy_hubIfyN4cuda3std3__44plusIfEEE10Policy1000EPfSC_iS9_ffNS7_10__identityEEEvT0_T1_T2_T3_T4_T6_
.visible .entry _ZN3cub18CUB_300001_SM_10006detail6reduce28DeviceReduceSingleTileKernelINS2_10policy_hubIfyN4cuda3std3__44plusIfEEE10Policy1000EPfSC_iS9_ffNS7_10__identityEEEvT0_T1_T2_T3_T4_T6_(
	.param .u64 .ptr .align 1 _ZN3cub18CUB_300001_SM_10006detail6reduce28DeviceReduceSingleTileKernelINS2_10policy_hubIfyN4cuda3std3__44plusIfEEE10Policy1000EPfSC_iS9_ffNS7_10__identityEEEvT0_T1_T2_T3_T4_T6__param_0,
	.param .u64 .ptr .align 1 _ZN3cub18CUB_300001_SM_10006detail6reduce28DeviceReduceSingleTileKernelINS2_10policy_hubIfyN4cuda3std3__44plusIfEEE10Policy1000EPfSC_iS9_ffNS7_10__identityEEEvT0_T1_T2_T3_T4_T6__param_1,
	.param .u32 _ZN3cub18CUB_300001_SM_10006detail6reduce28DeviceReduceSingleTileKernelINS2_10policy_hubIfyN4cuda3std3__44plusIfEEE10Policy1000EPfSC_iS9_ffNS7_10__identityEEEvT0_T1_T2_T3_T4_T6__param_2,
	.param .align 1 .b8 _ZN3cub18CUB_300001_SM_10006detail6reduce28DeviceReduceSingleTileKernelINS2_10policy_hubIfyN4cuda3std3__44plusIfEEE10Policy1000EPfSC_iS9_ffNS7_10__identityEEEvT0_T1_T2_T3_T4_T6__param_3[1],
	.param .f32 _ZN3cub18CUB_300001_SM_10006detail6reduce28DeviceReduceSingleTileKernelINS2_10policy_hubIfyN4cuda3std3__44plusIfEEE10Policy1000EPfSC_iS9_ffNS7_10__identityEEEvT0_T1_T2_T3_T4_T6__param_4,
	.param .align 1 .b8 _ZN3cub18CUB_300001_SM_10006detail6reduce28DeviceReduceSingleTileKernelINS2_10policy_hubIfyN4cuda3std3__44plusIfEEE10Policy1000EPfSC_iS9_ffNS7_10__identityEEEvT0_T1_T2_T3_T4_T6__param_5[1]
)
.maxntid 256
.minnctapersm 1
{
	.reg .pred 	%p<97>;
	.reg .b32 	%r<407>;
	.reg .b32 	%f<419>;
	.reg .b64 	%rd<125>;
	// demoted variable
	.shared .align 4 .b8 _ZZN3cub18CUB_300001_SM_10006detail6reduce28DeviceReduceSingleTileKernelINS2_10policy_hubIfyN4cuda3std3__44plusIfEEE10Policy1000EPfSC_iS9_ffNS7_10__identityEEEvT0_T1_T2_T3_T4_T6_E12temp_storage[44];
	ld.param.u64 	%rd16, [_ZN3cub18CUB_300001_SM_10006detail6reduce28DeviceReduceSingleTileKernelINS2_10policy_hubIfyN4cuda3std3__44plusIfEEE10Policy1000EPfSC_iS9_ffNS7_10__identityEEEvT0_T1_T2_T3_T4_T6__param_0];
	ld.param.u64 	%rd17, [_ZN3cub18CUB_300001_SM_10006detail6reduce28DeviceReduceSingleTileKernelINS2_10policy_hubIfyN4cuda3std3__44plusIfEEE10Policy1000EPfSC_iS9_ffNS7_10__identityEEEvT0_T1_T2_T3_T4_T6__param_1];
	ld.param.u32 	%r67, [_ZN3cub18CUB_300001_SM_10006detail6reduce28DeviceReduceSingleTileKernelINS2_10policy_hubIfyN4cuda3std3__44plusIfEEE10Policy1000EPfSC_iS9_ffNS7_10__identityEEEvT0_T1_T2_T3_T4_T6__param_2];
	ld.param.f32 	%f58, [_ZN3cub18CUB_300001_SM_10006detail6reduce28DeviceReduceSingleTileKernelINS2_10policy_hubIfyN4cuda3std3__44plusIfEEE10Policy1000EPfSC_iS9_ffNS7_10__identityEEEvT0_T1_T2_T3_T4_T6__param_4];
	cvta.to.global.u64 	%rd1, %rd17;
	setp.ne.s32 	%p1, %r67, 0;
	@%p1 bra 	$L__BB11_3;
	mov.u32 	%r380, %tid.x;
	setp.ne.s32 	%p96, %r380, 0;
	@%p96 bra 	$L__BB11_74;
	st.global.f32 	[%rd1], %f58;
	bra.uni 	$L__BB11_74;
$L__BB11_3:
	and.b64  	%rd18, %rd16, 15;
	setp.ne.s64 	%p2, %rd18, 0;
	@%p2 bra 	$L__BB11_38;
	setp.gt.s32 	%p49, %r67, 4095;
	@%p49 bra 	$L__BB11_22;
	mov.u32 	%r1, %tid.x;
	setp.ge.s32 	%p66, %r1, %r67;
	mov.f32 	%f397, 0f00000000;
	mov.u32 	%r384, %r1;
	@%p66 bra 	$L__BB11_7;
	mul.wide.u32 	%rd113, %r1, 4;
	add.s64 	%rd112, %rd16, %rd113;
	// begin inline asm
	ld.global.nc.u32 %r300, [%rd112];
	// end inline asm
	mov.b32 	%f397, %r300;
	add.s32 	%r384, %r1, 256;
$L__BB11_7:
	setp.ge.s32 	%p67, %r384, %r67;
	@%p67 bra 	$L__BB11_13;
	not.b32 	%r301, %r384;
	add.s32 	%r4, %r67, %r301;
	and.b32  	%r302, %r4, 768;
	setp.eq.s32 	%p68, %r302, 768;
	@%p68 bra 	$L__BB11_11;
	mul.wide.u32 	%rd114, %r384, 4;
	add.s64 	%rd121, %rd16, %rd114;
	shr.u32 	%r303, %r4, 8;
	add.s32 	%r304, %r303, 1;
	and.b32  	%r305, %r304, 3;
	neg.s32 	%r382, %r305;
$L__BB11_10:
	.pragma "nounroll";
	// begin inline asm
	ld.global.nc.u32 %r306, [%rd121];
	// end inline asm
	mov.b32 	%f323, %r306;
	add.f32 	%f397, %f397, %f323;
	add.s32 	%r384, %r384, 256;
	add.s64 	%rd121, %rd121, 1024;
	add.s32 	%r382, %r382, 1;
	setp.ne.s32 	%p69, %r382, 0;
	@%p69 bra 	$L__BB11_10;
$L__BB11_11:
	setp.lt.u32 	%p70, %r4, 768;
	@%p70 bra 	$L__BB11_13;
$L__BB11_12:
	mul.wide.s32 	%rd120, %r384, 4;
	add.s64 	%rd116, %rd16, %rd120;
	// begin inline asm
	ld.global.nc.u32 %r307, [%rd116];
	// end inline asm
	mov.b32 	%f324, %r307;
	add.f32 	%f325, %f397, %f324;
	add.s64 	%rd117, %rd116, 1024;
	// begin inline asm
	ld.global.nc.u32 %r308, [%rd117];
	// end inline asm
	mov.b32 	%f326, %r308;
	add.f32 	%f327, %f325, %f326;
	add.s64 	%rd118, %rd116, 2048;
	// begin inline asm
	ld.global.nc.u32 %r309, [%rd118];
	// end inline asm
	mov.b32 	%f328, %r309;
	add.f32 	%f329, %f327, %f328;
	add.s64 	%rd119, %rd116, 3072;
	// begin inline asm
	ld.global.nc.u32 %r310, [%rd119];
	// end inline asm
	mov.b32 	%f330, %r310;
	add.f32 	%f397, %f329, %f330;
	add.s32 	%r384, %r384, 1024;
	setp.lt.s32 	%p71, %r384, %r67;
	@%p71 bra 	$L__BB11_12;
$L__BB11_13:
	setp.lt.s32 	%p72, %r67, 256;
	@%p72 bra 	$L__BB11_18;
	// begin inline asm
	mov.u32 %r349, %laneid;
	// end inline asm
	mov.b32 	%r351, %f397;
	mov.b32 	%r352, 1;
	mov.b32 	%r373, 31;
	mov.b32 	%r374, -1;
	// begin inline asm
	shfl.sync.down.b32 %r350, %r351, %r352, %r373, %r374;
	// end inline asm
	setp.gt.s32 	%p88, %r349, 30;
	mov.b32 	%f365, %r350;
	add.f32 	%f366, %f397, %f365;
	selp.f32 	%f367, %f397, %f366, %p88;
	mov.b32 	%r356, %f367;
	mov.b32 	%r357, 2;
	// begin inline asm
	shfl.sync.down.b32 %r355, %r356, %r357, %r373, %r374;
	// end inline asm
	setp.gt.s32 	%p89, %r349, 29;
	mov.b32 	%f368, %r355;
	add.f32 	%f369, %f367, %f368;
	selp.f32 	%f370, %f367, %f369, %p89;
	mov.b32 	%r361, %f370;
	mov.b32 	%r362, 4;
	// begin inline asm
	shfl.sync.down.b32 %r360, %r361, %r362, %r373, %r374;
	// end inline asm
	setp.gt.s32 	%p90, %r349, 27;
	mov.b32 	%f371, %r360;
	add.f32 	%f372, %f370, %f371;
	selp.f32 	%f373, %f370, %f372, %p90;
	mov.b32 	%r366, %f373;
	mov.b32 	%r367, 8;
	// begin inline asm
	shfl.sync.down.b32 %r365, %r366, %r367, %r373, %r374;
	// end inline asm
	setp.gt.s32 	%p91, %r349, 23;
	mov.b32 	%f374, %r365;
	add.f32 	%f375, %f373, %f374;
	selp.f32 	%f376, %f373, %f375, %p91;
	mov.b32 	%r371, %f376;
	mov.b32 	%r372, 16;
	// begin inline asm
	shfl.sync.down.b32 %r370, %r371, %r372, %r373, %r374;
	// end inline asm
	setp.gt.s32 	%p92, %r349, 15;
	mov.b32 	%f377, %r370;
	add.f32 	%f10, %f376, %f377;
	selp.f32 	%f418, %f376, %f10, %p92;
	setp.ne.s32 	%p93, %r349, 0;
	@%p93 bra 	$L__BB11_16;
	shr.u32 	%r375, %r1, 3;
	and.b32  	%r376, %r375, 124;
	mov.u32 	%r377, _ZZN3cub18CUB_300001_SM_10006detail6reduce28DeviceReduceSingleTileKernelINS2_10policy_hubIfyN4cuda3std3__44plusIfEEE10Policy1000EPfSC_iS9_ffNS7_10__identityEEEvT0_T1_T2_T3_T4_T6_E12temp_storage;
	add.s32 	%r378, %r377, %r376;
	st.shared.f32 	[%r378+8], %f10;
$L__BB11_16:
	bar.sync 	0;
	setp.ne.s32 	%p94, %r1, 0;
	@%p94 bra 	$L__BB11_72;
	ld.shared.f32 	%f378, [_ZZN3cub18CUB_300001_SM_10006detail6reduce28DeviceReduceSingleTileKernelINS2_10policy_hubIfyN4cuda3std3__44plusIfEEE10Policy1000EPfSC_iS9_ffNS7_10__identityEEEvT0_T1_T2_T3_T4_T6_E12temp_storage+12];
	add.f32 	%f379, %f418, %f378;
	ld.shared.f32 	%f380, [_ZZN3cub18CUB_300001_SM_10006detail6reduce28DeviceReduceSingleTileKernelINS2_10policy_hubIfyN4cuda3std3__44plusIfEEE10Policy1000EPfSC_iS9_ffNS7_10__identityEEEvT0_T1_T2_T3_T4_T6_E12temp_storage+16];
	add.f32 	%f381, %f379, %f380;
	ld.shared.f32 	%f382, [_ZZN3cub18CUB_300001_SM_10006detail6reduce28DeviceReduceSingleTileKernelINS2_10policy_hubIfyN4cuda3std3__44plusIfEEE10Policy1000EPfSC_iS9_ffNS7_10__identityEEEvT0_T1_T2_T3_T4_T6_E12temp_storage+20];
	add.f32 	%f383, %f381, %f382;
	ld.shared.f32 	%f384, [_ZZN3cub18CUB_300001_SM_10006detail6reduce28DeviceReduceSingleTileKernelINS2_10policy_hubIfyN4cuda3std3__44plusIfEEE10Policy1000EPfSC_iS9_ffNS7_10__identityEEEvT0_T1_T2_T3_T4_T6_E12temp_storage+24];
	add.f32 	%f385, %f383, %f384;
	ld.shared.f32 	%f386, [_ZZN3cub18CUB_300001_SM_10006detail6reduce28DeviceReduceSingleTileKernelINS2_10policy_hubIfyN4cuda3std3__44plusIfEEE10Policy1000EPfSC_iS9_ffNS7_10__identityEEEvT0_T1_T2_T3_T4_T6_E12temp_storage+28];
	add.f32 	%f387, %f385, %f386;
	ld.shared.f32 	%f388, [_ZZN3cub18CUB_300001_SM_10006detail6reduce28DeviceReduceSingleTileKernelINS2_10policy_hubIfyN4cuda3std3__44plusIfEEE10Policy1000EPfSC_iS9_ffNS7_10__identityEEEvT0_T1_T2_T3_T4_T6_E12temp_storage+32];
	add.f32 	%f389, %f387, %f388;
	ld.shared.f32 	%f390, [_ZZN3cub18CUB_300001_SM_10006detail6reduce28DeviceReduceSingleTileKernelINS2_10policy_hubIfyN4cuda3std3__44plusIfEEE10Policy1000EPfSC_iS9_ffNS7_10__identityEEEvT0_T1_T2_T3_T4_T6_E12temp_storage+36];
	add.f32 	%f418, %f389, %f390;
	bra.uni 	$L__BB11_72;
$L__BB11_18:
	// begin inline asm
	mov.u32 %r311, %laneid;
	// end inline asm
	and.b32  	%r337, %r1, 992;
	add.s32 	%r338, %r337, 32;
	setp.gt.s32 	%p73, %r338, %r67;
	not.b32 	%r339, %r337;
	add.s32 	%r340, %r67, %r339;
	selp.b32 	%r335, %r340, 31, %p73;
	mov.b32 	%r313, %f397;
	mov.b32 	%r314, 1;
	mov.b32 	%r336, -1;
	// begin inline asm
	shfl.sync.down.b32 %r312, %r313, %r314, %r335, %r336;
	// end inline asm
	setp.lt.s32 	%p74, %r311, %r335;
	mov.b32 	%f331, %r312;
	add.f32 	%f332, %f397, %f331;
	selp.f32 	%f333, %f332, %f397, %p74;
	mov.b32 	%r318, %f333;
	mov.b32 	%r319, 2;
	// begin inline asm
	shfl.sync.down.b32 %r317, %r318, %r319, %r335, %r336;
	// end inline asm
	add.s32 	%r341, %r311, 2;
	setp.gt.s32 	%p75, %r341, %r335;
	mov.b32 	%f334, %r317;
	add.f32 	%f335, %f333, %f334;
	selp.f32 	%f336, %f333, %f335, %p75;
	mov.b32 	%r323, %f336;
	mov.b32 	%r324, 4;
	// begin inline asm
	shfl.sync.down.b32 %r322, %r323, %r324, %r335, %r336;
	// end inline asm
	add.s32 	%r342, %r311, 4;
	setp.gt.s32 	%p76, %r342, %r335;
	mov.b32 	%f337, %r322;
	add.f32 	%f338, %f336, %f337;
	selp.f32 	%f339, %f336, %f338, %p76;
	mov.b32 	%r328, %f339;
	mov.b32 	%r329, 8;
	// begin inline asm
	shfl.sync.down.b32 %r327, %r328, %r329, %r335, %r336;
	// end inline asm
	add.s32 	%r343, %r311, 8;
	setp.gt.s32 	%p77, %r343, %r335;
	mov.b32 	%f340, %r327;
	add.f32 	%f341, %f339, %f340;
	selp.f32 	%f342, %f339, %f341, %p77;
	mov.b32 	%r333, %f342;
	mov.b32 	%r334, 16;
	// begin inline asm
	shfl.sync.down.b32 %r332, %r333, %r334, %r335, %r336;
	// end inline asm
	add.s32 	%r344, %r311, 16;
	setp.gt.s32 	%p78, %r344, %r335;
	mov.b32 	%f343, %r332;
	add.f32 	%f344, %f342, %f343;
	selp.f32 	%f418, %f342, %f344, %p78;
	setp.ne.s32 	%p79, %r311, 0;
	@%p79 bra 	$L__BB11_20;
	shr.u32 	%r345, %r1, 3;
	and.b32  	%r346, %r345, 124;
	mov.u32 	%r347, _ZZN3cub18CUB_300001_SM_10006detail6reduce28DeviceReduceSingleTileKernelINS2_10policy_hubIfyN4cuda3std3__44plusIfEEE10Policy1000EPfSC_iS9_ffNS7_10__identityEEEvT0_T1_T2_T3_T4_T6_E12temp_storage;
	add.s32 	%r348, %r347, %r346;
	st.shared.f32 	[%r348+8], %f418;
$L__BB11_20:
	bar.sync 	0;
	setp.ne.s32 	%p80, %r1, 0;
	@%p80 bra 	$L__BB11_72;
	setp.gt.s32 	%p81, %r67, 32;
	ld.shared.f32 	%f345, [_ZZN3cub18CUB_300001_SM_10006detail6reduce28DeviceReduceSingleTileKernelINS2_10policy_hubIfyN4cuda3std3__44plusIfEEE10Policy1000EPfSC_iS9_ffNS7_10__identityEEEvT0_T1_T2_T3_T4_T6_E12temp_storage+12];
	add.f32 	%f346, %f418, %f345;
	selp.f32 	%f347, %f346, %f418, %p81;
	setp.gt.s32 	%p82, %r67, 64;
	ld.shared.f32 	%f348, [_ZZN3cub18CUB_300001_SM_10006detail6reduce28DeviceReduceSingleTileKernelINS2_10policy_hubIfyN4cuda3std3__44plusIfEEE10Policy1000EPfSC_iS9_ffNS7_10__identityEEEvT0_T1_T2_T3_T4_T6_E12temp_storage+16];
	add.f32 	%f349, %f348, %f347;
	selp.f32 	%f350, %f349, %f347, %p82;
	setp.gt.s32 	%p83, %r67, 96;
	ld.shared.f32 	%f351, [_ZZN3cub18CUB_300001_SM_10006detail6reduce28DeviceReduceSingleTileKernelINS2_10policy_hubIfyN4cuda3std3__44plusIfEEE10Policy1000EPfSC_iS9_ffNS7_10__identityEEEvT0_T1_T2_T3_T4_T6_E12temp_storage+20];
	add.f32 	%f352, %f351, %f350;
	selp.f32 	%f353, %f352, %f350, %p83;
	setp.gt.s32 	%p84, %r67, 128;
	ld.shared.f32 	%f354, [_ZZN3cub18CUB_300001_SM_10006detail6reduce28DeviceReduceSingleTileKernelINS2_10policy_hubIfyN4cuda3std3__44plusIfEEE10Policy1000EPfSC_iS9_ffNS7_10__identityEEEvT0_T1_T2_T3_T4_T6_E12temp_storage+24];
	add.f32 	%f355, %f354, %f353;
	selp.f32 	%f356, %f355, %f353, %p84;
	setp.gt.s32 	%p85, %r67, 160;
	ld.shared.f32 	%f357, [_ZZN3cub18CUB_300001_SM_10006detail6reduce28DeviceReduceSingleTileKernelINS2_10policy_hubIfyN4cuda3std3__44plusIfEEE10Policy1000EPfSC_iS9_ffNS7_10__identityEEEvT0_T1_T2_T3_T4_T6_E12temp_storage+28];
	add.f32 	%f358, %f357, %f356;
	selp.f32 	%f359, %f358, %f356, %p85;
	setp.gt.s32 	%p86, %r67, 192;
	ld.shared.f32 	%f360, [_ZZN3cub18CUB_300001_SM_10006detail6reduce28DeviceReduceSingleTileKernelINS2_10policy_hubIfyN4cuda3std3__44plusIfEEE10Policy1000EPfSC_iS9_ffNS7_10__identityEEEvT0_T1_T2_T3_T4_T6_E12temp_storage+32];
	add.f32 	%f361, %f360, %f359;
	selp.f32 	%f362, %f361, %f359, %p86;
	setp.gt.s32 	%p87, %r67, 224;
	ld.shared.f32 	%f363, [_ZZN3cub18CUB_300001_SM_10006detail6reduce28DeviceReduceSingleTileKernelINS2_10policy_hubIfyN4cuda3std3__44plusIfEEE10Policy1000EPfSC_iS9_ffNS7_10__identityEEEvT0_T1_T2_T3_T4_T6_E12temp_storage+36];
	add.f32 	%f364, %f363, %f362;
	selp.f32 	%f418, %f364, %f362, %p87;
	bra.uni 	$L__BB11_72;
$L__BB11_22:
	mov.u32 	%r13, %tid.x;
	shl.b32 	%r224, %r13, 2;
	mul.wide.u32 	%rd86, %r224, 4;
	add.s64 	%rd76, %rd16, %rd86;
	// begin inline asm
	ld.global.nc.v2.u64 {%rd74, %rd75}, [%rd76];
	// end inline asm
	mov.b64 	{%r225, %r226}, %rd75;
	mov.b64 	{%r227, %r228}, %rd74;
	mov.b32 	%f225, %r228;
	mov.b32 	%f226, %r227;
	mov.b32 	%f227, %r226;
	mov.b32 	%f228, %r225;
	add.s64 	%rd79, %rd76, 4096;
	// begin inline asm
	ld.global.nc.v2.u64 {%rd77, %rd78}, [%rd79];
	// end inline asm
	mov.b64 	{%r229, %r230}, %rd78;
	mov.b64 	{%r231, %r232}, %rd77;
	mov.b32 	%f229, %r232;
	mov.b32 	%f230, %r231;
	mov.b32 	%f231, %r230;
	mov.b32 	%f232, %r229;
	add.s64 	%rd82, %rd76, 8192;
	// begin inline asm
	ld.global.nc.v2.u64 {%rd80, %rd81}, [%rd82];
	// end inline asm
	mov.b64 	{%r233, %r234}, %rd81;
	mov.b64 	{%r235, %r236}, %rd80;
	mov.b32 	%f233, %r236;
	mov.b32 	%f234, %r235;
	mov.b32 	%f235, %r234;
	mov.b32 	%f236, %r233;
	add.s64 	%rd85, %rd76, 12288;
	// begin inline asm
	ld.global.nc.v2.u64 {%rd83, %rd84}, [%rd85];
	// end inline asm
	mov.b64 	{%r237, %r238}, %rd84;
	mov.b64 	{%r239, %r240}, %rd83;
	mov.b32 	%f237, %r240;
	mov.b32 	%f238, %r239;
	mov.b32 	%f239, %r238;
	mov.b32 	%f240, %r237;
	add.f32 	%f241, %f226, %f225;
	add.f32 	%f242, %f228, %f227;
	add.f32 	%f243, %f230, %f229;
	add.f32 	%f244, %f232, %f231;
	add.f32 	%f245, %f234, %f233;
	add.f32 	%f246, %f236, %f235;
	add.f32 	%f247, %f238, %f237;
	add.f32 	%f248, %f240, %f239;
	add.f32 	%f249, %f241, %f242;
	add.f32 	%f250, %f243, %f244;
	add.f32 	%f251, %f245, %f246;
	add.f32 	%f252, %f247, %f248;
	add.f32 	%f253, %f249, %f250;
	add.f32 	%f254, %f251, %f252;
	add.f32 	%f404, %f253, %f254;
	setp.lt.u32 	%p50, %r67, 8192;
	mov.b32 	%r387, 4096;
	@%p50 bra 	$L__BB11_26;
	add.s32 	%r14, %r67, -4096;
	mov.b32 	%r387, 4096;
$L__BB11_24:
	mul.wide.s32 	%rd99, %r387, 4;
	add.s64 	%rd89, %rd76, %rd99;
	// begin inline asm
	ld.global.nc.v2.u64 {%rd87, %rd88}, [%rd89];
	// end inline asm
	mov.b64 	{%r242, %r243}, %rd88;
	mov.b64 	{%r244, %r245}, %rd87;
	mov.b32 	%f255, %r245;
	mov.b32 	%f256, %r244;
	mov.b32 	%f257, %r243;
	mov.b32 	%f258, %r242;
	add.s64 	%rd92, %rd89, 4096;
	// begin inline asm
	ld.global.nc.v2.u64 {%rd90, %rd91}, [%rd92];
	// end inline asm
	mov.b64 	{%r246, %r247}, %rd91;
	mov.b64 	{%r248, %r249}, %rd90;
	mov.b32 	%f259, %r249;
	mov.b32 	%f260, %r248;
	mov.b32 	%f261, %r247;
	mov.b32 	%f262, %r246;
	add.s64 	%rd95, %rd89, 8192;
	// begin inline asm
	ld.global.nc.v2.u64 {%rd93, %rd94}, [%rd95];
	// end inline asm
	mov.b64 	{%r250, %r251}, %rd94;
	mov.b64 	{%r252, %r253}, %rd93;
	mov.b32 	%f263, %r253;
	mov.b32 	%f264, %r252;
	mov.b32 	%f265, %r251;
	mov.b32 	%f266, %r250;
	add.s64 	%rd98, %rd89, 12288;
	// begin inline asm
	ld.global.nc.v2.u64 {%rd96, %rd97}, [%rd98];
	// end inline asm
	mov.b64 	{%r254, %r255}, %rd97;
	mov.b64 	{%r256, %r257}, %rd96;
	mov.b32 	%f267, %r257;
	mov.b32 	%f268, %r256;
	mov.b32 	%f269, %r255;
	mov.b32 	%f270, %r254;
	add.f32 	%f271, %f404, %f256;
	add.f32 	%f272, %f255, %f258;
	add.f32 	%f273, %f257, %f260;
	add.f32 	%f274, %f259, %f262;
	add.f32 	%f275, %f261, %f264;
	add.f32 	%f276, %f263, %f266;
	add.f32 	%f277, %f265, %f268;
	add.f32 	%f278, %f267, %f270;
	add.f32 	%f279, %f271, %f272;
	add.f32 	%f280, %f273, %f274;
	add.f32 	%f281, %f275, %f276;
	add.f32 	%f282, %f277, %f278;
	add.f32 	%f283, %f279, %f280;
	add.f32 	%f284, %f281, %f282;
	add.f32 	%f285, %f283, %f284;
	add.f32 	%f404, %f285, %f269;
	sub.s32 	%r258, %r67, %r387;
	setp.lt.s32 	%p51, %r258, 4096;
	@%p51 bra 	$L__BB11_34;
	add.s32 	%r387, %r387, 4096;
	setp.le.s32 	%p52, %r387, %r14;
	@%p52 bra 	$L__BB11_24;
$L__BB11_26:
	setp.le.s32 	%p53, %r67, %r387;
	@%p53 bra 	$L__BB11_34;
	sub.s32 	%r18, %r67, %r387;
	setp.ge.s32 	%p54, %r13, %r18;
	@%p54 bra 	$L__BB11_34;
	not.b32 	%r259, %r13;
	add.s32 	%r260, %r67, %r259;
	sub.s32 	%r19, %r260, %r387;
	and.b32  	%r261, %r19, 768;
	setp.eq.s32 	%p55, %r261, 768;
	mov.u32 	%r391, %r13;
	@%p55 bra 	$L__BB11_31;
	add.s32 	%r389, %r13, %r387;
	shr.u32 	%r262, %r19, 8;
	add.s32 	%r263, %r262, 1;
	and.b32  	%r264, %r263, 3;
	neg.s32 	%r388, %r264;
	mov.u32 	%r391, %r13;
$L__BB11_30:
	.pragma "nounroll";
	mul.wide.u32 	%rd101, %r389, 4;
	add.s64 	%rd100, %rd16, %rd101;
	// begin inline asm
	ld.global.nc.u32 %r265, [%rd100];
	// end inline asm
	mov.b32 	%f287, %r265;
	add.f32 	%f404, %f404, %f287;
	add.s32 	%r391, %r391, 256;
	add.s32 	%r389, %r389, 256;
	add.s32 	%r388, %r388, 1;
	setp.ne.s32 	%p56, %r388, 0;
	@%p56 bra 	$L__BB11_30;
$L__BB11_31:
	setp.lt.u32 	%p57, %r19, 768;
	@%p57 bra 	$L__BB11_34;
	cvt.u64.u32 	%rd102, %r391;
	cvt.u64.u32 	%rd103, %r387;
	add.s64 	%rd104, %rd102, %rd103;
	shl.b64 	%rd105, %rd104, 2;
	add.s64 	%rd106, %rd105, %rd16;
	add.s64 	%rd122, %rd106, 2048;
	add.s32 	%r392, %r391, %r387;
$L__BB11_33:
	mul.wide.u32 	%rd111, %r392, 4;
	add.s64 	%rd107, %rd16, %rd111;
	// begin inline asm
	ld.global.nc.u32 %r266, [%rd107];
	// end inline asm
	mov.b32 	%f288, %r266;
	add.f32 	%f289, %f404, %f288;
	add.s64 	%rd108, %rd122, -1024;
	// begin inline asm
	ld.global.nc.u32 %r267, [%rd108];
	// end inline asm
	mov.b32 	%f290, %r267;
	add.f32 	%f291, %f289, %f290;
	// begin inline asm
	ld.global.nc.u32 %r268, [%rd122];
	// end inline asm
	mov.b32 	%f292, %r268;
	add.f32 	%f293, %f291, %f292;
	add.s64 	%rd110, %rd122, 1024;
	// begin inline asm
	ld.global.nc.u32 %r269, [%rd110];
	// end inline asm
	mov.b32 	%f294, %r269;
	add.f32 	%f404, %f293, %f294;
	add.s32 	%r391, %r391, 1024;
	add.s64 	%rd122, %rd122, 4096;
	add.s32 	%r392, %r392, 1024;
	setp.lt.s32 	%p58, %r391, %r18;
	@%p58 bra 	$L__BB11_33;
$L__BB11_34:
	// begin inline asm
	mov.u32 %r270, %laneid;
	// end inline asm
	mov.b32 	%r272, %f404;
	mov.b32 	%r273, 1;
	mov.b32 	%r294, 31;
	mov.b32 	%r295, -1;
	// begin inline asm
	shfl.sync.down.b32 %r271, %r272, %r273, %r294, %r295;
	// end inline asm
	setp.gt.s32 	%p59, %r270, 30;
	mov.b32 	%f295, %r271;
	add.f32 	%f296, %f404, %f295;
	selp.f32 	%f297, %f404, %f296, %p59;
	mov.b32 	%r277, %f297;
	mov.b32 	%r278, 2;
	// begin inline asm
	shfl.sync.down.b32 %r276, %r277, %r278, %r294, %r295;
	// end inline asm
	setp.gt.s32 	%p60, %r270, 29;
	mov.b32 	%f298, %r276;
	add.f32 	%f299, %f297, %f298;
	selp.f32 	%f300, %f297, %f299, %p60;
	mov.b32 	%r282, %f300;
	mov.b32 	%r283, 4;
	// begin inline asm
	shfl.sync.down.b32 %r281, %r282, %r283, %r294, %r295;
	// end inline asm
	setp.gt.s32 	%p61, %r270, 27;
	mov.b32 	%f301, %r281;
	add.f32 	%f302, %f300, %f301;
	selp.f32 	%f303, %f300, %f302, %p61;
	mov.b32 	%r287, %f303;
	mov.b32 	%r288, 8;
	// begin inline asm
	shfl.sync.down.b32 %r286, %r287, %r288, %r294, %r295;
	// end inline asm
	setp.gt.s32 	%p62, %r270, 23;
	mov.b32 	%f304, %r286;
	add.f32 	%f305, %f303, %f304;
	selp.f32 	%f306, %f303, %f305, %p62;
	mov.b32 	%r292, %f306;
	mov.b32 	%r293, 16;
	// begin inline asm
	shfl.sync.down.b32 %r291, %r292, %r293, %r294, %r295;
	// end inline asm
	setp.gt.s32 	%p63, %r270, 15;
	mov.b32 	%f307, %r291;
	add.f32 	%f26, %f306, %f307;
	selp.f32 	%f418, %f306, %f26, %p63;
	setp.ne.s32 	%p64, %r270, 0;
	@%p64 bra 	$L__BB11_36;
	shr.u32 	%r296, %r13, 3;
	and.b32  	%r297, %r296, 124;
	mov.u32 	%r298, _ZZN3cub18CUB_300001_SM_10006detail6reduce28DeviceReduceSingleTileKernelINS2_10policy_hubIfyN4cuda3std3__44plusIfEEE10Policy1000EPfSC_iS9_ffNS7_10__identityEEEvT0_T1_T2_T3_T4_T6_E12temp_storage;
	add.s32 	%r299, %r298, %r297;
	st.shared.f32 	[%r299+8], %f26;
$L__BB11_36:
	bar.sync 	0;
	setp.ne.s32 	%p65, %r13, 0;
	@%p65 bra 	$L__BB11_72;
	ld.shared.f32 	%f308, [_ZZN3cub18CUB_300001_SM_10006detail6reduce28DeviceReduceSingleTileKernelINS2_10policy_hubIfyN4cuda3std3__44plusIfEEE10Policy1000EPfSC_iS9_ffNS7_10__identityEEEvT0_T1_T2_T3_T4_T6_E12temp_storage+12];
	add.f32 	%f309, %f418, %f308;
	ld.shared.f32 	%f310, [_ZZN3cub18CUB_300001_SM_10006detail6reduce28DeviceReduceSingleTileKernelINS2_10policy_hubIfyN4cuda3std3__44plusIfEEE10Policy1000EPfSC_iS9_ffNS7_10__identityEEEvT0_T1_T2_T3_T4_T6_E12temp_storage+16];
	add.f32 	%f311, %f309, %f310;
	ld.shared.f32 	%f312, [_ZZN3cub18CUB_300001_SM_10006detail6reduce28DeviceReduceSingleTileKernelINS2_10policy_hubIfyN4cuda3std3__44plusIfEEE10Policy1000EPfSC_iS9_ffNS7_10__identityEEEvT0_T1_T2_T3_T4_T6_E12temp_storage+20];
	add.f32 	%f313, %f311, %f312;
	ld.shared.f32 	%f314, [_ZZN3cub18CUB_300001_SM_10006detail6reduce28DeviceReduceSingleTileKernelINS2_10policy_hubIfyN4cuda3std3__44plusIfEEE10Policy1000EPfSC_iS9_ffNS7_10__identityEEEvT0_T1_T2_T3_T4_T6_E12temp_storage+24];
	add.f32 	%f315, %f313, %f314;
	ld.shared.f32 	%f316, [_ZZN3cub18CUB_300001_SM_10006detail6reduce28DeviceReduceSingleTileKernelINS2_10policy_hubIfyN4cuda3std3__44plusIfEEE10Policy1000EPfSC_iS9_ffNS7_10__identityEEEvT0_T1_T2_T3_T4_T6_E12temp_storage+28];
	add.f32 	%f317, %f315, %f316;
	ld.shared.f32 	%f318, [_ZZN3cub18CUB_300001_SM_10006detail6reduce28DeviceReduceSingleTileKernelINS2_10policy_hubIfyN4cuda3std3__44plusIfEEE10Policy1000EPfSC_iS9_ffNS7_10__identityEEEvT0_T1_T2_T3_T4_T6_E12temp_storage+32];
	add.f32 	%f319, %f317, %f318;
	ld.shared.f32 	%f320, [_ZZN3cub18CUB_300001_SM_10006detail6reduce28DeviceReduceSingleTileKernelINS2_10policy_hubIfyN4cuda3std3__44plusIfEEE10Policy1000EPfSC_iS9_ffNS7_10__identityEEEvT0_T1_T2_T3_T4_T6_E12temp_storage+36];
	add.f32 	%f418, %f319, %f320;
	bra.uni 	$L__BB11_72;
$L__BB11_38:
	setp.gt.s32 	%p3, %r67, 4095;
	@%p3 bra 	$L__BB11_56;
	mov.u32 	%r34, %tid.x;
	setp.ge.s32 	%p20, %r34, %r67;
	mov.f32 	%f410, 0f00000000;
	mov.u32 	%r397, %r34;
	@%p20 bra 	$L__BB11_41;
	mul.wide.u32 	%rd66, %r34, 4;
	add.s64 	%rd65, %rd16, %rd66;
	// begin inline asm
	ld.global.nc.u32 %r144, [%rd65];
	// end inline asm
	mov.b32 	%f410, %r144;
	add.s32 	%r397, %r34, 256;
$L__BB11_41:
	setp.ge.s32 	%p21, %r397, %r67;
	@%p21 bra 	$L__BB11_47;
	not.b32 	%r145, %r397;
	add.s32 	%r37, %r67, %r145;
	and.b32  	%r146, %r37, 768;
	setp.eq.s32 	%p22, %r146, 768;
	@%p22 bra 	$L__BB11_45;
	mul.wide.u32 	%rd67, %r397, 4;
	add.s64 	%rd123, %rd16, %rd67;
	shr.u32 	%r147, %r37, 8;
	add.s32 	%r148, %r147, 1;
	and.b32  	%r149, %r148, 3;
	neg.s32 	%r395, %r149;
$L__BB11_44:
	.pragma "nounroll";
	// begin inline asm
	ld.global.nc.u32 %r150, [%rd123];
	// end inline asm
	mov.b32 	%f157, %r150;
	add.f32 	%f410, %f410, %f157;
	add.s32 	%r397, %r397, 256;
	add.s64 	%rd123, %rd123, 1024;
	add.s32 	%r395, %r395, 1;
	setp.ne.s32 	%p23, %r395, 0;
	@%p23 bra 	$L__BB11_44;
$L__BB11_45:
	setp.lt.u32 	%p24, %r37, 768;
	@%p24 bra 	$L__BB11_47;
$L__BB11_46:
	mul.wide.s32 	%rd73, %r397, 4;
	add.s64 	%rd69, %rd16, %rd73;
	// begin inline asm
	ld.global.nc.u32 %r151, [%rd69];
	// end inline asm
	mov.b32 	%f158, %r151;
	add.f32 	%f159, %f410, %f158;
	add.s64 	%rd70, %rd69, 1024;
	// begin inline asm
	ld.global.nc.u32 %r152, [%rd70];
	// end inline asm
	mov.b32 	%f160, %r152;
	add.f32 	%f161, %f159, %f160;
	add.s64 	%rd71, %rd69, 2048;
	// begin inline asm
	ld.global.nc.u32 %r153, [%rd71];
	// end inline asm
	mov.b32 	%f162, %r153;
	add.f32 	%f163, %f161, %f162;
	add.s64 	%rd72, %rd69, 3072;
	// begin inline asm
	ld.global.nc.u32 %r154, [%rd72];
	// end inline asm
	mov.b32 	%f164, %r154;
	add.f32 	%f410, %f163, %f164;
	add.s32 	%r397, %r397, 1024;
	setp.lt.s32 	%p25, %r397, %r67;
	@%p25 bra 	$L__BB11_46;
$L__BB11_47:
	setp.lt.s32 	%p26, %r67, 256;
	@%p26 bra 	$L__BB11_52;
	// begin inline asm
	mov.u32 %r193, %laneid;
	// end inline asm
	mov.b32 	%r195, %f410;
	mov.b32 	%r196, 1;
	mov.b32 	%r217, 31;
	mov.b32 	%r218, -1;
	// begin inline asm
	shfl.sync.down.b32 %r194, %r195, %r196, %r217, %r218;
	// end inline asm
	setp.gt.s32 	%p42, %r193, 30;
	mov.b32 	%f199, %r194;
	add.f32 	%f200, %f410, %f199;
	selp.f32 	%f201, %f410, %f200, %p42;
	mov.b32 	%r200, %f201;
	mov.b32 	%r201, 2;
	// begin inline asm
	shfl.sync.down.b32 %r199, %r200, %r201, %r217, %r218;
	// end inline asm
	setp.gt.s32 	%p43, %r193, 29;
	mov.b32 	%f202, %r199;
	add.f32 	%f203, %f201, %f202;
	selp.f32 	%f204, %f201, %f203, %p43;
	mov.b32 	%r205, %f204;
	mov.b32 	%r206, 4;
	// begin inline asm
	shfl.sync.down.b32 %r204, %r205, %r206, %r217, %r218;
	// end inline asm
	setp.gt.s32 	%p44, %r193, 27;
	mov.b32 	%f205, %r204;
	add.f32 	%f206, %f204, %f205;
	selp.f32 	%f207, %f204, %f206, %p44;
	mov.b32 	%r210, %f207;
	mov.b32 	%r211, 8;
	// begin inline asm
	shfl.sync.down.b32 %r209, %r210, %r211, %r217, %r218;
	// end inline asm
	setp.gt.s32 	%p45, %r193, 23;
	mov.b32 	%f208, %r209;
	add.f32 	%f209, %f207, %f208;
	selp.f32 	%f210, %f207, %f209, %p45;
	mov.b32 	%r215, %f210;
	mov.b32 	%r216, 16;
	// begin inline asm
	shfl.sync.down.b32 %r214, %r215, %r216, %r217, %r218;
	// end inline asm
	setp.gt.s32 	%p46, %r193, 15;
	mov.b32 	%f211, %r214;
	add.f32 	%f38, %f210, %f211;
	selp.f32 	%f418, %f210, %f38, %p46;
	setp.ne.s32 	%p47, %r193, 0;
	@%p47 bra 	$L__BB11_50;
	shr.u32 	%r219, %r34, 3;
	and.b32  	%r220, %r219, 124;
	mov.u32 	%r221, _ZZN3cub18CUB_300001_SM_10006detail6reduce28DeviceReduceSingleTileKernelINS2_10policy_hubIfyN4cuda3std3__44plusIfEEE10Policy1000EPfSC_iS9_ffNS7_10__identityEEEvT0_T1_T2_T3_T4_T6_E12temp_storage;
	add.s32 	%r222, %r221, %r220;
	st.shared.f32 	[%r222+8], %f38;
$L__BB11_50:
	bar.sync 	0;
	setp.ne.s32 	%p48, %r34, 0;
	@%p48 bra 	$L__BB11_72;
	ld.shared.f32 	%f212, [_ZZN3cub18CUB_300001_SM_10006detail6reduce28DeviceReduceSingleTileKernelINS2_10policy_hubIfyN4cuda3std3__44plusIfEEE10Policy1000EPfSC_iS9_ffNS7_10__identityEEEvT0_T1_T2_T3_T4_T6_E12temp_storage+12];
	add.f32 	%f213, %f418, %f212;
	ld.shared.f32 	%f214, [_ZZN3cub18CUB_300001_SM_10006detail6reduce28DeviceReduceSingleTileKernelINS2_10policy_hubIfyN4cuda3std3__44plusIfEEE10Policy1000EPfSC_iS9_ffNS7_10__identityEEEvT0_T1_T2_T3_T4_T6_E12temp_storage+16];
	add.f32 	%f215, %f213, %f214;
	ld.shared.f32 	%f216, [_ZZN3cub18CUB_300001_SM_10006detail6reduce28DeviceReduceSingleTileKernelINS2_10policy_hubIfyN4cuda3std3__44plusIfEEE10Policy1000EPfSC_iS9_ffNS7_10__identityEEEvT0_T1_T2_T3_T4_T6_E12temp_storage+20];
	add.f32 	%f217, %f215, %f216;
	ld.shared.f32 	%f218, [_ZZN3cub18CUB_300001_SM_10006detail6reduce28DeviceReduceSingleTileKernelINS2_10policy_hubIfyN4cuda3std3__44plusIfEEE10Policy1000EPfSC_iS9_ffNS7_10__identityEEEvT0_T1_T2_T3_T4_T6_E12temp_storage+24];
	add.f32 	%f219, %f217, %f218;
	ld.shared.f32 	%f220, [_ZZN3cub18CUB_300001_SM_10006detail6reduce28DeviceReduceSingleTileKernelINS2_10policy_hubIfyN4cuda3std3__44plusIfEEE10Policy1000EPfSC_iS9_ffNS7_10__identityEEEvT0_T1_T2_T3_T4_T6_E12temp_storage+28];
	add.f32 	%f221, %f219, %f220;
	ld.shared.f32 	%f222, [_ZZN3cub18CUB_300001_SM_10006detail6reduce28DeviceReduceSingleTileKernelINS2_10policy_hubIfyN4cuda3std3__44plusIfEEE10Policy1000EPfSC_iS9_ffNS7_10__identityEEEvT0_T1_T2_T3_T4_T6_E12temp_storage+32];
	add.f32 	%f223, %f221, %f222;
	ld.shared.f32 	%f224, [_ZZN3cub18CUB_300001_SM_10006detail6reduce28DeviceReduceSingleTileKernelINS2_10policy_hubIfyN4cuda3std3__44plusIfEEE10Policy1000EPfSC_iS9_ffNS7_10__identityEEEvT0_T1_T2_T3_T4_T6_E12temp_storage+36];
	add.f32 	%f418, %f223, %f224;
	bra.uni 	$L__BB11_72;
$L__BB11_52:
	// begin inline asm
	mov.u32 %r155, %laneid;
	// end inline asm
	and.b32  	%r181, %r34, 992;
	add.s32 	%r182, %r181, 32;
	setp.gt.s32 	%p27, %r182, %r67;
	not.b32 	%r183, %r181;
	add.s32 	%r184, %r67, %r183;
	selp.b32 	%r179, %r184, 31, %p27;
	mov.b32 	%r157, %f410;
	mov.b32 	%r158, 1;
	mov.b32 	%r180, -1;
	// begin inline asm
	shfl.sync.down.b32 %r156, %r157, %r158, %r179, %r180;
	// end inline asm
	setp.lt.s32 	%p28, %r155, %r179;
	mov.b32 	%f165, %r156;
	add.f32 	%f166, %f410, %f165;
	selp.f32 	%f167, %f166, %f410, %p28;
	mov.b32 	%r162, %f167;
	mov.b32 	%r163, 2;
	// begin inline asm
	shfl.sync.down.b32 %r161, %r162, %r163, %r179, %r180;
	// end inline asm
	add.s32 	%r185, %r155, 2;
	setp.gt.s32 	%p29, %r185, %r179;
	mov.b32 	%f168, %r161;
	add.f32 	%f169, %f167, %f168;
	selp.f32 	%f170, %f167, %f169, %p29;
	mov.b32 	%r167, %f170;
	mov.b32 	%r168, 4;
	// begin inline asm
	shfl.sync.down.b32 %r166, %r167, %r168, %r179, %r180;
	// end inline asm
	add.s32 	%r186, %r155, 4;
	setp.gt.s32 	%p30, %r186, %r179;
	mov.b32 	%f171, %r166;
	add.f32 	%f172, %f170, %f171;
	selp.f32 	%f173, %f170, %f172, %p30;
	mov.b32 	%r172, %f173;
	mov.b32 	%r173, 8;
	// begin inline asm
	shfl.sync.down.b32 %r171, %r172, %r173, %r179, %r180;
	// end inline asm
	add.s32 	%r187, %r155, 8;
	setp.gt.s32 	%p31, %r187, %r179;
	mov.b32 	%f174, %r171;
	add.f32 	%f175, %f173, %f174;
	selp.f32 	%f176, %f173, %f175, %p31;
	mov.b32 	%r177, %f176;
	mov.b32 	%r178, 16;
	// begin inline asm
	shfl.sync.down.b32 %r176, %r177, %r178, %r179, %r180;
	// end inline asm
	add.s32 	%r188, %r155, 16;
	setp.gt.s32 	%p32, %r188, %r179;
	mov.b32 	%f177, %r176;
	add.f32 	%f178, %f176, %f177;
	selp.f32 	%f418, %f176, %f178, %p32;
	setp.ne.s32 	%p33, %r155, 0;
	@%p33 bra 	$L__BB11_54;
	shr.u32 	%r189, %r34, 3;
	and.b32  	%r190, %r189, 124;
	mov.u32 	%r191, _ZZN3cub18CUB_300001_SM_10006detail6reduce28DeviceReduceSingleTileKernelINS2_10policy_hubIfyN4cuda3std3__44plusIfEEE10Policy1000EPfSC_iS9_ffNS7_10__identityEEEvT0_T1_T2_T3_T4_T6_E12temp_storage;
	add.s32 	%r192, %r191, %r190;
	st.shared.f32 	[%r192+8], %f418;
$L__BB11_54:
	bar.sync 	0;
	setp.ne.s32 	%p34, %r34, 0;
	@%p34 bra 	$L__BB11_72;
	setp.gt.s32 	%p35, %r67, 32;
	ld.shared.f32 	%f179, [_ZZN3cub18CUB_300001_SM_10006detail6reduce28DeviceReduceSingleTileKernelINS2_10policy_hubIfyN4cuda3std3__44plusIfEEE10Policy1000EPfSC_iS9_ffNS7_10__identityEEEvT0_T1_T2_T3_T4_T6_E12temp_storage+12];
	add.f32 	%f180, %f418, %f179;
	selp.f32 	%f181, %f180, %f418, %p35;
	setp.gt.s32 	%p36, %r67, 64;
	ld.shared.f32 	%f182, [_ZZN3cub18CUB_300001_SM_10006detail6reduce28DeviceReduceSingleTileKernelINS2_10policy_hubIfyN4cuda3std3__44plusIfEEE10Policy1000EPfSC_iS9_ffNS7_10__identityEEEvT0_T1_T2_T3_T4_T6_E12temp_storage+16];
	add.f32 	%f183, %f182, %f181;
	selp.f32 	%f184, %f183, %f181, %p36;
	setp.gt.s32 	%p37, %r67, 96;
	ld.shared.f32 	%f185, [_ZZN3cub18CUB_300001_SM_10006detail6reduce28DeviceReduceSingleTileKernelINS2_10policy_hubIfyN4cuda3std3__44plusIfEEE10Policy1000EPfSC_iS9_ffNS7_10__identityEEEvT0_T1_T2_T3_T4_T6_E12temp_storage+20];
	add.f32 	%f186, %f185, %f184;
	selp.f32 	%f187, %f186, %f184, %p37;
	setp.gt.s32 	%p38, %r67, 128;
	ld.shared.f32 	%f188, [_ZZN3cub18CUB_300001_SM_10006detail6reduce28DeviceReduceSingleTileKernelINS2_10policy_hubIfyN4cuda3std3__44plusIfEEE10Policy1000EPfSC_iS9_ffNS7_10__identityEEEvT0_T1_T2_T3_T4_T6_E12temp_storage+24];
	add.f32 	%f189, %f188, %f187;
	selp.f32 	%f190, %f189, %f187, %p38;
	setp.gt.s32 	%p39, %r67, 160;
	ld.shared.f32 	%f191, [_ZZN3cub18CUB_300001_SM_10006detail6reduce28DeviceReduceSingleTileKernelINS2_10policy_hubIfyN4cuda3std3__44plusIfEEE10Policy1000EPfSC_iS9_ffNS7_10__identityEEEvT0_T1_T2_T3_T4_T6_E12temp_storage+28];
	add.f32 	%f192, %f191, %f190;
	selp.f32 	%f193, %f192, %f190, %p39;
	setp.gt.s32 	%p40, %r67, 192;
	ld.shared.f32 	%f194, [_ZZN3cub18CUB_300001_SM_10006detail6reduce28DeviceReduceSingleTileKernelINS2_10policy_hubIfyN4cuda3std3__44plusIfEEE10Policy1000EPfSC_iS9_ffNS7_10__identityEEEvT0_T1_T2_T3_T4_T6_E12temp_storage+32];
	add.f32 	%f195, %f194, %f193;
	selp.f32 	%f196, %f195, %f193, %p40;
	setp.gt.s32 	%p41, %r67, 224;
	ld.shared.f32 	%f197, [_ZZN3cub18CUB_300001_SM_10006detail6reduce28DeviceReduceSingleTileKernelINS2_10policy_hubIfyN4cuda3std3__44plusIfEEE10Policy1000EPfSC_iS9_ffNS7_10__identityEEEvT0_T1_T2_T3_T4_T6_E12temp_storage+36];
	add.f32 	%f198, %f197, %f196;
	selp.f32 	%f418, %f198, %f196, %p41;
	bra.uni 	$L__BB11_72;
$L__BB11_56:
	mov.u32 	%r46, %tid.x;
	mul.wide.u32 	%rd35, %r46, 4;
	add.s64 	%rd19, %rd16, %rd35;
	// begin inline asm
	ld.global.nc.u32 %r68, [%rd19];
	// end inline asm
	mov.b32 	%f59, %r68;
	add.s64 	%rd20, %rd19, 1024;
	// begin inline asm
	ld.global.nc.u32 %r69, [%rd20];
	// end inline asm
	mov.b32 	%f60, %r69;
	add.s64 	%rd21, %rd19, 2048;
	// begin inline asm
	ld.global.nc.u32 %r70, [%rd21];
	// end inline asm
	mov.b32 	%f61, %r70;
	add.s64 	%rd22, %rd19, 3072;
	// begin inline asm
	ld.global.nc.u32 %r71, [%rd22];
	// end inline asm
	mov.b32 	%f62, %r71;
	add.s64 	%rd23, %rd19, 4096;
	// begin inline asm
	ld.global.nc.u32 %r72, [%rd23];
	// end inline asm
	mov.b32 	%f63, %r72;
	add.s64 	%rd24, %rd19, 5120;
	// begin inline asm
	ld.global.nc.u32 %r73, [%rd24];
	// end inline asm
	mov.b32 	%f64, %r73;
	add.s64 	%rd25, %rd19, 6144;
	// begin inline asm
	ld.global.nc.u32 %r74, [%rd25];
	// end inline asm
	mov.b32 	%f65, %r74;
	add.s64 	%rd26, %rd19, 7168;
	// begin inline asm
	ld.global.nc.u32 %r75, [%rd26];
	// end inline asm
	mov.b32 	%f66, %r75;
	add.s64 	%rd27, %rd19, 8192;
	// begin inline asm
	ld.global.nc.u32 %r76, [%rd27];
	// end inline asm
	mov.b32 	%f67, %r76;
	add.s64 	%rd28, %rd19, 9216;
	// begin inline asm
	ld.global.nc.u32 %r77, [%rd28];
	// end inline asm
	mov.b32 	%f68, %r77;
	add.s64 	%rd29, %rd19, 10240;
	// begin inline asm
	ld.global.nc.u32 %r78, [%rd29];
	// end inline asm
	mov.b32 	%f69, %r78;
	add.s64 	%rd30, %rd19, 11264;
	// begin inline asm
	ld.global.nc.u32 %r79, [%rd30];
	// end inline asm
	mov.b32 	%f70, %r79;
	add.s64 	%rd31, %rd19, 12288;
	// begin inline asm
	ld.global.nc.u32 %r80, [%rd31];
	// end inline asm
	mov.b32 	%f71, %r80;
	add.s64 	%rd32, %rd19, 13312;
	// begin inline asm
	ld.global.nc.u32 %r81, [%rd32];
	// end inline asm
	mov.b32 	%f72, %r81;
	add.s64 	%rd33, %rd19, 14336;
	// begin inline asm
	ld.global.nc.u32 %r82, [%rd33];
	// end inline asm
	mov.b32 	%f73, %r82;
	add.s64 	%rd34, %rd19, 15360;
	// begin inline asm
	ld.global.nc.u32 %r83, [%rd34];
	// end inline asm
	mov.b32 	%f74, %r83;
	add.f32 	%f75, %f59, %f60;
	add.f32 	%f76, %f61, %f62;
	add.f32 	%f77, %f63, %f64;
	add.f32 	%f78, %f65, %f66;
	add.f32 	%f79, %f67, %f68;
	add.f32 	%f80, %f69, %f70;
	add.f32 	%f81, %f71, %f72;
	add.f32 	%f82, %f73, %f74;
	add.f32 	%f83, %f75, %f76;
	add.f32 	%f84, %f77, %f78;
	add.f32 	%f85, %f79, %f80;
	add.f32 	%f86, %f81, %f82;
	add.f32 	%f87, %f83, %f84;
	add.f32 	%f88, %f85, %f86;
	add.f32 	%f417, %f87, %f88;
	setp.lt.u32 	%p4, %r67, 8192;
	mov.b32 	%r400, 4096;
	@%p4 bra 	$L__BB11_60;
	add.s32 	%r47, %r67, -4096;
	mov.b32 	%r400, 4096;
$L__BB11_58:
	mul.wide.s32 	%rd52, %r400, 4;
	add.s64 	%rd36, %rd19, %rd52;
	// begin inline asm
	ld.global.nc.u32 %r86, [%rd36];
	// end inline asm
	mov.b32 	%f89, %r86;
	add.s64 	%rd37, %rd36, 1024;
	// begin inline asm
	ld.global.nc.u32 %r87, [%rd37];
	// end inline asm
	mov.b32 	%f90, %r87;
	add.s64 	%rd38, %rd36, 2048;
	// begin inline asm
	ld.global.nc.u32 %r88, [%rd38];
	// end inline asm
	mov.b32 	%f91, %r88;
	add.s64 	%rd39, %rd36, 3072;
	// begin inline asm
	ld.global.nc.u32 %r89, [%rd39];
	// end inline asm
	mov.b32 	%f92, %r89;
	add.s64 	%rd40, %rd36, 4096;
	// begin inline asm
	ld.global.nc.u32 %r90, [%rd40];
	// end inline asm
	mov.b32 	%f93, %r90;
	add.s64 	%rd41, %rd36, 5120;
	// begin inline asm
	ld.global.nc.u32 %r91, [%rd41];
	// end inline asm
	mov.b32 	%f94, %r91;
	add.s64 	%rd42, %rd36, 6144;
	// begin inline asm
	ld.global.nc.u32 %r92, [%rd42];
	// end inline asm
	mov.b32 	%f95, %r92;
	add.s64 	%rd43, %rd36, 7168;
	// begin inline asm
	ld.global.nc.u32 %r93, [%rd43];
	// end inline asm
	mov.b32 	%f96, %r93;
	add.s64 	%rd44, %rd36, 8192;
	// begin inline asm
	ld.global.nc.u32 %r94, [%rd44];
	// end inline asm
	mov.b32 	%f97, %r94;
	add.s64 	%rd45, %rd36, 9216;
	// begin inline asm
	ld.global.nc.u32 %r95, [%rd45];
	// end inline asm
	mov.b32 	%f98, %r95;
	add.s64 	%rd46, %rd36, 10240;
	// begin inline asm
	ld.global.nc.u32 %r96, [%rd46];
	// end inline asm
	mov.b32 	%f99, %r96;
	add.s64 	%rd47, %rd36, 11264;
	// begin inline asm
	ld.global.nc.u32 %r97, [%rd47];
	// end inline asm
	mov.b32 	%f100, %r97;
	add.s64 	%rd48, %rd36, 12288;
	// begin inline asm
	ld.global.nc.u32 %r98, [%rd48];
	// end inline asm
	mov.b32 	%f101, %r98;
	add.s64 	%rd49, %rd36, 13312;
	// begin inline asm
	ld.global.nc.u32 %r99, [%rd49];
	// end inline asm
	mov.b32 	%f102, %r99;
	add.s64 	%rd50, %rd36, 14336;
	// begin inline asm
	ld.global.nc.u32 %r100, [%rd50];
	// end inline asm
	mov.b32 	%f103, %r100;
	add.s64 	%rd51, %rd36, 15360;
	// begin inline asm
	ld.global.nc.u32 %r101, [%rd51];
	// end inline asm
	mov.b32 	%f104, %r101;
	add.f32 	%f105, %f417, %f89;
	add.f32 	%f106, %f90, %f91;
	add.f32 	%f107, %f92, %f93;
	add.f32 	%f108, %f94, %f95;
	add.f32 	%f109, %f96, %f97;
	add.f32 	%f110, %f98, %f99;
	add.f32 	%f111, %f100, %f101;
	add.f32 	%f112, %f102, %f103;
	add.f32 	%f113, %f105, %f106;
	add.f32 	%f114, %f107, %f108;
	add.f32 	%f115, %f109, %f110;
	add.f32 	%f116, %f111, %f112;
	add.f32 	%f117, %f113, %f114;
	add.f32 	%f118, %f115, %f116;
	add.f32 	%f119, %f117, %f118;
	add.f32 	%f417, %f119, %f104;
	sub.s32 	%r102, %r67, %r400;
	setp.lt.s32 	%p5, %r102, 4096;
	@%p5 bra 	$L__BB11_68;
	add.s32 	%r400, %r400, 4096;
	setp.le.s32 	%p6, %r400, %r47;
	@%p6 bra 	$L__BB11_58;
$L__BB11_60:
	setp.le.s32 	%p7, %r67, %r400;
	@%p7 bra 	$L__BB11_68;
	sub.s32 	%r51, %r67, %r400;
	setp.ge.s32 	%p8, %r46, %r51;
	@%p8 bra 	$L__BB11_68;
	not.b32 	%r103, %r46;
	add.s32 	%r104, %r67, %r103;
	sub.s32 	%r52, %r104, %r400;
	and.b32  	%r105, %r52, 768;
	setp.eq.s32 	%p9, %r105, 768;
	mov.u32 	%r404, %r46;
	@%p9 bra 	$L__BB11_65;
	add.s32 	%r402, %r46, %r400;
	shr.u32 	%r106, %r52, 8;
	add.s32 	%r107, %r106, 1;
	and.b32  	%r108, %r107, 3;
	neg.s32 	%r401, %r108;
	mov.u32 	%r404, %r46;
$L__BB11_64:
	.pragma "nounroll";
	mul.wide.u32 	%rd54, %r402, 4;
	add.s64 	%rd53, %rd16, %rd54;
	// begin inline asm
	ld.global.nc.u32 %r109, [%rd53];
	// end inline asm
	mov.b32 	%f121, %r109;
	add.f32 	%f417, %f417, %f121;
	add.s32 	%r404, %r404, 256;
	add.s32 	%r402, %r402, 256;
	add.s32 	%r401, %r401, 1;
	setp.ne.s32 	%p10, %r401, 0;
	@%p10 bra 	$L__BB11_64;
$L__BB11_65:
	setp.lt.u32 	%p11, %r52, 768;
	@%p11 bra 	$L__BB11_68;
	cvt.u64.u32 	%rd55, %r404;
	cvt.u64.u32 	%rd56, %r400;
	add.s64 	%rd57, %rd55, %rd56;
	shl.b64 	%rd58, %rd57, 2;
	add.s64 	%rd59, %rd58, %rd16;
	add.s64 	%rd124, %rd59, 2048;
	add.s32 	%r405, %r404, %r400;
$L__BB11_67:
	mul.wide.u32 	%rd64, %r405, 4;
	add.s64 	%rd60, %rd16, %rd64;
	// begin inline asm
	ld.global.nc.u32 %r110, [%rd60];
	// end inline asm
	mov.b32 	%f122, %r110;
	add.f32 	%f123, %f417, %f122;
	add.s64 	%rd61, %rd124, -1024;
	// begin inline asm
	ld.global.nc.u32 %r111, [%rd61];
	// end inline asm
	mov.b32 	%f124, %r111;
	add.f32 	%f125, %f123, %f124;
	// begin inline asm
	ld.global.nc.u32 %r112, [%rd124];
	// end inline asm
	mov.b32 	%f126, %r112;
	add.f32 	%f127, %f125, %f126;
	add.s64 	%rd63, %rd124, 1024;
	// begin inline asm
	ld.global.nc.u32 %r113, [%rd63];
	// end inline asm
	mov.b32 	%f128, %r113;
	add.f32 	%f417, %f127, %f128;
	add.s32 	%r404, %r404, 1024;
	add.s64 	%rd124, %rd124, 4096;
	add.s32 	%r405, %r405, 1024;
	setp.lt.s32 	%p12, %r404, %r51;
	@%p12 bra 	$L__BB11_67;
$L__BB11_68:
	// begin inline asm
	mov.u32 %r114, %laneid;
	// end inline asm
	mov.b32 	%r116, %f417;
	mov.b32 	%r117, 1;
	mov.b32 	%r138, 31;
	mov.b32 	%r139, -1;
	// begin inline asm
	shfl.sync.down.b32 %r115, %r116, %r117, %r138, %r139;
	// end inline asm
	setp.gt.s32 	%p13, %r114, 30;
	mov.b32 	%f129, %r115;
	add.f32 	%f130, %f417, %f129;
	selp.f32 	%f131, %f417, %f130, %p13;
	mov.b32 	%r121, %f131;
	mov.b32 	%r122, 2;
	// begin inline asm
	shfl.sync.down.b32 %r120, %r121, %r122, %r138, %r139;
	// end inline asm
	setp.gt.s32 	%p14, %r114, 29;
	mov.b32 	%f132, %r120;
	add.f32 	%f133, %f131, %f132;
	selp.f32 	%f134, %f131, %f133, %p14;
	mov.b32 	%r126, %f134;
	mov.b32 	%r127, 4;
	// begin inline asm
	shfl.sync.down.b32 %r125, %r126, %r127, %r138, %r139;
	// end inline asm
	setp.gt.s32 	%p15, %r114, 27;
	mov.b32 	%f135, %r125;
	add.f32 	%f136, %f134, %f135;
	selp.f32 	%f137, %f134, %f136, %p15;
	mov.b32 	%r131, %f137;
	mov.b32 	%r132, 8;
	// begin inline asm
	shfl.sync.down.b32 %r130, %r131, %r132, %r138, %r139;
	// end inline asm
	setp.gt.s32 	%p16, %r114, 23;
	mov.b32 	%f138, %r130;
	add.f32 	%f139, %f137, %f138;
	selp.f32 	%f140, %f137, %f139, %p16;
	mov.b32 	%r136, %f140;
	mov.b32 	%r137, 16;
	// begin inline asm
	shfl.sync.down.b32 %r135, %r136, %r137, %r138, %r139;
	// end inline asm
	setp.gt.s32 	%p17, %r114, 15;
	mov.b32 	%f141, %r135;
	add.f32 	%f54, %f140, %f141;
	selp.f32 	%f418, %f140, %f54, %p17;
	setp.ne.s32 	%p18, %r114, 0;
	@%p18 bra 	$L__BB11_70;
	shr.u32 	%r140, %r46, 3;
	and.b32  	%r141, %r140, 124;
	mov.u32 	%r142, _ZZN3cub18CUB_300001_SM_10006detail6reduce28DeviceReduceSingleTileKernelINS2_10policy_hubIfyN4cuda3std3__44plusIfEEE10Policy1000EPfSC_iS9_ffNS7_10__identityEEEvT0_T1_T2_T3_T4_T6_E12temp_storage;
	add.s32 	%r143, %r142, %r141;
	st.shared.f32 	[%r143+8], %f54;
$L__BB11_70:
	bar.sync 	0;
	setp.ne.s32 	%p19, %r46, 0;
	@%p19 bra 	$L__BB11_72;
	ld.shared.f32 	%f142, [_ZZN3cub18CUB_300001_SM_10006detail6reduce28DeviceReduceSingleTileKernelINS2_10policy_hubIfyN4cuda3std3__44plusIfEEE10Policy1000EPfSC_iS9_ffNS7_10__identityEEEvT0_T1_T2_T3_T4_T6_E12temp_storage+12];
	add.f32 	%f143, %f418, %f142;
	ld.shared.f32 	%f144, [_ZZN3cub18CUB_300001_SM_10006detail6reduce28DeviceReduceSingleTileKernelINS2_10policy_hubIfyN4cuda3std3__44plusIfEEE10Policy1000EPfSC_iS9_ffNS7_10__identityEEEvT0_T1_T2_T3_T4_T6_E12temp_storage+16];
	add.f32 	%f145, %f143, %f144;
	ld.shared.f32 	%f146, [_ZZN3cub18CUB_300001_SM_10006detail6reduce28DeviceReduceSingleTileKernelINS2_10policy_hubIfyN4cuda3std3__44plusIfEEE10Policy1000EPfSC_iS9_ffNS7_10__identityEEEvT0_T1_T2_T3_T4_T6_E12temp_storage+20];
	add.f32 	%f147, %f145, %f146;
	ld.shared.f32 	%f148, [_ZZN3cub18CUB_300001_SM_10006detail6reduce28DeviceReduceSingleTileKernelINS2_10policy_hubIfyN4cuda3std3__44plusIfEEE10Policy1000EPfSC_iS9_ffNS7_10__identityEEEvT0_T1_T2_T3_T4_T6_E12temp_storage+24];
	add.f32 	%f149, %f147, %f148;
	ld.shared.f32 	%f150, [_ZZN3cub18CUB_300001_SM_10006detail6reduce28DeviceReduceSingleTileKernelINS2_10policy_hubIfyN4cuda3std3__44plusIfEEE10Policy1000EPfSC_iS9_ffNS7_10__identityEEEvT0_T1_T2_T3_T4_T6_E12temp_storage+28];
	add.f32 	%f151, %f149, %f150;
	ld.shared.f32 	%f152, [_ZZN3cub18CUB_300001_SM_10006detail6reduce28DeviceReduceSingleTileKernelINS2_10policy_hubIfyN4cuda3std3__44plusIfEEE10Policy1000EPfSC_iS9_ffNS7_10__identityEEEvT0_T1_T2_T3_T4_T6_E12temp_storage+32];
	add.f32 	%f153, %f151, %f152;
	ld.shared.f32 	%f154, [_ZZN3cub18CUB_300001_SM_10006detail6reduce28DeviceReduceSingleTileKernelINS2_10policy_hubIfyN4cuda3std3__44plusIfEEE10Policy1000EPfSC_iS9_ffNS7_10__identityEEEvT0_T1_T2_T3_T4_T6_E12temp_storage+36];
	add.f32 	%f418, %f153, %f154;
$L__BB11_72:
	mov.u32 	%r379, %tid.x;
	setp.ne.s32 	%p95, %r379, 0;
	@%p95 bra 	$L__BB11_74;
	add.f32 	%f391, %f58, %f418;
	st.global.f32 	[%rd1], %f391;
$L__BB11_74:
	ret;

}
	// .globl	_ZN3cub18CUB_300001_SM_10006detail6reduce28DeviceReduceSingleTileKernelINS2_10policy_hubIfjN4cuda3__47maximumIfEEE10Policy1000EN6thrust24THRUST_300001_SM_1000_NS6detail15normal_iteratorINSC_10device_ptrIfEEEEPdjS8_dfNS5_3std3__410__identityEEEvT0_T1_T2_T3_T4_T6_
.visible .entry _ZN3cub18CUB_300001_SM_10006detail6reduce28DeviceReduceSingleTileKernelINS2_10policy_hubIfjN4cuda3__47maximumIfEEE10Policy1000EN6thrust24THRUST_300001_SM_1000_NS6detail15normal_iteratorINSC_10device_ptrIfEEEEPdjS8_dfNS5_3std3__410__identityEEEvT0_T1_T2_T3_T4_T6_(
	.param .align 8 .b8 _ZN3cub18CUB_300001_SM_10006detail6reduce28DeviceReduceSingleTileKernelINS2_10policy_hubIfjN4cuda3__47maximumIfEEE10Policy1000EN6thrust24THRUST_300001_SM_1000_NS6detail15normal_iteratorINSC_10device_ptrIfEEEEPdjS8_dfNS5_3std3__410__identityEEEvT0_T1_T2_T3_T4_T6__param_0[8],
	.param .u64 .ptr .align 1 _ZN3cub18CUB_300001_SM_10006detail6reduce28DeviceReduceSingleTileKernelINS2_10policy_hubIfjN4cuda3__47maximumIfEEE10Policy1000EN6thrust24THRUST_300001_SM_1000_NS6detail15normal_iteratorINSC_10device_ptrIfEEEEPdjS8_dfNS5_3std3__410__identityEEEvT0_T1_T2_T3_T4_T6__param_1,
	.param .u32 _ZN3cub18CUB_300001_SM_10006detail6reduce28DeviceReduceSingleTileKernelINS2_10policy_hubIfjN4cuda3__47maximumIfEEE10Policy1000EN6thrust24THRUST_300001_SM_1000_NS6detail15normal_iteratorINSC_10device_ptrIfEEEEPdjS8_dfNS5_3std3__410__identityEEEvT0_T1_T2_T3_T4_T6__param_2,
	.param .align 1 .b8 _ZN3cub18CUB_300001_SM_10006detail6reduce28DeviceReduceSingleTileKernelINS2_10policy_hubIfjN4cuda3__47maximumIfEEE10Policy1000EN6thrust24THRUST_300001_SM_1000_NS6detail15normal_iteratorINSC_10device_ptrIfEEEEPdjS8_dfNS5_3std3__410__identityEEEvT0_T1_T2_T3_T4_T6__param_3[1],
	.param .f64 _ZN3cub18CUB_300001_SM_10006detail6reduce28DeviceReduceSingleTileKernelINS2_10policy_hubIfjN4cuda3__47maximumIfEEE10Policy1000EN6thrust24THRUST_300001_SM_1000_NS6detail15normal_iteratorINSC_10device_ptrIfEEEEPdjS8_dfNS5_3std3__410__identityEEEvT0_T1_T2_T3_T4_T6__param_4,
	.param .align 1 .b8 _ZN3cub18CUB_300001_SM_10006detail6reduce28DeviceReduceSingleTileKernelINS2_10policy_hubIfjN4cuda3__47maximumIfEEE10Policy1000EN6thrust24THRUST_300001_SM_1000_NS6detail15normal_iteratorINSC_10device_ptrIfEEEEPdjS8_dfNS5_3std3__410__identityEEEvT0_T1_T2_T3_T4_T6__param_5[1]
)
.maxntid 256
.minnctapersm 1
{
	.reg .pred 	%p<185>;
	.reg .b32 	%r<211>;
	.reg .b32 	%f<341>;
	.reg .b64 	%rd<84>;
	.reg .b64 	%fd<3>;
	// demoted variable
	.shared .align 4 .b8 _ZZN3cub18CUB_300001_SM_10006detail6reduce28DeviceReduceSingleTileKernelINS2_10policy_hubIfjN4cuda3__47maximumIfEEE10Policy1000EN6thrust24THRUST_300001_SM_1000_NS6detail15normal_iteratorINSC_10device_ptrIfEEEEPdjS8_dfNS5_3std3__410__identityEEEvT0_T1_T2_T3_T4_T6_E12temp_storage[44];
	ld.param.u64 	%rd9, [_ZN3cub18CUB_300001_SM_10006detail6reduce28DeviceReduceSingleTileKernelINS2_10policy_hubIfjN4cuda3__47maximumIfEEE10Policy1000EN6thrust24THRUST_300001_SM_1000_NS6detail15normal_iteratorINSC_10device_ptrIfEEEEPdjS8_dfNS5_3std3__410__identityEEEvT0_T1_T2_T3_T4_T6__param_0];
	ld.param.u64 	%rd10, [_ZN3cub18CUB_300001_SM_10006detail6reduce28DeviceReduceSingleTileKernelINS2_10policy_hubIfjN4cuda3__47maximumIfEEE10Policy1000EN6thrust24THRUST_300001_SM_1000_NS6detail15normal_iteratorINSC_10device_ptrIfEEEEPdjS8_dfNS5_3std3__410__identityEEEvT0_T1_T2_T3_T4_T6__param_1];
	ld.param.u32 	%r51, [_ZN3cub18CUB_300001_SM_10006detail6reduce28DeviceReduceSingleTileKernelINS2_10policy_hubIfjN4cuda3__47maximumIfEEE10Policy1000EN6thrust24THRUST_300001_SM_1000_NS6detail15normal_iteratorINSC_10device_ptrIfEEEEPdjS8_dfNS5_3std3__410__identityEEEvT0_T1_T2_T3_T4_T6__param_2];
	ld.param.f64 	%fd1, [_ZN3cub18CUB_300001_SM_10006detail6reduce28DeviceReduceSingleTileKernelINS2_10policy_hubIfjN4cuda3__47maximumIfEEE10Policy1000EN6thrust24THRUST_300001_SM_1000_NS6detail15normal_iteratorINSC_10device_ptrIfEEEEPdjS8_dfNS5_3std3__410__identityEEEvT0_T1_T2_T3_T4_T6__param_4];
	cvta.to.global.u64 	%rd1, %rd10;
	setp.ne.s32 	%p1, %r51, 0;
	@%p1 bra 	$L__BB12_3;
	mov.u32 	%r193, %tid.x;
	setp.ne.s32 	%p184, %r193, 0;
	@%p184 bra 	$L__BB12_52;
	st.global.f64 	[%rd1], %fd1;
	bra.uni 	$L__BB12_52;
$L__BB12_3:
	cvta.to.global.u64 	%rd2, %rd9;
	setp.gt.u32 	%p2, %r51, 4095;
	@%p2 bra 	$L__BB12_28;
	mov.u32 	%r1, %tid.x;
	setp.ge.u32 	%p96, %r1, %r51;
	mov.f32 	%f328, 0f00000000;
	mov.u32 	%r197, %r1;
	@%p96 bra 	$L__BB12_6;
	mul.wide.u32 	%rd73, %r1, 4;
	add.s64 	%rd74, %rd2, %rd73;
	ld.global.f32 	%f328, [%rd74];
	add.s32 	%r197, %r1, 256;
$L__BB12_6:
	setp.ge.u32 	%p97, %r197, %r51;
	@%p97 bra 	$L__BB12_19;
	not.b32 	%r120, %r197;
	add.s32 	%r121, %r51, %r120;
	shr.u32 	%r122, %r121, 8;
	add.s32 	%r4, %r122, 1;
	and.b32  	%r5, %r4, 15;
	setp.lt.u32 	%p98, %r121, 3840;
	@%p98 bra 	$L__BB12_10;
	and.b32  	%r123, %r4, 33554416;
	neg.s32 	%r195, %r123;
	mul.wide.u32 	%rd75, %r197, 4;
	add.s64 	%rd76, %rd75, %rd2;
	add.s64 	%rd82, %rd76, 8192;
$L__BB12_9:
	.pragma "nounroll";
	ld.global.f32 	%f188, [%rd82+-8192];
	setp.lt.f32 	%p99, %f328, %f188;
	selp.f32 	%f189, %f188, %f328, %p99;
	ld.global.f32 	%f190, [%rd82+-7168];
	setp.lt.f32 	%p100, %f189, %f190;
	selp.f32 	%f191, %f190, %f189, %p100;
	ld.global.f32 	%f192, [%rd82+-6144];
	setp.lt.f32 	%p101, %f191, %f192;
	selp.f32 	%f193, %f192, %f191, %p101;
	ld.global.f32 	%f194, [%rd82+-5120];
	setp.lt.f32 	%p102, %f193, %f194;
	selp.f32 	%f195, %f194, %f193, %p102;
	ld.global.f32 	%f196, [%rd82+-4096];
	setp.lt.f32 	%p103, %f195, %f196;
	selp.f32 	%f197, %f196, %f195, %p103;
	ld.global.f32 	%f198, [%rd82+-3072];
	setp.lt.f32 	%p104, %f197, %f198;
	selp.f32 	%f199, %f198, %f197, %p104;
	ld.global.f32 	%f200, [%rd82+-2048];
	setp.lt.f32 	%p105, %f199, %f200;
	selp.f32 	%f201, %f200, %f199, %p105;
	ld.global.f32 	%f202, [%rd82+-1024];
	setp.lt.f32 	%p106, %f201, %f202;
	selp.f32 	%f203, %f202, %f201, %p106;
	ld.global.f32 	%f204, [%rd82];
	setp.lt.f32 	%p107, %f203, %f204;
	selp.f32 	%f205, %f204, %f203, %p107;
	ld.global.f32 	%f206, [%rd82+1024];
	setp.lt.f32 	%p108, %f205, %f206;
	selp.f32 	%f207, %f206, %f205, %p108;
	ld.global.f32 	%f208, [%rd82+2048];
	setp.lt.f32 	%p109, %f207, %f208;
	selp.f32 	%f209, %f208, %f207, %p109;
	ld.global.f32 	%f210, [%rd82+3072];
	setp.lt.f32 	%p110, %f209, %f210;
	selp.f32 	%f211, %f210, %f209, %p110;
	ld.global.f32 	%f212, [%rd82+4096];
	setp.lt.f32 	%p111, %f211, %f212;
	selp.f32 	%f213, %f212, %f211, %p111;
	ld.global.f32 	%f214, [%rd82+5120];
	setp.lt.f32 	%p112, %f213, %f214;
	selp.f32 	%f215, %f214, %f213, %p112;
	ld.global.f32 	%f216, [%rd82+6144];
	setp.lt.f32 	%p113, %f215, %f216;
	selp.f32 	%f217, %f216, %f215, %p113;
	ld.global.f32 	%f218, [%rd82+7168];
	setp.lt.f32 	%p114, %f217, %f218;
	selp.f32 	%f328, %f218, %f217, %p114;
	add.s32 	%r197, %r197, 4096;
	add.s32 	%r195, %r195, 16;
	add.s64 	%rd82, %rd82, 16384;
	setp.ne.s32 	%p115, %r195, 0;
	@%p115 bra 	$L__BB12_9;
$L__BB12_10:
	setp.eq.s32 	%p116, %r5, 0;
	@%p116 bra 	$L__BB12_19;
	and.b32  	%r12, %r4, 7;
	setp.lt.u32 	%p117, %r5, 8;
	@%p117 bra 	$L__BB12_13;
	mul.wide.u32 	%rd77, %r197, 4;
	add.s64 	%rd78, %rd2, %rd77;
	ld.global.f32 	%f220, [%rd78];
	setp.lt.f32 	%p118, %f328, %f220;
	selp.f32 	%f221, %f220, %f328, %p118;
	ld.global.f32 	%f222, [%rd78+1024];
	setp.lt.f32 	%p119, %f221, %f222;
	selp.f32 	%f223, %f222, %f221, %p119;
	ld.global.f32 	%f224, [%rd78+2048];
	setp.lt.f32 	%p120, %f223, %f224;
	selp.f32 	%f225, %f224, %f223, %p120;
	ld.global.f32 	%f226, [%rd78+3072];
	setp.lt.f32 	%p121, %f225, %f226;
	selp.f32 	%f227, %f226, %f225, %p121;
	ld.global.f32 	%f228, [%rd78+4096];
	setp.lt.f32 	%p122, %f227, %f228;
	selp.f32 	%f229, %f228, %f227, %p122;
	ld.global.f32 	%f230, [%rd78+5120];
	setp.lt.f32 	%p123, %f229, %f230;
	selp.f32 	%f231, %f230, %f229, %p123;
	ld.global.f32 	%f232, [%rd78+6144];
	setp.lt.f32 	%p124, %f231, %f232;
	selp.f32 	%f233, %f232, %f231, %p124;
	ld.global.f32 	%f234, [%rd78+7168];
	setp.lt.f32 	%p125, %f233, %f234;
	selp.f32 	%f328, %f234, %f233, %p125;
	add.s32 	%r197, %r197, 2048;
$L__BB12_13:
	setp.eq.s32 	%p126, %r12, 0;
	@%p126 bra 	$L__BB12_19;
	and.b32  	%r15, %r4, 3;
	setp.lt.u32 	%p127, %r12, 4;
	@%p127 bra 	$L__BB12_16;
	mul.wide.u32 	%rd79, %r197, 4;
	add.s64 	%rd80, %rd2, %rd79;
	ld.global.f32 	%f236, [%rd80];
	setp.lt.f32 	%p128, %f328, %f236;
	selp.f32 	%f237, %f236, %f328, %p128;
	ld.global.f32 	%f238, [%rd80+1024];
	setp.lt.f32 	%p129, %f237, %f238;
	selp.f32 	%f239, %f238, %f237, %p129;
	ld.global.f32 	%f240, [%rd80+2048];
	setp.lt.f32 	%p130, %f239, %f240;
	selp.f32 	%f241, %f240, %f239, %p130;
	ld.global.f32 	%f242, [%rd80+3072];
	setp.lt.f32 	%p131, %f241, %f242;
	selp.f32 	%f328, %f242, %f241, %p131;
	add.s32 	%r197, %r197, 1024;
$L__BB12_16:
	setp.eq.s32 	%p132, %r15, 0;
	@%p132 bra 	$L__BB12_19;
	mul.wide.u32 	%rd81, %r197, 4;
	add.s64 	%rd83, %rd2, %rd81;
	neg.s32 	%r200, %r15;
$L__BB12_18:
	.pragma "nounroll";
	ld.global.f32 	%f243, [%rd83];
	setp.lt.f32 	%p133, %f328, %f243;
	selp.f32 	%f328, %f243, %f328, %p133;
	add.s64 	%rd83, %rd83, 1024;
	add.s32 	%r200, %r200, 1;
	setp.ne.s32 	%p134, %r200, 0;
	@%p134 bra 	$L__BB12_18;
$L__BB12_19:
	setp.lt.u32 	%p135, %r51, 256;
	@%p135 bra 	$L__BB12_24;
	// begin inline asm
	mov.u32 %r162, %laneid;
	// end inline asm
	mov.b32 	%r164, %f328;
	mov.b32 	%r165, 1;
	mov.b32 	%r186, 31;
	mov.b32 	%r187, -1;
	// begin inline asm
	shfl.sync.down.b32 %r163, %r164, %r165, %r186, %r187;
	// end inline asm
	mov.b32 	%f291, %r163;
	setp.gt.s32 	%p163, %r162, 30;
	setp.lt.f32 	%p164, %f328, %f291;
	selp.f32 	%f292, %f291, %f328, %p164;
	selp.f32 	%f293, %f328, %f292, %p163;
	mov.b32 	%r169, %f293;
	mov.b32 	%r170, 2;
	// begin inline asm
	shfl.sync.down.b32 %r168, %r169, %r170, %r186, %r187;
	// end inline asm
	mov.b32 	%f294, %r168;
	setp.gt.s32 	%p165, %r162, 29;
	setp.lt.f32 	%p166, %f293, %f294;
	selp.f32 	%f295, %f294, %f293, %p166;
	selp.f32 	%f296, %f293, %f295, %p165;
	mov.b32 	%r174, %f296;
	mov.b32 	%r175, 4;
	// begin inline asm
	shfl.sync.down.b32 %r173, %r174, %r175, %r186, %r187;
	// end inline asm
	mov.b32 	%f297, %r173;
	setp.gt.s32 	%p167, %r162, 27;
	setp.lt.f32 	%p168, %f296, %f297;
	selp.f32 	%f298, %f297, %f296, %p168;
	selp.f32 	%f299, %f296, %f298, %p167;
	mov.b32 	%r179, %f299;
	mov.b32 	%r180, 8;
	// begin inline asm
	shfl.sync.down.b32 %r178, %r179, %r180, %r186, %r187;
	// end inline asm
	mov.b32 	%f300, %r178;
	setp.gt.s32 	%p169, %r162, 23;
	setp.lt.f32 	%p170, %f299, %f300;
	selp.f32 	%f301, %f300, %f299, %p170;
	selp.f32 	%f302, %f299, %f301, %p169;
	mov.b32 	%r184, %f302;
	mov.b32 	%r185, 16;
	// begin inline asm
	shfl.sync.down.b32 %r183, %r184, %r185, %r186, %r187;
	// end inline asm
	mov.b32 	%f303, %r183;
	setp.gt.s32 	%p171, %r162, 15;
	setp.lt.f32 	%p172, %f302, %f303;
	selp.f32 	%f16, %f303, %f302, %p172;
	selp.f32 	%f340, %f302, %f16, %p171;
	setp.ne.s32 	%p173, %r162, 0;
	@%p173 bra 	$L__BB12_22;
	shr.u32 	%r188, %r1, 3;
	and.b32  	%r189, %r188, 124;
	mov.u32 	%r190, _ZZN3cub18CUB_300001_SM_10006detail6reduce28DeviceReduceSingleTileKernelINS2_10policy_hubIfjN4cuda3__47maximumIfEEE10Policy1000EN6thrust24THRUST_300001_SM_1000_NS6detail15normal_iteratorINSC_10device_ptrIfEEEEPdjS8_dfNS5_3std3__410__identityEEEvT0_T1_T2_T3_T4_T6_E12temp_storage;
	add.s32 	%r191, %r190, %r189;
	st.shared.f32 	[%r191+8], %f16;
$L__BB12_22:
	bar.sync 	0;
	setp.ne.s32 	%p174, %r1, 0;
	@%p174 bra 	$L__BB12_50;
	ld.shared.f32 	%f304, [_ZZN3cub18CUB_300001_SM_10006detail6reduce28DeviceReduceSingleTileKernelINS2_10policy_hubIfjN4cuda3__47maximumIfEEE10Policy1000EN6thrust24THRUST_300001_SM_1000_NS6detail15normal_iteratorINSC_10device_ptrIfEEEEPdjS8_dfNS5_3std3__410__identityEEEvT0_T1_T2_T3_T4_T6_E12temp_storage+12];
	setp.lt.f32 	%p175, %f340, %f304;
	selp.f32 	%f305, %f304, %f340, %p175;
	ld.shared.f32 	%f306, [_ZZN3cub18CUB_300001_SM_10006detail6reduce28DeviceReduceSingleTileKernelINS2_10policy_hubIfjN4cuda3__47maximumIfEEE10Policy1000EN6thrust24THRUST_300001_SM_1000_NS6detail15normal_iteratorINSC_10device_ptrIfEEEEPdjS8_dfNS5_3std3__410__identityEEEvT0_T1_T2_T3_T4_T6_E12temp_storage+16];
	setp.lt.f32 	%p176, %f305, %f306;
	selp.f32 	%f307, %f306, %f305, %p176;
	ld.shared.f32 	%f308, [_ZZN3cub18CUB_300001_SM_10006detail6reduce28DeviceReduceSingleTileKernelINS2_10policy_hubIfjN4cuda3__47maximumIfEEE10Policy1000EN6thrust24THRUST_300001_SM_1000_NS6detail15normal_iteratorINSC_10device_ptrIfEEEEPdjS8_dfNS5_3std3__410__identityEEEvT0_T1_T2_T3_T4_T6_E12temp_storage+20];
	setp.lt.f32 	%p177, %f307, %f308;
	selp.f32 	%f309, %f308, %f307, %p177;
	ld.shared.f32 	%f310, [_ZZN3cub18CUB_300001_SM_10006detail6reduce28DeviceReduceSingleTileKernelINS2_10policy_hubIfjN4cuda3__47maximumIfEEE10Policy1000EN6thrust24THRUST_300001_SM_1000_NS6detail15normal_iteratorINSC_10device_ptrIfEEEEPdjS8_dfNS5_3std3__410__identityEEEvT0_T1_T2_T3_T4_T6_E12temp_storage+24];
	setp.lt.f32 	%p178, %f309, %f310;
	selp.f32 	%f311, %f310, %f309, %p178;
	ld.shared.f32 	%f312, [_ZZN3cub18CUB_300001_SM_10006detail6reduce28DeviceReduceSingleTileKernelINS2_10policy_hubIfjN4cuda3__47maximumIfEEE10Policy1000EN6thrust24THRUST_300001_SM_1000_NS6detail15normal_iteratorINSC_10device_ptrIfEEEEPdjS8_dfNS5_3std3__410__identityEEEvT0_T1_T2_T3_T4_T6_E12temp_storage+28];
	setp.lt.f32 	%p179, %f311, %f312;
	selp.f32 	%f313, %f312, %f311, %p179;
	ld.shared.f32 	%f314, [_ZZN3cub18CUB_300001_SM_10006detail6reduce28DeviceReduceSingleTileKernelINS2_10policy_hubIfjN4cuda3__47maximumIfEEE10Policy1000EN6thrust24THRUST_300001_SM_1000_NS6detail15normal_iteratorINSC_10device_ptrIfEEEEPdjS8_dfNS5_3std3__410__identityEEEvT0_T1_T2_T3_T4_T6_E12temp_storage+32];
	setp.lt.f32 	%p180, %f313, %f314;
	selp.f32 	%f315, %f314, %f313, %p180;
	ld.shared.f32 	%f316, [_ZZN3cub18CUB_300001_SM_10006detail6reduce28DeviceReduceSingleTileKernelINS2_10policy_hubIfjN4cuda3__47maximumIfEEE10Policy1000EN6thrust24THRUST_300001_SM_1000_NS6detail15normal_iteratorINSC_10device_ptrIfEEEEPdjS8_dfNS5_3std3__410__identityEEEvT0_T1_T2_T3_T4_T6_E12temp_storage+36];
	setp.lt.f32 	%p181, %f315, %f316;
	selp.f32 	%f340, %f316, %f315, %p181;
	bra.uni 	$L__BB12_50;
$L__BB12_24:
	// begin inline asm
	mov.u32 %r124, %laneid;
	// end inline asm
	and.b32  	%r150, %r1, 992;
	add.s32 	%r151, %r150, 32;
	setp.gt.u32 	%p136, %r151, %r51;
	not.b32 	%r152, %r150;
	add.s32 	%r153, %r51, %r152;
	selp.b32 	%r148, %r153, 31, %p136;
	mov.b32 	%r126, %f328;
	mov.b32 	%r127, 1;
	mov.b32 	%r149, -1;
	// begin inline asm
	shfl.sync.down.b32 %r125, %r126, %r127, %r148, %r149;
	// end inline asm
	mov.b32 	%f244, %r125;
	setp.lt.s32 	%p137, %r124, %r148;
	setp.lt.f32 	%p138, %f328, %f244;
	selp.f32 	%f245, %f244, %f328, %p138;
	selp.f32 	%f246, %f245, %f328, %p137;
	mov.b32 	%r131, %f246;
	mov.b32 	%r132, 2;
	// begin inline asm
	shfl.sync.down.b32 %r130, %r131, %r132, %r148, %r149;
	// end inline asm
	mov.b32 	%f247, %r130;
	add.s32 	%r154, %r124, 2;
	setp.gt.s32 	%p139, %r154, %r148;
	setp.lt.f32 	%p140, %f246, %f247;
	selp.f32 	%f248, %f247, %f246, %p140;
	selp.f32 	%f249, %f246, %f248, %p139;
	mov.b32 	%r136, %f249;
	mov.b32 	%r137, 4;
	// begin inline asm
	shfl.sync.down.b32 %r135, %r136, %r137, %r148, %r149;
	// end inline asm
	mov.b32 	%f250, %r135;
	add.s32 	%r155, %r124, 4;
	setp.gt.s32 	%p141, %r155, %r148;
	setp.lt.f32 	%p142, %f249, %f250;
	selp.f32 	%f251, %f250, %f249, %p142;
	selp.f32 	%f252, %f249, %f251, %p141;
	mov.b32 	%r141, %f252;
	mov.b32 	%r142, 8;
	// begin inline asm
	shfl.sync.down.b32 %r140, %r141, %r142, %r148, %r149;
	// end inline asm
	mov.b32 	%f253, %r140;
	add.s32 	%r156, %r124, 8;
	setp.gt.s32 	%p143, %r156, %r148;
	setp.lt.f32 	%p144, %f252, %f253;
	selp.f32 	%f254, %f253, %f252, %p144;
	selp.f32 	%f255, %f252, %f254, %p143;
	mov.b32 	%r146, %f255;
	mov.b32 	%r147, 16;
	// begin inline asm
	shfl.sync.down.b32 %r145, %r146, %r147, %r148, %r149;
	// end inline asm
	mov.b32 	%f256, %r145;
	add.s32 	%r157, %r124, 16;
	setp.gt.s32 	%p145, %r157, %r148;
	setp.lt.f32 	%p146, %f255, %f256;
	selp.f32 	%f257, %f256, %f255, %p146;
	selp.f32 	%f340, %f255, %f257, %p145;
	setp.ne.s32 	%p147, %r124, 0;
	@%p147 bra 	$L__BB12_26;
	shr.u32 	%r158, %r1, 3;
	and.b32  	%r159, %r158, 124;
	mov.u32 	%r160, _ZZN3cub18CUB_300001_SM_10006detail6reduce28DeviceReduceSingleTileKernelINS2_10policy_hubIfjN4cuda3__47maximumIfEEE10Policy1000EN6thrust24THRUST_300001_SM_1000_NS6detail15normal_iteratorINSC_10device_ptrIfEEEEPdjS8_dfNS5_3std3__410__identityEEEvT0_T1_T2_T3_T4_T6_E12temp_storage;
	add.s32 	%r161, %r160, %r159;
	st.shared.f32 	[%r161+8], %f340;
$L__BB12_26:
	bar.sync 	0;
	setp.ne.s32 	%p148, %r1, 0;
	@%p148 bra 	$L__BB12_50;
	setp.gt.u32 	%p149, %r51, 32;
	ld.shared.f32 	%f258, [_ZZN3cub18CUB_300001_SM_10006detail6reduce28DeviceReduceSingleTileKernelINS2_10policy_hubIfjN4cuda3__47maximumIfEEE10Policy1000EN6thrust24THRUST_300001_SM_1000_NS6detail15normal_iteratorINSC_10device_ptrIfEEEEPdjS8_dfNS5_3std3__410__identityEEEvT0_T1_T2_T3_T4_T6_E12temp_storage+12];
	setp.lt.f32 	%p150, %f340, %f258;
	selp.f32 	%f260, %f258, %f340, %p150;
	selp.f32 	%f261, %f260, %f340, %p149;
	setp.gt.u32 	%p151, %r51, 64;
	ld.shared.f32 	%f263, [_ZZN3cub18CUB_300001_SM_10006detail6reduce28DeviceReduceSingleTileKernelINS2_10policy_hubIfjN4cuda3__47maximumIfEEE10Policy1000EN6thrust24THRUST_300001_SM_1000_NS6detail15normal_iteratorINSC_10device_ptrIfEEEEPdjS8_dfNS5_3std3__410__identityEEEvT0_T1_T2_T3_T4_T6_E12temp_storage+16];
	setp.lt.f32 	%p152, %f261, %f263;
	selp.f32 	%f265, %f263, %f261, %p152;
	selp.f32 	%f266, %f265, %f261, %p151;
	setp.gt.u32 	%p153, %r51, 96;
	ld.shared.f32 	%f268, [_ZZN3cub18CUB_300001_SM_10006detail6reduce28DeviceReduceSingleTileKernelINS2_10policy_hubIfjN4cuda3__47maximumIfEEE10Policy1000EN6thrust24THRUST_300001_SM_1000_NS6detail15normal_iteratorINSC_10device_ptrIfEEEEPdjS8_dfNS5_3std3__410__identityEEEvT0_T1_T2_T3_T4_T6_E12temp_storage+20];
	setp.lt.f32 	%p154, %f266, %f268;
	selp.f32 	%f270, %f268, %f266, %p154;
	selp.f32 	%f271, %f270, %f266, %p153;
	setp.gt.u32 	%p155, %r51, 128;
	ld.shared.f32 	%f273, [_ZZN3cub18CUB_300001_SM_10006detail6reduce28DeviceReduceSingleTileKernelINS2_10policy_hubIfjN4cuda3__47maximumIfEEE10Policy1000EN6thrust24THRUST_300001_SM_1000_NS6detail15normal_iteratorINSC_10device_ptrIfEEEEPdjS8_dfNS5_3std3__410__identityEEEvT0_T1_T2_T3_T4_T6_E12temp_storage+24];
	setp.lt.f32 	%p156, %f271, %f273;
	selp.f32 	%f275, %f273, %f271, %p156;
	selp.f32 	%f276, %f275, %f271, %p155;
	setp.gt.u32 	%p157, %r51, 160;
	ld.shared.f32 	%f278, [_ZZN3cub18CUB_300001_SM_10006detail6reduce28DeviceReduceSingleTileKernelINS2_10policy_hubIfjN4cuda3__47maximumIfEEE10Policy1000EN6thrust24THRUST_300001_SM_1000_NS6detail15normal_iteratorINSC_10device_ptrIfEEEEPdjS8_dfNS5_3std3__410__identityEEEvT0_T1_T2_T3_T4_T6_E12temp_storage+28];
	setp.lt.f32 	%p158, %f276, %f278;
	selp.f32 	%f280, %f278, %f276, %p158;
	selp.f32 	%f281, %f280, %f276, %p157;
	setp.gt.u32 	%p159, %r51, 192;
	ld.shared.f32 	%f283, [_ZZN3cub18CUB_300001_SM_10006detail6reduce28DeviceReduceSingleTileKernelINS2_10policy_hubIfjN4cuda3__47maximumIfEEE10Policy1000EN6thrust24THRUST_300001_SM_1000_NS6detail15normal_iteratorINSC_10device_ptrIfEEEEPdjS8_dfNS5_3std3__410__identityEEEvT0_T1_T2_T3_T4_T6_E12temp_storage+32];
	setp.lt.f32 	%p160, %f281, %f283;
	selp.f32 	%f285, %f283, %f281, %p160;
	selp.f32 	%f286, %f285, %f281, %p159;
	setp.gt.u32 	%p161, %r51, 224;
	ld.shared.f32 	%f288, [_ZZN3cub18CUB_300001_SM_10006detail6reduce28DeviceReduceSingleTileKernelINS2_10policy_hubIfjN4cuda3__47maximumIfEEE10Policy1000EN6thrust24THRUST_300001_SM_1000_NS6detail15normal_iteratorINSC_10device_ptrIfEEEEPdjS8_dfNS5_3std3__410__identityEEEvT0_T1_T2_T3_T4_T6_E12temp_storage+36];
	setp.lt.f32 	%p162, %f286, %f288;
	selp.f32 	%f290, %f288, %f286, %p162;
	selp.f32 	%f340, %f290, %f286, %p161;
	bra.uni 	$L__BB12_50;
$L__BB12_28:
	mov.u32 	%r21, %tid.x;
	mul.wide.u32 	%rd11, %r21, 4;
	add.s64 	%rd12, %rd2, %rd11;
	ld.global.f32 	%f42, [%rd12];
	ld.global.f32 	%f43, [%rd12+1024];
	ld.global.f32 	%f44, [%rd12+2048];
	ld.global.f32 	%f45, [%rd12+3072];
	ld.global.f32 	%f46, [%rd12+4096];
	ld.global.f32 	%f47, [%rd12+5120];
	ld.global.f32 	%f48, [%rd12+6144];
	ld.global.f32 	%f49, [%rd12+7168];
	ld.global.f32 	%f50, [%rd12+8192];
	ld.global.f32 	%f51, [%rd12+9216];
	ld.global.f32 	%f52, [%rd12+10240];
	ld.global.f32 	%f53, [%rd12+11264];
	ld.global.f32 	%f54, [%rd12+12288];
	ld.global.f32 	%f55, [%rd12+13312];
	ld.global.f32 	%f56, [%rd12+14336];
	ld.global.f32 	%f57, [%rd12+15360];
	setp.lt.f32 	%p3, %f42, %f43;
	selp.f32 	%f58, %f43, %f42, %p3;
	setp.lt.f32 	%p4, %f44, %f45;
	selp.f32 	%f59, %f45, %f44, %p4;
	setp.lt.f32 	%p5, %f46, %f47;
	selp.f32 	%f60, %f47, %f46, %p5;
	setp.lt.f32 	%p6, %f48, %f49;
	selp.f32 	%f61, %f49, %f48, %p6;
	setp.lt.f32 	%p7, %f50, %f51;
	selp.f32 	%f62, %f51, %f50, %p7;
	setp.lt.f32 	%p8, %f52, %f53;
	selp.f32 	%f63, %f53, %f52, %p8;
	setp.lt.f32 	%p9, %f54, %f55;
	selp.f32 	%f64, %f55, %f54, %p9;
	setp.lt.f32 	%p10, %f56, %f57;
	selp.f32 	%f65, %f57, %f56, %p10;
	setp.lt.f32 	%p11, %f58, %f59;
	selp.f32 	%f66, %f59, %f58, %p11;
	setp.lt.f32 	%p12, %f60, %f61;
	selp.f32 	%f67, %f61, %f60, %p12;
	setp.lt.f32 	%p13, %f62, %f63;
	selp.f32 	%f68, %f63, %f62, %p13;
	setp.lt.f32 	%p14, %f64, %f65;
	selp.f32 	%f69, %f65, %f64, %p14;
	setp.lt.f32 	%p15, %f66, %f67;
	selp.f32 	%f70, %f67, %f66, %p15;
	setp.lt.f32 	%p16, %f68, %f69;
	selp.f32 	%f71, %f69, %f68, %p16;
	setp.lt.f32 	%p17, %f70, %f71;
	selp.f32 	%f339, %f71, %f70, %p17;
	add.s32 	%r22, %r51, -4096;
	setp.lt.u32 	%p18, %r22, 4096;
	mov.b32 	%r202, 4096;
	@%p18 bra 	$L__BB12_32;
	mov.b32 	%r202, 4096;
$L__BB12_30:
	add.s32 	%r54, %r21, %r202;
	mul.wide.u32 	%rd13, %r54, 4;
	add.s64 	%rd14, %rd2, %rd13;
	ld.global.f32 	%f72, [%rd14];
	ld.global.f32 	%f73, [%rd14+1024];
	ld.global.f32 	%f74, [%rd14+2048];
	ld.global.f32 	%f75, [%rd14+3072];
	ld.global.f32 	%f76, [%rd14+4096];
	ld.global.f32 	%f77, [%rd14+5120];
	ld.global.f32 	%f78, [%rd14+6144];
	ld.global.f32 	%f79, [%rd14+7168];
	ld.global.f32 	%f80, [%rd14+8192];
	ld.global.f32 	%f81, [%rd14+9216];
	ld.global.f32 	%f82, [%rd14+10240];
	ld.global.f32 	%f83, [%rd14+11264];
	ld.global.f32 	%f84, [%rd14+12288];
	ld.global.f32 	%f85, [%rd14+13312];
	ld.global.f32 	%f86, [%rd14+14336];
	ld.global.f32 	%f87, [%rd14+15360];
	setp.lt.f32 	%p19, %f339, %f72;
	selp.f32 	%f88, %f72, %f339, %p19;
	setp.lt.f32 	%p20, %f73, %f74;
	selp.f32 	%f89, %f74, %f73, %p20;
	setp.lt.f32 	%p21, %f75, %f76;
	selp.f32 	%f90, %f76, %f75, %p21;
	setp.lt.f32 	%p22, %f77, %f78;
	selp.f32 	%f91, %f78, %f77, %p22;
	setp.lt.f32 	%p23, %f79, %f80;
	selp.f32 	%f92, %f80, %f79, %p23;
	setp.lt.f32 	%p24, %f81, %f82;
	selp.f32 	%f93, %f82, %f81, %p24;
	setp.lt.f32 	%p25, %f83, %f84;
	selp.f32 	%f94, %f84, %f83, %p25;
	setp.lt.f32 	%p26, %f85, %f86;
	selp.f32 	%f95, %f86, %f85, %p26;
	setp.lt.f32 	%p27, %f88, %f89;
	selp.f32 	%f96, %f89, %f88, %p27;
	setp.lt.f32 	%p28, %f90, %f91;
	selp.f32 	%f97, %f91, %f90, %p28;
	setp.lt.f32 	%p29, %f92, %f93;
	selp.f32 	%f98, %f93, %f92, %p29;
	setp.lt.f32 	%p30, %f94, %f95;
	selp.f32 	%f99, %f95, %f94, %p30;
	setp.lt.f32 	%p31, %f96, %f97;
	selp.f32 	%f100, %f97, %f96, %p31;
	setp.lt.f32 	%p32, %f98, %f99;
	selp.f32 	%f101, %f99, %f98, %p32;
	setp.lt.f32 	%p33, %f100, %f101;
	selp.f32 	%f102, %f101, %f100, %p33;
	setp.lt.f32 	%p34, %f102, %f87;
	selp.f32 	%f339, %f87, %f102, %p34;
	sub.s32 	%r55, %r51, %r202;
	setp.lt.u32 	%p35, %r55, 4096;
	@%p35 bra 	$L__BB12_46;
	add.s32 	%r202, %r202, 4096;
	setp.le.u32 	%p36, %r202, %r22;
	@%p36 bra 	$L__BB12_30;
$L__BB12_32:
	setp.le.u32 	%p37, %r51, %r202;
	sub.s32 	%r56, %r51, %r202;
	setp.ge.s32 	%p38, %r21, %r56;
	or.pred  	%p39, %p37, %p38;
	@%p39 bra 	$L__BB12_46;
	not.b32 	%r58, %r21;
	add.s32 	%r59, %r51, %r58;
	sub.s32 	%r60, %r59, %r202;
	shr.u32 	%r61, %r60, 8;
	add.s32 	%r26, %r61, 1;
	and.b32  	%r27, %r26, 15;
	setp.lt.u32 	%p40, %r60, 3840;
	mov.u32 	%r207, %r21;
	@%p40 bra 	$L__BB12_37;
	or.b32  	%r205, %r21, 2048;
	add.s32 	%r204, %r21, %r202;
	and.b32  	%r62, %r26, 33554416;
	neg.s32 	%r203, %r62;
$L__BB12_35:
	.pragma "nounroll";
	mul.wide.u32 	%rd15, %r204, 4;
	add.s64 	%rd16, %rd2, %rd15;
	ld.global.f32 	%f104, [%rd16];
	setp.lt.f32 	%p41, %f339, %f104;
	selp.f32 	%f105, %f104, %f339, %p41;
	add.s32 	%r63, %r204, 256;
	mul.wide.u32 	%rd17, %r63, 4;
	add.s64 	%rd18, %rd2, %rd17;
	ld.global.f32 	%f106, [%rd18];
	setp.lt.f32 	%p42, %f105, %f106;
	selp.f32 	%f107, %f106, %f105, %p42;
	add.s32 	%r64, %r204, 512;
	mul.wide.u32 	%rd19, %r64, 4;
	add.s64 	%rd20, %rd2, %rd19;
	ld.global.f32 	%f108, [%rd20];
	setp.lt.f32 	%p43, %f107, %f108;
	selp.f32 	%f109, %f108, %f107, %p43;
	add.s32 	%r65, %r204, 768;
	mul.wide.u32 	%rd21, %r65, 4;
	add.s64 	%rd22, %rd2, %rd21;
	ld.global.f32 	%f110, [%rd22];
	setp.lt.f32 	%p44, %f109, %f110;
	selp.f32 	%f111, %f110, %f109, %p44;
	add.s32 	%r66, %r204, 1024;
	mul.wide.u32 	%rd23, %r66, 4;
	add.s64 	%rd24, %rd2, %rd23;
	ld.global.f32 	%f112, [%rd24];
	setp.lt.f32 	%p45, %f111, %f112;
	selp.f32 	%f113, %f112, %f111, %p45;
	add.s32 	%r67, %r204, 1280;
	mul.wide.u32 	%rd25, %r67, 4;
	add.s64 	%rd26, %rd2, %rd25;
	ld.global.f32 	%f114, [%rd26];
	setp.lt.f32 	%p46, %f113, %f114;
	selp.f32 	%f115, %f114, %f113, %p46;
	add.s32 	%r68, %r204, 1536;
	mul.wide.u32 	%rd27, %r68, 4;
	add.s64 	%rd28, %rd2, %rd27;
	ld.global.f32 	%f116, [%rd28];
	setp.lt.f32 	%p47, %f115, %f116;
	selp.f32 	%f117, %f116, %f115, %p47;
	add.s32 	%r69, %r204, 1792;
	mul.wide.u32 	%rd29, %r69, 4;
	add.s64 	%rd30, %rd2, %rd29;
	ld.global.f32 	%f118, [%rd30];
	setp.lt.f32 	%p48, %f117, %f118;
	selp.f32 	%f119, %f118, %f117, %p48;
	add.s32 	%r70, %r204, 2048;
	mul.wide.u32 	%rd31, %r70, 4;
	add.s64 	%rd32, %rd2, %rd31;
	ld.global.f32 	%f120, [%rd32];
	setp.lt.f32 	%p49, %f119, %f120;
	selp.f32 	%f121, %f120, %f119, %p49;
	add.s32 	%r71, %r204, 2304;
	mul.wide.u32 	%rd33, %r71, 4;
	add.s64 	%rd34, %rd2, %rd33;
	ld.global.f32 	%f122, [%rd34];
	setp.lt.f32 	%p50, %f121, %f122;
	selp.f32 	%f123, %f122, %f121, %p50;
	add.s32 	%r72, %r204, 2560;
	mul.wide.u32 	%rd35, %r72, 4;
	add.s64 	%rd36, %rd2, %rd35;
	ld.global.f32 	%f124, [%rd36];
	setp.lt.f32 	%p51, %f123, %f124;
	selp.f32 	%f125, %f124, %f123, %p51;
	add.s32 	%r73, %r204, 2816;
	mul.wide.u32 	%rd37, %r73, 4;
	add.s64 	%rd38, %rd2, %rd37;
	ld.global.f32 	%f126, [%rd38];
	setp.lt.f32 	%p52, %f125, %f126;
	selp.f32 	%f127, %f126, %f125, %p52;
	add.s32 	%r74, %r204, 3072;
	mul.wide.u32 	%rd39, %r74, 4;
	add.s64 	%rd40, %rd2, %rd39;
	ld.global.f32 	%f128, [%rd40];
	setp.lt.f32 	%p53, %f127, %f128;
	selp.f32 	%f129, %f128, %f127, %p53;
	add.s32 	%r75, %r204, 3328;
	mul.wide.u32 	%rd41, %r75, 4;
	add.s64 	%rd42, %rd2, %rd41;
	ld.global.f32 	%f130, [%rd42];
	setp.lt.f32 	%p54, %f129, %f130;
	selp.f32 	%f131, %f130, %f129, %p54;
	add.s32 	%r76, %r204, 3584;
	mul.wide.u32 	%rd43, %r76, 4;
	add.s64 	%rd44, %rd2, %rd43;
	ld.global.f32 	%f132, [%rd44];
	setp.lt.f32 	%p55, %f131, %f132;
	selp.f32 	%f133, %f132, %f131, %p55;
	add.s32 	%r77, %r204, 3840;
	mul.wide.u32 	%rd45, %r77, 4;
	add.s64 	%rd46, %rd2, %rd45;
	ld.global.f32 	%f134, [%rd46];
	setp.lt.f32 	%p56, %f133, %f134;
	selp.f32 	%f339, %f134, %f133, %p56;
	add.s32 	%r205, %r205, 4096;
	add.s32 	%r204, %r204, 4096;
	add.s32 	%r203, %r203, 16;
	setp.ne.s32 	%p57, %r203, 0;
	@%p57 bra 	$L__BB12_35;
	add.s32 	%r207, %r205, -2048;
$L__BB12_37:
	setp.eq.s32 	%p58, %r27, 0;
	@%p58 bra 	$L__BB12_46;
	and.b32  	%r39, %r26, 7;
	setp.lt.u32 	%p59, %r27, 8;
	@%p59 bra 	$L__BB12_40;
	add.s32 	%r78, %r207, %r202;
	mul.wide.u32 	%rd47, %r78, 4;
	add.s64 	%rd48, %rd2, %rd47;
	ld.global.f32 	%f136, [%rd48];
	setp.lt.f32 	%p60, %f339, %f136;
	selp.f32 	%f137, %f136, %f339, %p60;
	add.s32 	%r79, %r78, 256;
	mul.wide.u32 	%rd49, %r79, 4;
	add.s64 	%rd50, %rd2, %rd49;
	ld.global.f32 	%f138, [%rd50];
	setp.lt.f32 	%p61, %f137, %f138;
	selp.f32 	%f139, %f138, %f137, %p61;
	add.s32 	%r80, %r78, 512;
	mul.wide.u32 	%rd51, %r80, 4;
	add.s64 	%rd52, %rd2, %rd51;
	ld.global.f32 	%f140, [%rd52];
	setp.lt.f32 	%p62, %f139, %f140;
	selp.f32 	%f141, %f140, %f139, %p62;
	add.s32 	%r81, %r78, 768;
	mul.wide.u32 	%rd53, %r81, 4;
	add.s64 	%rd54, %rd2, %rd53;
	ld.global.f32 	%f142, [%rd54];
	setp.lt.f32 	%p63, %f141, %f142;
	selp.f32 	%f143, %f142, %f141, %p63;
	add.s32 	%r82, %r78, 1024;
	mul.wide.u32 	%rd55, %r82, 4;
	add.s64 	%rd56, %rd2, %rd55;
	ld.global.f32 	%f144, [%rd56];
	setp.lt.f32 	%p64, %f143, %f144;
	selp.f32 	%f145, %f144, %f143, %p64;
	add.s32 	%r83, %r78, 1280;
	mul.wide.u32 	%rd57, %r83, 4;
	add.s64 	%rd58, %rd2, %rd57;
	ld.global.f32 	%f146, [%rd58];
	setp.lt.f32 	%p65, %f145, %f146;
	selp.f32 	%f147, %f146, %f145, %p65;
	add.s32 	%r84, %r78, 1536;
	mul.wide.u32 	%rd59, %r84, 4;
	add.s64 	%rd60, %rd2, %rd59;
	ld.global.f32 	%f148, [%rd60];
	setp.lt.f32 	%p66, %f147, %f148;
	selp.f32 	%f149, %f148, %f147, %p66;
	add.s32 	%r85, %r78, 1792;
	mul.wide.u32 	%rd61, %r85, 4;
	add.s64 	%rd62, %rd2, %rd61;
	ld.global.f32 	%f150, [%rd62];
	setp.lt.f32 	%p67, %f149, %f150;
	selp.f32 	%f339, %f150, %f149, %p67;
	add.s32 	%r207, %r207, 2048;
$L__BB12_40:
	setp.eq.s32 	%p68, %r39, 0;
	@%p68 bra 	$L__BB12_46;
	and.b32  	%r42, %r26, 3;
	setp.lt.u32 	%p69, %r39, 4;
	@%p69 bra 	$L__BB12_43;
	add.s32 	%r86, %r207, %r202;
	mul.wide.u32 	%rd63, %r86, 4;
	add.s64 	%rd64, %rd2, %rd63;
	ld.global.f32 	%f152, [%rd64];
	setp.lt.f32 	%p70, %f339, %f152;
	selp.f32 	%f153, %f152, %f339, %p70;
	add.s32 	%r87, %r86, 256;
	mul.wide.u32 	%rd65, %r87, 4;
	add.s64 	%rd66, %rd2, %rd65;
	ld.global.f32 	%f154, [%rd66];
	setp.lt.f32 	%p71, %f153, %f154;
	selp.f32 	%f155, %f154, %f153, %p71;
	add.s32 	%r88, %r86, 512;
	mul.wide.u32 	%rd67, %r88, 4;
	add.s64 	%rd68, %rd2, %rd67;
	ld.global.f32 	%f156, [%rd68];
	setp.lt.f32 	%p72, %f155, %f156;
	selp.f32 	%f157, %f156, %f155, %p72;
	add.s32 	%r89, %r86, 768;
	mul.wide.u32 	%rd69, %r89, 4;
	add.s64 	%rd70, %rd2, %rd69;
	ld.global.f32 	%f158, [%rd70];
	setp.lt.f32 	%p73, %f157, %f158;
	selp.f32 	%f339, %f158, %f157, %p73;
	add.s32 	%r207, %r207, 1024;
$L__BB12_43:
	setp.eq.s32 	%p74, %r42, 0;
	@%p74 bra 	$L__BB12_46;
	add.s32 	%r210, %r207, %r202;
	neg.s32 	%r209, %r42;
$L__BB12_45:
	.pragma "nounroll";
	mul.wide.u32 	%rd71, %r210, 4;
	add.s64 	%rd72, %rd2, %rd71;
	ld.global.f32 	%f159, [%rd72];
	setp.lt.f32 	%p75, %f339, %f159;
	selp.f32 	%f339, %f159, %f339, %p75;
	add.s32 	%r210, %r210, 256;
	add.s32 	%r209, %r209, 1;
	setp.ne.s32 	%p76, %r209, 0;
	@%p76 bra 	$L__BB12_45;
$L__BB12_46:
	// begin inline asm
	mov.u32 %r90, %laneid;
	// end inline asm
	mov.b32 	%r92, %f339;
	mov.b32 	%r93, 1;
	mov.b32 	%r114, 31;
	mov.b32 	%r115, -1;
	// begin inline asm
	shfl.sync.down.b32 %r91, %r92, %r93, %r114, %r115;
	// end inline asm
	mov.b32 	%f160, %r91;
	setp.gt.s32 	%p77, %r90, 30;
	setp.lt.f32 	%p78, %f339, %f160;
	selp.f32 	%f161, %f160, %f339, %p78;
	selp.f32 	%f162, %f339, %f161, %p77;
	mov.b32 	%r97, %f162;
	mov.b32 	%r98, 2;
	// begin inline asm
	shfl.sync.down.b32 %r96, %r97, %r98, %r114, %r115;
	// end inline asm
	mov.b32 	%f163, %r96;
	setp.gt.s32 	%p79, %r90, 29;
	setp.lt.f32 	%p80, %f162, %f163;
	selp.f32 	%f164, %f163, %f162, %p80;
	selp.f32 	%f165, %f162, %f164, %p79;
	mov.b32 	%r102, %f165;
	mov.b32 	%r103, 4;
	// begin inline asm
	shfl.sync.down.b32 %r101, %r102, %r103, %r114, %r115;
	// end inline asm
	mov.b32 	%f166, %r101;
	setp.gt.s32 	%p81, %r90, 27;
	setp.lt.f32 	%p82, %f165, %f166;
	selp.f32 	%f167, %f166, %f165, %p82;
	selp.f32 	%f168, %f165, %f167, %p81;
	mov.b32 	%r107, %f168;
	mov.b32 	%r108, 8;
	// begin inline asm
	shfl.sync.down.b32 %r106, %r107, %r108, %r114, %r115;
	// end inline asm
	mov.b32 	%f169, %r106;
	setp.gt.s32 	%p83, %r90, 23;
	setp.lt.f32 	%p84, %f168, %f169;
	selp.f32 	%f170, %f169, %f168, %p84;
	selp.f32 	%f171, %f168, %f170, %p83;
	mov.b32 	%r112, %f171;
	mov.b32 	%r113, 16;
	// begin inline asm
	shfl.sync.down.b32 %r111, %r112, %r113, %r114, %r115;
	// end inline asm
	mov.b32 	%f172, %r111;
	setp.gt.s32 	%p85, %r90, 15;
	setp.lt.f32 	%p86, %f171, %f172;
	selp.f32 	%f38, %f172, %f171, %p86;
	selp.f32 	%f340, %f171, %f38, %p85;
	setp.ne.s32 	%p87, %r90, 0;
	@%p87 bra 	$L__BB12_48;
	shr.u32 	%r116, %r21, 3;
	and.b32  	%r117, %r116, 124;
	mov.u32 	%r118, _ZZN3cub18CUB_300001_SM_10006detail6reduce28DeviceReduceSingleTileKernelINS2_10policy_hubIfjN4cuda3__47maximumIfEEE10Policy1000EN6thrust24THRUST_300001_SM_1000_NS6detail15normal_iteratorINSC_10device_ptrIfEEEEPdjS8_dfNS5_3std3__410__identityEEEvT0_T1_T2_T3_T4_T6_E12temp_storage;
	add.s32 	%r119, %r118, %r117;
	st.shared.f32 	[%r119+8], %f38;
$L__BB12_48:
	bar.sync 	0;
	setp.ne.s32 	%p88, %r21, 0;
	@%p88 bra 	$L__BB12_50;
	ld.shared.f32 	%f173, [_ZZN3cub18CUB_300001_SM_10006detail6reduce28DeviceReduceSingleTileKernelINS2_10policy_hubIfjN4cuda3__47maximumIfEEE10Policy1000EN6thrust24THRUST_300001_SM_1000_NS6detail15normal_iteratorINSC_10device_ptrIfEEEEPdjS8_dfNS5_3std3__410__identityEEEvT0_T1_T2_T3_T4_T6_E12temp_storage+12];
	setp.lt.f32 	%p89, %f340, %f173;
	selp.f32 	%f174, %f173, %f340, %p89;
	ld.shared.f32 	%f175, [_ZZN3cub18CUB_300001_SM_10006detail6reduce28DeviceReduceSingleTileKernelINS2_10policy_hubIfjN4cuda3__47maximumIfEEE10Policy1000EN6thrust24THRUST_300001_SM_1000_NS6detail15normal_iteratorINSC_10device_ptrIfEEEEPdjS8_dfNS5_3std3__410__identityEEEvT0_T1_T2_T3_T4_T6_E12temp_storage+16];
	setp.lt.f32 	%p90, %f174, %f175;
	selp.f32 	%f176, %f175, %f174, %p90;
	ld.shared.f32 	%f177, [_ZZN3cub18CUB_300001_SM_10006detail6reduce28DeviceReduceSingleTileKernelINS2_10policy_hubIfjN4cuda3__47maximumIfEEE10Policy1000EN6thrust24THRUST_300001_SM_1000_NS6detail15normal_iteratorINSC_10device_ptrIfEEEEPdjS8_dfNS5_3std3__410__identityEEEvT0_T1_T2_T3_T4_T6_E12temp_storage+20];
	setp.lt.f32 	%p91, %f176, %f177;
	selp.f32 	%f178, %f177, %f176, %p91;
	ld.shared.f32 	%f179, [_ZZN3cub18CUB_300001_SM_10006detail6reduce28DeviceReduceSingleTileKernelINS2_10policy_hubIfjN4cuda3__47maximumIfEEE10Policy1000EN6thrust24THRUST_300001_SM_1000_NS6detail15normal_iteratorINSC_10device_ptrIfEEEEPdjS8_dfNS5_3std3__410__identityEEEvT0_T1_T2_T3_T4_T6_E12temp_storage+24];
	setp.lt.f32 	%p92, %f178, %f179;
	selp.f32 	%f180, %f179, %f178, %p92;
	ld.shared.f32 	%f181, [_ZZN3cub18CUB_300001_SM_10006detail6reduce28DeviceReduceSingleTileKernelINS2_10policy_hubIfjN4cuda3__47maximumIfEEE10Policy1000EN6thrust24THRUST_300001_SM_1000_NS6detail15normal_iteratorINSC_10device_ptrIfEEEEPdjS8_dfNS5_3std3__410__identityEEEvT0_T1_T2_T3_T4_T6_E12temp_storage+28];
	setp.lt.f32 	%p93, %f180, %f181;
	selp.f32 	%f182, %f181, %f180, %p93;
	ld.shared.f32 	%f183, [_ZZN3cub18CUB_300001_SM_10006detail6reduce28DeviceReduceSingleTileKernelINS2_10policy_hubIfjN4cuda3__47maximumIfEEE10Policy1000EN6thrust24THRUST_300001_SM_1000_NS6detail15normal_iteratorINSC_10device_ptrIfEEEEPdjS8_dfNS5_3std3__410__identityEEEvT0_T1_T2_T3_T4_T6_E12temp_storage+32];
	setp.lt.f32 	%p94, %f182, %f183;
	selp.f32 	%f184, %f183, %f182, %p94;
	ld.shared.f32 	%f185, [_ZZN3cub18CUB_300001_SM_10006detail6reduce28DeviceReduceSingleTileKernelINS2_10policy_hubIfjN4cuda3__47maximumIfEEE10Policy1000EN6thrust24THRUST_300001_SM_1000_NS6detail15normal_iteratorINSC_10device_ptrIfEEEEPdjS8_dfNS5_3std3__410__identityEEEvT0_T1_T2_T3_T4_T6_E12temp_storage+36];
	setp.lt.f32 	%p95, %f184, %f185;
	selp.f32 	%f340, %f185, %f184, %p95;
$L__BB12_50:
	mov.u32 	%r192, %tid.x;
	setp.ne.s32 	%p182, %r192, 0;
	@%p182 bra 	$L__BB12_52;
	cvt.rn.f32.f64 	%f317, %fd1;
	setp.gt.f32 	%p183, %f340, %f317;
	selp.f32 	%f318, %f340, %f317, %p183;
	cvt.f64.f32 	%fd2, %f318;
	st.global.f64 	[%rd1], %fd2;
$L__BB12_52:
	ret;

}
	// .globl	_ZN3cub18CUB_300001_SM_10006detail6reduce18DeviceReduceKernelINS2_10policy_hubIfjN4cuda3__47maximumIfEEE10Policy1000EN6thrust24THRUST_300001_SM_1000_NS6detail15normal_iteratorINSC_10device_ptrIfEEEEjS8_fNS5_3std3__410__identityEEEvT0_PT3_T1_NS0_13GridEvenShareISO_EET2_T4_
.visible .entry _ZN3cub18CUB_300001_SM_10006detail6reduce18DeviceReduceKernelINS2_10policy_hubIfjN4cuda3__47maximumIfEEE10Policy1000EN6thrust24THRUST_300001_SM_1000_NS6detail15normal_iteratorINSC_10device_ptrIfEEEEjS8_fNS5_3std3__410__identityEEEvT0_PT3_T1_NS0_13GridEvenShareISO_EET2_T4_(
	.param .align 8 .b8 _ZN3cub18CUB_300001_SM_10006detail6reduce18DeviceReduceKernelINS2_10policy_hubIfjN4cuda3__47maximumIfEEE10Policy1000EN6thrust24THRUST_300001_SM_1000_NS6detail15normal_iteratorINSC_10device_ptrIfEEEEjS8_fNS5_3std3__410__identityEEEvT0_PT3_T1_NS0_13GridEvenShareISO_EET2_T4__param_0[8],
	.param .u64 .ptr .align 1 _ZN3cub18CUB_300001_SM_10006detail6reduce18DeviceReduceKernelINS2_10policy_hubIfjN4cuda3__47maximumIfEEE10Policy1000EN6thrust24THRUST_300001_SM_1000_NS6detail15normal_iteratorINSC_10device_ptrIfEEEEjS8_fNS5_3std3__410__identityEEEvT0_PT3_T1_NS0_13GridEvenShareISO_EET2_T4__param_1,
	.param .u32 _ZN3cub18CUB_300001_SM_10006detail6reduce18DeviceReduceKernelINS2_10policy_hubIfjN4cuda3__47maximumIfEEE10Policy1000EN6thrust24THRUST_300001_SM_1000_NS6detail15normal_iteratorINSC_10device_ptrIfEEEEjS8_fNS5_3std3__410__identityEEEvT0_PT3_T1_NS0_13GridEvenShareISO_EET2_T4__param_2,
	.param .align 4 .b8 _ZN3cub18CUB_300001_SM_10006detail6reduce18DeviceReduceKernelINS2_10policy_hubIfjN4cuda3__47maximumIfEEE10Policy1000EN6thrust24THRUST_300001_SM_1000_NS6detail15normal_iteratorINSC_10device_ptrIfEEEEjS8_fNS5_3std3__410__identityEEEvT0_PT3_T1_NS0_13GridEvenShareISO_EET2_T4__param_3[40],
	.param .align 1 .b8 _ZN3cub18CUB_300001_SM_10006detail6reduce18DeviceReduceKernelINS2_10policy_hubIfjN4cuda3__47maximumIfEEE10Policy1000EN6thrust24THRUST_300001_SM_1000_NS6detail15normal_iteratorINSC_10device_ptrIfEEEEjS8_fNS5_3std3__410__identityEEEvT0_PT3_T1_NS0_13GridEvenShareISO_EET2_T4__param_4[1],
	.param .align 1 .b8 _ZN3cub18CUB_300001_SM_10006detail6reduce18DeviceReduceKernelINS2_10policy_hubIfjN4cuda3__47maximumIfEEE10Policy1000EN6thrust24THRUST_300001_SM_1000_NS6detail15normal_iteratorINSC_10device_ptrIfEEEEjS8_fNS5_3std3__410__identityEEEvT0_PT3_T1_NS0_13GridEvenShareISO_EET2_T4__param_5[1]
)
.maxntid 256
{
	.reg .pred 	%p<182>;
	.reg .b16 	%rs<4>;
	.reg .b32 	%r<279>;
	.reg .b32 	%f<337>;
	.reg .b64 	%rd<130>;
	// demoted variable
	.shared .align 4 .b8 _ZZN3cub18CUB_300001_SM_10006detail6reduce18DeviceReduceKernelINS2_10policy_hubIfjN4cuda3__47maximumIfEEE10Policy1000EN6thrust24THRUST_300001_SM_1000_NS6detail15normal_iteratorINSC_10device_ptrIfEEEEjS8_fNS5_3std3__410__identityEEEvT0_PT3_T1_NS0_13GridEvenShareISO_EET2_T4_E12temp_storage[44];
	ld.param.u32 	%r1, [_ZN3cub18CUB_300001_SM_10006detail6reduce18DeviceReduceKernelINS2_10policy_hubIfjN4cuda3__47maximumIfEEE10Policy1000EN6thrust24THRUST_300001_SM_1000_NS6detail15normal_iteratorINSC_10device_ptrIfEEEEjS8_fNS5_3std3__410__identityEEEvT0_PT3_T1_NS0_13GridEvenShareISO_EET2_T4__param_3+20];
	ld.param.u32 	%r2, [_ZN3cub18CUB_300001_SM_10006detail6reduce18DeviceReduceKernelINS2_10policy_hubIfjN4cuda3__47maximumIfEEE10Policy1000EN6thrust24THRUST_300001_SM_1000_NS6detail15normal_iteratorINSC_10device_ptrIfEEEEjS8_fNS5_3std3__410__identityEEEvT0_PT3_T1_NS0_13GridEvenShareISO_EET2_T4__param_3+24];
	ld.param.u64 	%rd3, [_ZN3cub18CUB_300001_SM_10006detail6reduce18DeviceReduceKernelINS2_10policy_hubIfjN4cuda3__47maximumIfEEE10Policy1000EN6thrust24THRUST_300001_SM_1000_NS6detail15normal_iteratorINSC_10device_ptrIfEEEEjS8_fNS5_3std3__410__identityEEEvT0_PT3_T1_NS0_13GridEvenShareISO_EET2_T4__param_0];
	cvta.to.global.u64 	%rd1, %rd3;
	mov.u32 	%r3, %ctaid.x;
	shl.b32 	%r4, %r2, 12;
	shl.b32 	%r270, %r3, 12;
	sub.s32 	%r6, %r1, %r270;
	setp.gt.u32 	%p1, %r6, 4095;
	@%p1 bra 	$L__BB13_26;
	mov.u32 	%r7, %tid.x;
	setp.ge.u32 	%p95, %r7, %r6;
	mov.f32 	%f325, 0f00000000;
	mov.u32 	%r261, %r7;
	@%p95 bra 	$L__BB13_3;
	add.s32 	%r155, %r270, %r7;
	mul.wide.u32 	%rd66, %r155, 4;
	add.s64 	%rd67, %rd1, %rd66;
	ld.global.f32 	%f325, [%rd67];
	add.s32 	%r261, %r7, 256;
$L__BB13_3:
	setp.ge.u32 	%p96, %r261, %r6;
	@%p96 bra 	$L__BB13_17;
	not.b32 	%r156, %r261;
	add.s32 	%r157, %r1, %r156;
	sub.s32 	%r158, %r157, %r270;
	shr.u32 	%r159, %r158, 8;
	add.s32 	%r10, %r159, 1;
	and.b32  	%r11, %r10, 15;
	setp.lt.u32 	%p97, %r158, 3840;
	@%p97 bra 	$L__BB13_8;
	or.b32  	%r260, %r261, 2048;
	add.s32 	%r259, %r261, %r270;
	and.b32  	%r160, %r10, 33554416;
	neg.s32 	%r258, %r160;
$L__BB13_6:
	.pragma "nounroll";
	mul.wide.u32 	%rd68, %r259, 4;
	add.s64 	%rd69, %rd1, %rd68;
	ld.global.f32 	%f187, [%rd69];
	setp.lt.f32 	%p98, %f325, %f187;
	selp.f32 	%f188, %f187, %f325, %p98;
	add.s32 	%r161, %r259, 256;
	mul.wide.u32 	%rd70, %r161, 4;
	add.s64 	%rd71, %rd1, %rd70;
	ld.global.f32 	%f189, [%rd71];
	setp.lt.f32 	%p99, %f188, %f189;
	selp.f32 	%f190, %f189, %f188, %p99;
	add.s32 	%r162, %r259, 512;
	mul.wide.u32 	%rd72, %r162, 4;
	add.s64 	%rd73, %rd1, %rd72;
	ld.global.f32 	%f191, [%rd73];
	setp.lt.f32 	%p100, %f190, %f191;
	selp.f32 	%f192, %f191, %f190, %p100;
	add.s32 	%r163, %r259, 768;
	mul.wide.u32 	%rd74, %r163, 4;
	add.s64 	%rd75, %rd1, %rd74;
	ld.global.f32 	%f193, [%rd75];
	setp.lt.f32 	%p101, %f192, %f193;
	selp.f32 	%f194, %f193, %f192, %p101;
	add.s32 	%r164, %r259, 1024;
	mul.wide.u32 	%rd76, %r164, 4;
	add.s64 	%rd77, %rd1, %rd76;
	ld.global.f32 	%f195, [%rd77];
	setp.lt.f32 	%p102, %f194, %f195;
	selp.f32 	%f196, %f195, %f194, %p102;
	add.s32 	%r165, %r259, 1280;
	mul.wide.u32 	%rd78, %r165, 4;
	add.s64 	%rd79, %rd1, %rd78;
	ld.global.f32 	%f197, [%rd79];
	setp.lt.f32 	%p103, %f196, %f197;
	selp.f32 	%f198, %f197, %f196, %p103;
	add.s32 	%r166, %r259, 1536;
	mul.wide.u32 	%rd80, %r166, 4;
	add.s64 	%rd81, %rd1, %rd80;
	ld.global.f32 	%f199, [%rd81];
	setp.lt.f32 	%p104, %f198, %f199;
	selp.f32 	%f200, %f199, %f198, %p104;
	add.s32 	%r167, %r259, 1792;
	mul.wide.u32 	%rd82, %r167, 4;
	add.s64 	%rd83, %rd1, %rd82;
	ld.global.f32 	%f201, [%rd83];
	setp.lt.f32 	%p105, %f200, %f201;
	selp.f32 	%f202, %f201, %f200, %p105;
	add.s32 	%r168, %r259, 2048;
	mul.wide.u32 	%rd84, %r168, 4;
	add.s64 	%rd85, %rd1, %rd84;
	ld.global.f32 	%f203, [%rd85];
	setp.lt.f32 	%p106, %f202, %f203;
	selp.f32 	%f204, %f203, %f202, %p106;
	add.s32 	%r169, %r259, 2304;
	mul.wide.u32 	%rd86, %r169, 4;
	add.s64 	%rd87, %rd1, %rd86;
	ld.global.f32 	%f205, [%rd87];
	setp.lt.f32 	%p107, %f204, %f205;
	selp.f32 	%f206, %f205, %f204, %p107;
	add.s32 	%r170, %r259, 2560;
	mul.wide.u32 	%rd88, %r170, 4;
	add.s64 	%rd89, %rd1, %rd88;
	ld.global.f32 	%f207, [%rd89];
	setp.lt.f32 	%p108, %f206, %f207;
	selp.f32 	%f208, %f207, %f206, %p108;
	add.s32 	%r171, %r259, 2816;
	mul.wide.u32 	%rd90, %r171, 4;
	add.s64 	%rd91, %rd1, %rd90;
	ld.global.f32 	%f209, [%rd91];
	setp.lt.f32 	%p109, %f208, %f209;
	selp.f32 	%f210, %f209, %f208, %p109;
	add.s32 	%r172, %r259, 3072;
	mul.wide.u32 	%rd92, %r172, 4;
	add.s64 	%rd93, %rd1, %rd92;
	ld.global.f32 	%f211, [%rd93];
	setp.lt.f32 	%p110, %f210, %f211;
	selp.f32 	%f212, %f211, %f210, %p110;
	add.s32 	%r173, %r259, 3328;
	mul.wide.u32 	%rd94, %r173, 4;
	add.s64 	%rd95, %rd1, %rd94;
	ld.global.f32 	%f213, [%rd95];
	setp.lt.f32 	%p111, %f212, %f213;
	selp.f32 	%f214, %f213, %f212, %p111;
	add.s32 	%r174, %r259, 3584;
	mul.wide.u32 	%rd96, %r174, 4;
	add.s64 	%rd97, %rd1, %rd96;
	ld.global.f32 	%f215, [%rd97];
	setp.lt.f32 	%p112, %f214, %f215;
	selp.f32 	%f216, %f215, %f214, %p112;
	add.s32 	%r175, %r259, 3840;
	mul.wide.u32 	%rd98, %r175, 4;
	add.s64 	%rd99, %rd1, %rd98;
	ld.global.f32 	%f217, [%rd99];
	setp.lt.f32 	%p113, %f216, %f217;
	selp.f32 	%f325, %f217, %f216, %p113;
	add.s32 	%r260, %r260, 4096;
	add.s32 	%r259, %r259, 4096;
	add.s32 	%r258, %r258, 16;
	setp.ne.s32 	%p114, %r258, 0;
	@%p114 bra 	$L__BB13_6;
	add.s32 	%r261, %r260, -2048;
$L__BB13_8:
	setp.eq.s32 	%p115, %r11, 0;
	@%p115 bra 	$L__BB13_17;
	and.b32  	%r23, %r10, 7;
	setp.lt.u32 	%p116, %r11, 8;
	@%p116 bra 	$L__BB13_11;
	add.s32 	%r176, %r270, %r261;
	mul.wide.u32 	%rd100, %r176, 4;
	add.s64 	%rd101, %rd1, %rd100;
	ld.global.f32 	%f219, [%rd101];
	setp.lt.f32 	%p117, %f325, %f219;
	selp.f32 	%f220, %f219, %f325, %p117;
	add.s32 	%r177, %r176, 256;
	mul.wide.u32 	%rd102, %r177, 4;
	add.s64 	%rd103, %rd1, %rd102;
	ld.global.f32 	%f221, [%rd103];
	setp.lt.f32 	%p118, %f220, %f221;
	selp.f32 	%f222, %f221, %f220, %p118;
	add.s32 	%r178, %r176, 512;
	mul.wide.u32 	%rd104, %r178, 4;
	add.s64 	%rd105, %rd1, %rd104;
	ld.global.f32 	%f223, [%rd105];
	setp.lt.f32 	%p119, %f222, %f223;
	selp.f32 	%f224, %f223, %f222, %p119;
	add.s32 	%r179, %r176, 768;
	mul.wide.u32 	%rd106, %r179, 4;
	add.s64 	%rd107, %rd1, %rd106;
	ld.global.f32 	%f225, [%rd107];
	setp.lt.f32 	%p120, %f224, %f225;
	selp.f32 	%f226, %f225, %f224, %p120;
	add.s32 	%r180, %r176, 1024;
	mul.wide.u32 	%rd108, %r180, 4;
	add.s64 	%rd109, %rd1, %rd108;
	ld.global.f32 	%f227, [%rd109];
	setp.lt.f32 	%p121, %f226, %f227;
	selp.f32 	%f228, %f227, %f226, %p121;
	add.s32 	%r181, %r176, 1280;
	mul.wide.u32 	%rd110, %r181, 4;
	add.s64 	%rd111, %rd1, %rd110;
	ld.global.f32 	%f229, [%rd111];
	setp.lt.f32 	%p122, %f228, %f229;
	selp.f32 	%f230, %f229, %f228, %p122;
	add.s32 	%r182, %r176, 1536;
	mul.wide.u32 	%rd112, %r182, 4;
	add.s64 	%rd113, %rd1, %rd112;
	ld.global.f32 	%f231, [%rd113];
	setp.lt.f32 	%p123, %f230, %f231;
	selp.f32 	%f232, %f231, %f230, %p123;
	add.s32 	%r183, %r176, 1792;
	mul.wide.u32 	%rd114, %r183, 4;
	add.s64 	%rd115, %rd1, %rd114;
	ld.global.f32 	%f233, [%rd115];
	setp.lt.f32 	%p124, %f232, %f233;
	selp.f32 	%f325, %f233, %f232, %p124;
	add.s32 	%r261, %r261, 2048;
$L__BB13_11:
	setp.eq.s32 	%p125, %r23, 0;
	@%p125 bra 	$L__BB13_17;
	and.b32  	%r26, %r10, 3;
	setp.lt.u32 	%p126, %r23, 4;
	@%p126 bra 	$L__BB13_14;
	add.s32 	%r184, %r270, %r261;
	mul.wide.u32 	%rd116, %r184, 4;
	add.s64 	%rd117, %rd1, %rd116;
	ld.global.f32 	%f235, [%rd117];
	setp.lt.f32 	%p127, %f325, %f235;
	selp.f32 	%f236, %f235, %f325, %p127;
	add.s32 	%r185, %r184, 256;
	mul.wide.u32 	%rd118, %r185, 4;
	add.s64 	%rd119, %rd1, %rd118;
	ld.global.f32 	%f237, [%rd119];
	setp.lt.f32 	%p128, %f236, %f237;
	selp.f32 	%f238, %f237, %f236, %p128;
	add.s32 	%r186, %r184, 512;
	mul.wide.u32 	%rd120, %r186, 4;
	add.s64 	%rd121, %rd1, %rd120;
	ld.global.f32 	%f239, [%rd121];
	setp.lt.f32 	%p129, %f238, %f239;
	selp.f32 	%f240, %f239, %f238, %p129;
	add.s32 	%r187, %r184, 768;
	mul.wide.u32 	%rd122, %r187, 4;
	add.s64 	%rd123, %rd1, %rd122;
	ld.global.f32 	%f241, [%rd123];
	setp.lt.f32 	%p130, %f240, %f241;
	selp.f32 	%f325, %f241, %f240, %p130;
	add.s32 	%r261, %r261, 1024;
$L__BB13_14:
	setp.eq.s32 	%p131, %r26, 0;
	@%p131 bra 	$L__BB13_17;
	add.s32 	%r265, %r261, %r270;
	neg.s32 	%r264, %r26;
$L__BB13_16:
	.pragma "nounroll";
	mul.wide.u32 	%rd124, %r265, 4;
	add.s64 	%rd125, %rd1, %rd124;
	ld.global.f32 	%f242, [%rd125];
	setp.lt.f32 	%p132, %f325, %f242;
	selp.f32 	%f325, %f242, %f325, %p132;
	add.s32 	%r265, %r265, 256;
	add.s32 	%r264, %r264, 1;
	setp.ne.s32 	%p133, %r264, 0;
	@%p133 bra 	$L__BB13_16;
$L__BB13_17:
	setp.lt.u32 	%p134, %r6, 256;
	@%p134 bra 	$L__BB13_22;
	// begin inline asm
	mov.u32 %r226, %laneid;
	// end inline asm
	mov.b32 	%r228, %f325;
	mov.b32 	%r229, 1;
	mov.b32 	%r250, 31;
	mov.b32 	%r251, -1;
	// begin inline asm
	shfl.sync.down.b32 %r227, %r228, %r229, %r250, %r251;
	// end inline asm
	mov.b32 	%f290, %r227;
	setp.gt.s32 	%p162, %r226, 30;
	setp.lt.f32 	%p163, %f325, %f290;
	selp.f32 	%f291, %f290, %f325, %p163;
	selp.f32 	%f292, %f325, %f291, %p162;
	mov.b32 	%r233, %f292;
	mov.b32 	%r234, 2;
	// begin inline asm
	shfl.sync.down.b32 %r232, %r233, %r234, %r250, %r251;
	// end inline asm
	mov.b32 	%f293, %r232;
	setp.gt.s32 	%p164, %r226, 29;
	setp.lt.f32 	%p165, %f292, %f293;
	selp.f32 	%f294, %f293, %f292, %p165;
	selp.f32 	%f295, %f292, %f294, %p164;
	mov.b32 	%r238, %f295;
	mov.b32 	%r239, 4;
	// begin inline asm
	shfl.sync.down.b32 %r237, %r238, %r239, %r250, %r251;
	// end inline asm
	mov.b32 	%f296, %r237;
	setp.gt.s32 	%p166, %r226, 27;
	setp.lt.f32 	%p167, %f295, %f296;
	selp.f32 	%f297, %f296, %f295, %p167;
	selp.f32 	%f298, %f295, %f297, %p166;
	mov.b32 	%r243, %f298;
	mov.b32 	%r244, 8;
	// begin inline asm
	shfl.sync.down.b32 %r242, %r243, %r244, %r250, %r251;
	// end inline asm
	mov.b32 	%f299, %r242;
	setp.gt.s32 	%p168, %r226, 23;
	setp.lt.f32 	%p169, %f298, %f299;
	selp.f32 	%f300, %f299, %f298, %p169;
	selp.f32 	%f301, %f298, %f300, %p168;
	mov.b32 	%r248, %f301;
	mov.b32 	%r249, 16;
	// begin inline asm
	shfl.sync.down.b32 %r247, %r248, %r249, %r250, %r251;
	// end inline asm
	mov.b32 	%f302, %r247;
	setp.gt.s32 	%p170, %r226, 15;
	setp.lt.f32 	%p171, %f301, %f302;
	selp.f32 	%f16, %f302, %f301, %p171;
	selp.f32 	%f336, %f301, %f16, %p170;
	setp.ne.s32 	%p172, %r226, 0;
	@%p172 bra 	$L__BB13_20;
	shr.u32 	%r252, %r7, 3;
	and.b32  	%r253, %r252, 124;
	mov.u32 	%r254, _ZZN3cub18CUB_300001_SM_10006detail6reduce18DeviceReduceKernelINS2_10policy_hubIfjN4cuda3__47maximumIfEEE10Policy1000EN6thrust24THRUST_300001_SM_1000_NS6detail15normal_iteratorINSC_10device_ptrIfEEEEjS8_fNS5_3std3__410__identityEEEvT0_PT3_T1_NS0_13GridEvenShareISO_EET2_T4_E12temp_storage;
	add.s32 	%r255, %r254, %r253;
	st.shared.f32 	[%r255+8], %f16;
$L__BB13_20:
	bar.sync 	0;
	setp.ne.s32 	%p173, %r7, 0;
	@%p173 bra 	$L__BB13_48;
	ld.shared.f32 	%f303, [_ZZN3cub18CUB_300001_SM_10006detail6reduce18DeviceReduceKernelINS2_10policy_hubIfjN4cuda3__47maximumIfEEE10Policy1000EN6thrust24THRUST_300001_SM_1000_NS6detail15normal_iteratorINSC_10device_ptrIfEEEEjS8_fNS5_3std3__410__identityEEEvT0_PT3_T1_NS0_13GridEvenShareISO_EET2_T4_E12temp_storage+12];
	setp.lt.f32 	%p174, %f336, %f303;
	selp.f32 	%f304, %f303, %f336, %p174;
	ld.shared.f32 	%f305, [_ZZN3cub18CUB_300001_SM_10006detail6reduce18DeviceReduceKernelINS2_10policy_hubIfjN4cuda3__47maximumIfEEE10Policy1000EN6thrust24THRUST_300001_SM_1000_NS6detail15normal_iteratorINSC_10device_ptrIfEEEEjS8_fNS5_3std3__410__identityEEEvT0_PT3_T1_NS0_13GridEvenShareISO_EET2_T4_E12temp_storage+16];
	setp.lt.f32 	%p175, %f304, %f305;
	selp.f32 	%f306, %f305, %f304, %p175;
	ld.shared.f32 	%f307, [_ZZN3cub18CUB_300001_SM_10006detail6reduce18DeviceReduceKernelINS2_10policy_hubIfjN4cuda3__47maximumIfEEE10Policy1000EN6thrust24THRUST_300001_SM_1000_NS6detail15normal_iteratorINSC_10device_ptrIfEEEEjS8_fNS5_3std3__410__identityEEEvT0_PT3_T1_NS0_13GridEvenShareISO_EET2_T4_E12temp_storage+20];
	setp.lt.f32 	%p176, %f306, %f307;
	selp.f32 	%f308, %f307, %f306, %p176;
	ld.shared.f32 	%f309, [_ZZN3cub18CUB_300001_SM_10006detail6reduce18DeviceReduceKernelINS2_10policy_hubIfjN4cuda3__47maximumIfEEE10Policy1000EN6thrust24THRUST_300001_SM_1000_NS6detail15normal_iteratorINSC_10device_ptrIfEEEEjS8_fNS5_3std3__410__identityEEEvT0_PT3_T1_NS0_13GridEvenShareISO_EET2_T4_E12temp_storage+24];
	setp.lt.f32 	%p177, %f308, %f309;
	selp.f32 	%f310, %f309, %f308, %p177;
	ld.shared.f32 	%f311, [_ZZN3cub18CUB_300001_SM_10006detail6reduce18DeviceReduceKernelINS2_10policy_hubIfjN4cuda3__47maximumIfEEE10Policy1000EN6thrust24THRUST_300001_SM_1000_NS6detail15normal_iteratorINSC_10device_ptrIfEEEEjS8_fNS5_3std3__410__identityEEEvT0_PT3_T1_NS0_13GridEvenShareISO_EET2_T4_E12temp_storage+28];
	setp.lt.f32 	%p178, %f310, %f311;
	selp.f32 	%f312, %f311, %f310, %p178;
	ld.shared.f32 	%f313, [_ZZN3cub18CUB_300001_SM_10006detail6reduce18DeviceReduceKernelINS2_10policy_hubIfjN4cuda3__47maximumIfEEE10Policy1000EN6thrust24THRUST_300001_SM_1000_NS6detail15normal_iteratorINSC_10device_ptrIfEEEEjS8_fNS5_3std3__410__identityEEEvT0_PT3_T1_NS0_13GridEvenShareISO_EET2_T4_E12temp_storage+32];
	setp.lt.f32 	%p179, %f312, %f313;
	selp.f32 	%f314, %f313, %f312, %p179;
	ld.shared.f32 	%f315, [_ZZN3cub18CUB_300001_SM_10006detail6reduce18DeviceReduceKernelINS2_10policy_hubIfjN4cuda3__47maximumIfEEE10Policy1000EN6thrust24THRUST_300001_SM_1000_NS6detail15normal_iteratorINSC_10device_ptrIfEEEEjS8_fNS5_3std3__410__identityEEEvT0_PT3_T1_NS0_13GridEvenShareISO_EET2_T4_E12temp_storage+36];
	setp.lt.f32 	%p180, %f314, %f315;
	selp.f32 	%f336, %f315, %f314, %p180;
	bra.uni 	$L__BB13_48;
$L__BB13_22:
	// begin inline asm
	mov.u32 %r188, %laneid;
	// end inline asm
	and.b32  	%r214, %r7, 992;
	add.s32 	%r215, %r214, 32;
	setp.gt.u32 	%p135, %r215, %r6;
	not.b32 	%r216, %r214;
	add.s32 	%r217, %r6, %r216;
	selp.b32 	%r212, %r217, 31, %p135;
	mov.b32 	%r190, %f325;
	mov.b32 	%r191, 1;
	mov.b32 	%r213, -1;
	// begin inline asm
	shfl.sync.down.b32 %r189, %r190, %r191, %r212, %r213;
	// end inline asm
	mov.b32 	%f243, %r189;
	setp.lt.s32 	%p136, %r188, %r212;
	setp.lt.f32 	%p137, %f325, %f243;
	selp.f32 	%f244, %f243, %f325, %p137;
	selp.f32 	%f245, %f244, %f325, %p136;
	mov.b32 	%r195, %f245;
	mov.b32 	%r196, 2;
	// begin inline asm
	shfl.sync.down.b32 %r194, %r195, %r196, %r212, %r213;
	// end inline asm
	mov.b32 	%f246, %r194;
	add.s32 	%r218, %r188, 2;
	setp.gt.s32 	%p138, %r218, %r212;
	setp.lt.f32 	%p139, %f245, %f246;
	selp.f32 	%f247, %f246, %f245, %p139;
	selp.f32 	%f248, %f245, %f247, %p138;
	mov.b32 	%r200, %f248;
	mov.b32 	%r201, 4;
	// begin inline asm
	shfl.sync.down.b32 %r199, %r200, %r201, %r212, %r213;
	// end inline asm
	mov.b32 	%f249, %r199;
	add.s32 	%r219, %r188, 4;
	setp.gt.s32 	%p140, %r219, %r212;
	setp.lt.f32 	%p141, %f248, %f249;
	selp.f32 	%f250, %f249, %f248, %p141;
	selp.f32 	%f251, %f248, %f250, %p140;
	mov.b32 	%r205, %f251;
	mov.b32 	%r206, 8;
	// begin inline asm
	shfl.sync.down.b32 %r204, %r205, %r206, %r212, %r213;
	// end inline asm
	mov.b32 	%f252, %r204;
	add.s32 	%r220, %r188, 8;
	setp.gt.s32 	%p142, %r220, %r212;
	setp.lt.f32 	%p143, %f251, %f252;
	selp.f32 	%f253, %f252, %f251, %p143;
	selp.f32 	%f254, %f251, %f253, %p142;
	mov.b32 	%r210, %f254;
	mov.b32 	%r211, 16;
	// begin inline asm
	shfl.sync.down.b32 %r209, %r210, %r211, %r212, %r213;
	// end inline asm
	mov.b32 	%f255, %r209;
	add.s32 	%r221, %r188, 16;
	setp.gt.s32 	%p144, %r221, %r212;
	setp.lt.f32 	%p145, %f254, %f255;
	selp.f32 	%f256, %f255, %f254, %p145;
	selp.f32 	%f336, %f254, %f256, %p144;
	setp.ne.s32 	%p146, %r188, 0;
	@%p146 bra 	$L__BB13_24;
	shr.u32 	%r222, %r7, 3;
	and.b32  	%r223, %r222, 124;
	mov.u32 	%r224, _ZZN3cub18CUB_300001_SM_10006detail6reduce18DeviceReduceKernelINS2_10policy_hubIfjN4cuda3__47maximumIfEEE10Policy1000EN6thrust24THRUST_300001_SM_1000_NS6detail15normal_iteratorINSC_10device_ptrIfEEEEjS8_fNS5_3std3__410__identityEEEvT0_PT3_T1_NS0_13GridEvenShareISO_EET2_T4_E12temp_storage;
	add.s32 	%r225, %r224, %r223;
	st.shared.f32 	[%r225+8], %f336;
$L__BB13_24:
	bar.sync 	0;
	setp.ne.s32 	%p147, %r7, 0;
	@%p147 bra 	$L__BB13_48;
	setp.gt.u32 	%p148, %r6, 32;
	ld.shared.f32 	%f257, [_ZZN3cub18CUB_300001_SM_10006detail6reduce18DeviceReduceKernelINS2_10policy_hubIfjN4cuda3__47maximumIfEEE10Policy1000EN6thrust24THRUST_300001_SM_1000_NS6detail15normal_iteratorINSC_10device_ptrIfEEEEjS8_fNS5_3std3__410__identityEEEvT0_PT3_T1_NS0_13GridEvenShareISO_EET2_T4_E12temp_storage+12];
	setp.lt.f32 	%p149, %f336, %f257;
	selp.f32 	%f259, %f257, %f336, %p149;
	selp.f32 	%f260, %f259, %f336, %p148;
	setp.gt.u32 	%p150, %r6, 64;
	ld.shared.f32 	%f262, [_ZZN3cub18CUB_300001_SM_10006detail6reduce18DeviceReduceKernelINS2_10policy_hubIfjN4cuda3__47maximumIfEEE10Policy1000EN6thrust24THRUST_300001_SM_1000_NS6detail15normal_iteratorINSC_10device_ptrIfEEEEjS8_fNS5_3std3__410__identityEEEvT0_PT3_T1_NS0_13GridEvenShareISO_EET2_T4_E12temp_storage+16];
	setp.lt.f32 	%p151, %f260, %f262;
	selp.f32 	%f264, %f262, %f260, %p151;
	selp.f32 	%f265, %f264, %f260, %p150;
	setp.gt.u32 	%p152, %r6, 96;
	ld.shared.f32 	%f267, [_ZZN3cub18CUB_300001_SM_10006detail6reduce18DeviceReduceKernelINS2_10policy_hubIfjN4cuda3__47maximumIfEEE10Policy1000EN6thrust24THRUST_300001_SM_1000_NS6detail15normal_iteratorINSC_10device_ptrIfEEEEjS8_fNS5_3std3__410__identityEEEvT0_PT3_T1_NS0_13GridEvenShareISO_EET2_T4_E12temp_storage+20];
	setp.lt.f32 	%p153, %f265, %f267;
	selp.f32 	%f269, %f267, %f265, %p153;
	selp.f32 	%f270, %f269, %f265, %p152;
	setp.gt.u32 	%p154, %r6, 128;
	ld.shared.f32 	%f272, [_ZZN3cub18CUB_300001_SM_10006detail6reduce18DeviceReduceKernelINS2_10policy_hubIfjN4cuda3__47maximumIfEEE10Policy1000EN6thrust24THRUST_300001_SM_1000_NS6detail15normal_iteratorINSC_10device_ptrIfEEEEjS8_fNS5_3std3__410__identityEEEvT0_PT3_T1_NS0_13GridEvenShareISO_EET2_T4_E12temp_storage+24];
	setp.lt.f32 	%p155, %f270, %f272;
	selp.f32 	%f274, %f272, %f270, %p155;
	selp.f32 	%f275, %f274, %f270, %p154;
	setp.gt.u32 	%p156, %r6, 160;
	ld.shared.f32 	%f277, [_ZZN3cub18CUB_300001_SM_10006detail6reduce18DeviceReduceKernelINS2_10policy_hubIfjN4cuda3__47maximumIfEEE10Policy1000EN6thrust24THRUST_300001_SM_1000_NS6detail15normal_iteratorINSC_10device_ptrIfEEEEjS8_fNS5_3std3__410__identityEEEvT0_PT3_T1_NS0_13GridEvenShareISO_EET2_T4_E12temp_storage+28];
	setp.lt.f32 	%p157, %f275, %f277;
	selp.f32 	%f279, %f277, %f275, %p157;
	selp.f32 	%f280, %f279, %f275, %p156;
	setp.gt.u32 	%p158, %r6, 192;
	ld.shared.f32 	%f282, [_ZZN3cub18CUB_300001_SM_10006detail6reduce18DeviceReduceKernelINS2_10policy_hubIfjN4cuda3__47maximumIfEEE10Policy1000EN6thrust24THRUST_300001_SM_1000_NS6detail15normal_iteratorINSC_10device_ptrIfEEEEjS8_fNS5_3std3__410__identityEEEvT0_PT3_T1_NS0_13GridEvenShareISO_EET2_T4_E12temp_storage+32];
	setp.lt.f32 	%p159, %f280, %f282;
	selp.f32 	%f284, %f282, %f280, %p159;
	selp.f32 	%f285, %f284, %f280, %p158;
	setp.gt.u32 	%p160, %r6, 224;
	ld.shared.f32 	%f287, [_ZZN3cub18CUB_300001_SM_10006detail6reduce18DeviceReduceKernelINS2_10policy_hubIfjN4cuda3__47maximumIfEEE10Policy1000EN6thrust24THRUST_300001_SM_1000_NS6detail15normal_iteratorINSC_10device_ptrIfEEEEjS8_fNS5_3std3__410__identityEEEvT0_PT3_T1_NS0_13GridEvenShareISO_EET2_T4_E12temp_storage+36];
	setp.lt.f32 	%p161, %f285, %f287;
	selp.f32 	%f289, %f287, %f285, %p161;
	selp.f32 	%f336, %f289, %f285, %p160;
	bra.uni 	$L__BB13_48;
$L__BB13_26:
	mov.u32 	%r35, %tid.x;
	add.s32 	%r72, %r35, %r270;
	mul.wide.u32 	%rd4, %r72, 4;
	add.s64 	%rd5, %rd1, %rd4;
	ld.global.f32 	%f41, [%rd5];
	ld.global.f32 	%f42, [%rd5+1024];
	ld.global.f32 	%f43, [%rd5+2048];
	ld.global.f32 	%f44, [%rd5+3072];
	ld.global.f32 	%f45, [%rd5+4096];
	ld.global.f32 	%f46, [%rd5+5120];
	ld.global.f32 	%f47, [%rd5+6144];
	ld.global.f32 	%f48, [%rd5+7168];
	ld.global.f32 	%f49, [%rd5+8192];
	ld.global.f32 	%f50, [%rd5+9216];
	ld.global.f32 	%f51, [%rd5+10240];
	ld.global.f32 	%f52, [%rd5+11264];
	ld.global.f32 	%f53, [%rd5+12288];
	ld.global.f32 	%f54, [%rd5+13312];
	ld.global.f32 	%f55, [%rd5+14336];
	ld.global.f32 	%f56, [%rd5+15360];
	setp.lt.f32 	%p2, %f41, %f42;
	selp.f32 	%f57, %f42, %f41, %p2;
	setp.lt.f32 	%p3, %f43, %f44;
	selp.f32 	%f58, %f44, %f43, %p3;
	setp.lt.f32 	%p4, %f45, %f46;
	selp.f32 	%f59, %f46, %f45, %p4;
	setp.lt.f32 	%p5, %f47, %f48;
	selp.f32 	%f60, %f48, %f47, %p5;
	setp.lt.f32 	%p6, %f49, %f50;
	selp.f32 	%f61, %f50, %f49, %p6;
	setp.lt.f32 	%p7, %f51, %f52;
	selp.f32 	%f62, %f52, %f51, %p7;
	setp.lt.f32 	%p8, %f53, %f54;
	selp.f32 	%f63, %f54, %f53, %p8;
	setp.lt.f32 	%p9, %f55, %f56;
	selp.f32 	%f64, %f56, %f55, %p9;
	setp.lt.f32 	%p10, %f57, %f58;
	selp.f32 	%f65, %f58, %f57, %p10;
	setp.lt.f32 	%p11, %f59, %f60;
	selp.f32 	%f66, %f60, %f59, %p11;
	setp.lt.f32 	%p12, %f61, %f62;
	selp.f32 	%f67, %f62, %f61, %p12;
	setp.lt.f32 	%p13, %f63, %f64;
	selp.f32 	%f68, %f64, %f63, %p13;
	setp.lt.f32 	%p14, %f65, %f66;
	selp.f32 	%f69, %f66, %f65, %p14;
	setp.lt.f32 	%p15, %f67, %f68;
	selp.f32 	%f70, %f68, %f67, %p15;
	setp.lt.f32 	%p16, %f69, %f70;
	selp.f32 	%f335, %f70, %f69, %p16;
	setp.lt.u32 	%p17, %r6, %r4;
	@%p17 bra 	$L__BB13_44;
	add.s32 	%r36, %r4, %r270;
	not.b32 	%r74, %r35;
	add.s32 	%r75, %r74, %r1;
	sub.s32 	%r76, %r75, %r4;
	sub.s32 	%r267, %r76, %r270;
	add.s32 	%r77, %r36, %r35;
	add.s32 	%r266, %r77, 2048;
	mov.b32 	%r269, 0;
	mov.u32 	%r268, %r36;
$L__BB13_28:
	add.s32 	%r270, %r270, %r4;
	add.s32 	%r79, %r1, -4096;
	setp.gt.u32 	%p18, %r270, %r79;
	@%p18 bra 	$L__BB13_30;
	add.s32 	%r80, %r35, %r270;
	mul.wide.u32 	%rd6, %r80, 4;
	add.s64 	%rd7, %rd1, %rd6;
	ld.global.f32 	%f71, [%rd7];
	ld.global.f32 	%f72, [%rd7+1024];
	ld.global.f32 	%f73, [%rd7+2048];
	ld.global.f32 	%f74, [%rd7+3072];
	ld.global.f32 	%f75, [%rd7+4096];
	ld.global.f32 	%f76, [%rd7+5120];
	ld.global.f32 	%f77, [%rd7+6144];
	ld.global.f32 	%f78, [%rd7+7168];
	ld.global.f32 	%f79, [%rd7+8192];
	ld.global.f32 	%f80, [%rd7+9216];
	ld.global.f32 	%f81, [%rd7+10240];
	ld.global.f32 	%f82, [%rd7+11264];
	ld.global.f32 	%f83, [%rd7+12288];
	ld.global.f32 	%f84, [%rd7+13312];
	ld.global.f32 	%f85, [%rd7+14336];
	ld.global.f32 	%f86, [%rd7+15360];
	setp.lt.f32 	%p19, %f335, %f71;
	selp.f32 	%f87, %f71, %f335, %p19;
	setp.lt.f32 	%p20, %f72, %f73;
	selp.f32 	%f88, %f73, %f72, %p20;
	setp.lt.f32 	%p21, %f74, %f75;
	selp.f32 	%f89, %f75, %f74, %p21;
	setp.lt.f32 	%p22, %f76, %f77;
	selp.f32 	%f90, %f77, %f76, %p22;
	setp.lt.f32 	%p23, %f78, %f79;
	selp.f32 	%f91, %f79, %f78, %p23;
	setp.lt.f32 	%p24, %f80, %f81;
	selp.f32 	%f92, %f81, %f80, %p24;
	setp.lt.f32 	%p25, %f82, %f83;
	selp.f32 	%f93, %f83, %f82, %p25;
	setp.lt.f32 	%p26, %f84, %f85;
	selp.f32 	%f94, %f85, %f84, %p26;
	setp.lt.f32 	%p27, %f87, %f88;
	selp.f32 	%f95, %f88, %f87, %p27;
	setp.lt.f32 	%p28, %f89, %f90;
	selp.f32 	%f96, %f90, %f89, %p28;
	setp.lt.f32 	%p29, %f91, %f92;
	selp.f32 	%f97, %f92, %f91, %p29;
	setp.lt.f32 	%p30, %f93, %f94;
	selp.f32 	%f98, %f94, %f93, %p30;
	setp.lt.f32 	%p31, %f95, %f96;
	selp.f32 	%f99, %f96, %f95, %p31;
	setp.lt.f32 	%p32, %f97, %f98;
	selp.f32 	%f100, %f98, %f97, %p32;
	setp.lt.f32 	%p33, %f99, %f100;
	selp.f32 	%f101, %f100, %f99, %p33;
	setp.lt.f32 	%p34, %f101, %f86;
	selp.f32 	%f335, %f86, %f101, %p34;
	sub.s32 	%r81, %r1, %r270;
	setp.lt.u32 	%p35, %r81, %r4;
	add.s32 	%r269, %r269, 1;
	add.s32 	%r268, %r268, %r4;
	sub.s32 	%r267, %r267, %r4;
	add.s32 	%r266, %r266, %r4;
	@%p35 bra 	$L__BB13_44;
	bra.uni 	$L__BB13_28;
$L__BB13_30:
	setp.le.u32 	%p36, %r1, %r270;
	sub.s32 	%r83, %r1, %r270;
	setp.ge.s32 	%p37, %r35, %r83;
	or.pred  	%p38, %p36, %p37;
	@%p38 bra 	$L__BB13_44;
	not.b32 	%r85, %r35;
	add.s32 	%r86, %r1, %r85;
	sub.s32 	%r87, %r86, %r36;
	mul.lo.s32 	%r88, %r2, %r269;
	shl.b32 	%r89, %r88, 12;
	sub.s32 	%r90, %r87, %r89;
	shr.u32 	%r91, %r90, 8;
	add.s32 	%r49, %r91, 1;
	and.b32  	%r50, %r49, 15;
	setp.lt.u32 	%p39, %r90, 3840;
	mov.u32 	%r275, %r35;
	@%p39 bra 	$L__BB13_35;
	or.b32  	%r273, %r35, 2048;
	shr.u32 	%r92, %r267, 8;
	add.s32 	%r93, %r92, 1;
	and.b32  	%r94, %r93, 33554416;
	neg.s32 	%r271, %r94;
$L__BB13_33:
	.pragma "nounroll";
	add.s32 	%r95, %r266, -2048;
	mul.wide.u32 	%rd8, %r95, 4;
	add.s64 	%rd9, %rd1, %rd8;
	ld.global.f32 	%f103, [%rd9];
	setp.lt.f32 	%p40, %f335, %f103;
	selp.f32 	%f104, %f103, %f335, %p40;
	add.s32 	%r96, %r266, -1792;
	mul.wide.u32 	%rd10, %r96, 4;
	add.s64 	%rd11, %rd1, %rd10;
	ld.global.f32 	%f105, [%rd11];
	setp.lt.f32 	%p41, %f104, %f105;
	selp.f32 	%f106, %f105, %f104, %p41;
	add.s32 	%r97, %r266, -1536;
	mul.wide.u32 	%rd12, %r97, 4;
	add.s64 	%rd13, %rd1, %rd12;
	ld.global.f32 	%f107, [%rd13];
	setp.lt.f32 	%p42, %f106, %f107;
	selp.f32 	%f108, %f107, %f106, %p42;
	add.s32 	%r98, %r266, -1280;
	mul.wide.u32 	%rd14, %r98, 4;
	add.s64 	%rd15, %rd1, %rd14;
	ld.global.f32 	%f109, [%rd15];
	setp.lt.f32 	%p43, %f108, %f109;
	selp.f32 	%f110, %f109, %f108, %p43;
	add.s32 	%r99, %r266, -1024;
	mul.wide.u32 	%rd16, %r99, 4;
	add.s64 	%rd17, %rd1, %rd16;
	ld.global.f32 	%f111, [%rd17];
	setp.lt.f32 	%p44, %f110, %f111;
	selp.f32 	%f112, %f111, %f110, %p44;
	add.s32 	%r100, %r266, -768;
	mul.wide.u32 	%rd18, %r100, 4;
	add.s64 	%rd19, %rd1, %rd18;
	ld.global.f32 	%f113, [%rd19];
	setp.lt.f32 	%p45, %f112, %f113;
	selp.f32 	%f114, %f113, %f112, %p45;
	add.s32 	%r101, %r266, -512;
	mul.wide.u32 	%rd20, %r101, 4;
	add.s64 	%rd21, %rd1, %rd20;
	ld.global.f32 	%f115, [%rd21];
	setp.lt.f32 	%p46, %f114, %f115;
	selp.f32 	%f116, %f115, %f114, %p46;
	add.s32 	%r102, %r266, 1792;
	add.s32 	%r103, %r266, -256;
	mul.wide.u32 	%rd22, %r103, 4;
	add.s64 	%rd23, %rd1, %rd22;
	ld.global.f32 	%f117, [%rd23];
	setp.lt.f32 	%p47, %f116, %f117;
	selp.f32 	%f118, %f117, %f116, %p47;
	mul.wide.u32 	%rd24, %r266, 4;
	add.s64 	%rd25, %rd1, %rd24;
	ld.global.f32 	%f119, [%rd25];
	setp.lt.f32 	%p48, %f118, %f119;
	selp.f32 	%f120, %f119, %f118, %p48;
	add.s32 	%r104, %r266, 256;
	mul.wide.u32 	%rd26, %r104, 4;
	add.s64 	%rd27, %rd1, %rd26;
	ld.global.f32 	%f121, [%rd27];
	setp.lt.f32 	%p49, %f120, %f121;
	selp.f32 	%f122, %f121, %f120, %p49;
	add.s32 	%r105, %r266, 512;
	mul.wide.u32 	%rd28, %r105, 4;
	add.s64 	%rd29, %rd1, %rd28;
	ld.global.f32 	%f123, [%rd29];
	setp.lt.f32 	%p50, %f122, %f123;
	selp.f32 	%f124, %f123, %f122, %p50;
	add.s32 	%r106, %r266, 768;
	mul.wide.u32 	%rd30, %r106, 4;
	add.s64 	%rd31, %rd1, %rd30;
	ld.global.f32 	%f125, [%rd31];
	setp.lt.f32 	%p51, %f124, %f125;
	selp.f32 	%f126, %f125, %f124, %p51;
	add.s32 	%r107, %r266, 1024;
	mul.wide.u32 	%rd32, %r107, 4;
	add.s64 	%rd33, %rd1, %rd32;
	ld.global.f32 	%f127, [%rd33];
	setp.lt.f32 	%p52, %f126, %f127;
	selp.f32 	%f128, %f127, %f126, %p52;
	add.s32 	%r108, %r266, 1280;
	mul.wide.u32 	%rd34, %r108, 4;
	add.s64 	%rd35, %rd1, %rd34;
	ld.global.f32 	%f129, [%rd35];
	setp.lt.f32 	%p53, %f128, %f129;
	selp.f32 	%f130, %f129, %f128, %p53;
	add.s32 	%r109, %r266, 1536;
	mul.wide.u32 	%rd36, %r109, 4;
	add.s64 	%rd37, %rd1, %rd36;
	ld.global.f32 	%f131, [%rd37];
	setp.lt.f32 	%p54, %f130, %f131;
	selp.f32 	%f132, %f131, %f130, %p54;
	mul.wide.u32 	%rd38, %r102, 4;
	add.s64 	%rd39, %rd1, %rd38;
	ld.global.f32 	%f133, [%rd39];
	setp.lt.f32 	%p55, %f132, %f133;
	selp.f32 	%f335, %f133, %f132, %p55;
	add.s32 	%r273, %r273, 4096;
	add.s32 	%r266, %r266, 4096;
	add.s32 	%r271, %r271, 16;
	setp.ne.s32 	%p56, %r271, 0;
	@%p56 bra 	$L__BB13_33;
	add.s32 	%r275, %r273, -2048;
$L__BB13_35:
	setp.eq.s32 	%p57, %r50, 0;
	@%p57 bra 	$L__BB13_44;
	and.b32  	%r61, %r49, 7;
	setp.lt.u32 	%p58, %r50, 8;
	@%p58 bra 	$L__BB13_38;
	add.s32 	%r110, %r275, %r270;
	mul.wide.u32 	%rd40, %r110, 4;
	add.s64 	%rd41, %rd1, %rd40;
	ld.global.f32 	%f135, [%rd41];
	setp.lt.f32 	%p59, %f335, %f135;
	selp.f32 	%f136, %f135, %f335, %p59;
	add.s32 	%r111, %r110, 256;
	mul.wide.u32 	%rd42, %r111, 4;
	add.s64 	%rd43, %rd1, %rd42;
	ld.global.f32 	%f137, [%rd43];
	setp.lt.f32 	%p60, %f136, %f137;
	selp.f32 	%f138, %f137, %f136, %p60;
	add.s32 	%r112, %r110, 512;
	mul.wide.u32 	%rd44, %r112, 4;
	add.s64 	%rd45, %rd1, %rd44;
	ld.global.f32 	%f139, [%rd45];
	setp.lt.f32 	%p61, %f138, %f139;
	selp.f32 	%f140, %f139, %f138, %p61;
	add.s32 	%r113, %r110, 768;
	mul.wide.u32 	%rd46, %r113, 4;
	add.s64 	%rd47, %rd1, %rd46;
	ld.global.f32 	%f141, [%rd47];
	setp.lt.f32 	%p62, %f140, %f141;
	selp.f32 	%f142, %f141, %f140, %p62;
	add.s32 	%r114, %r110, 1024;
	mul.wide.u32 	%rd48, %r114, 4;
	add.s64 	%rd49, %rd1, %rd48;
	ld.global.f32 	%f143, [%rd49];
	setp.lt.f32 	%p63, %f142, %f143;
	selp.f32 	%f144, %f143, %f142, %p63;
	add.s32 	%r115, %r110, 1280;
	mul.wide.u32 	%rd50, %r115, 4;
	add.s64 	%rd51, %rd1, %rd50;
	ld.global.f32 	%f145, [%rd51];
	setp.lt.f32 	%p64, %f144, %f145;
	selp.f32 	%f146, %f145, %f144, %p64;
	add.s32 	%r116, %r110, 1536;
	mul.wide.u32 	%rd52, %r116, 4;
	add.s64 	%rd53, %rd1, %rd52;
	ld.global.f32 	%f147, [%rd53];
	setp.lt.f32 	%p65, %f146, %f147;
	selp.f32 	%f148, %f147, %f146, %p65;
	add.s32 	%r117, %r110, 1792;
	mul.wide.u32 	%rd54, %r117, 4;
	add.s64 	%rd55, %rd1, %rd54;
	ld.global.f32 	%f149, [%rd55];
	setp.lt.f32 	%p66, %f148, %f149;
	selp.f32 	%f335, %f149, %f148, %p66;
	add.s32 	%r275, %r275, 2048;
$L__BB13_38:
	setp.eq.s32 	%p67, %r61, 0;
	@%p67 bra 	$L__BB13_44;
	setp.lt.u32 	%p68, %r61, 4;
	@%p68 bra 	$L__BB13_41;
	add.s32 	%r118, %r275, %r270;
	mul.wide.u32 	%rd56, %r118, 4;
	add.s64 	%rd57, %rd1, %rd56;
	ld.global.f32 	%f151, [%rd57];
	setp.lt.f32 	%p69, %f335, %f151;
	selp.f32 	%f152, %f151, %f335, %p69;
	add.s32 	%r119, %r118, 256;
	mul.wide.u32 	%rd58, %r119, 4;
	add.s64 	%rd59, %rd1, %rd58;
	ld.global.f32 	%f153, [%rd59];
	setp.lt.f32 	%p70, %f152, %f153;
	selp.f32 	%f154, %f153, %f152, %p70;
	add.s32 	%r120, %r118, 512;
	mul.wide.u32 	%rd60, %r120, 4;
	add.s64 	%rd61, %rd1, %rd60;
	ld.global.f32 	%f155, [%rd61];
	setp.lt.f32 	%p71, %f154, %f155;
	selp.f32 	%f156, %f155, %f154, %p71;
	add.s32 	%r121, %r118, 768;
	mul.wide.u32 	%rd62, %r121, 4;
	add.s64 	%rd63, %rd1, %rd62;
	ld.global.f32 	%f157, [%rd63];
	setp.lt.f32 	%p72, %f156, %f157;
	selp.f32 	%f335, %f157, %f156, %p72;
	add.s32 	%r275, %r275, 1024;
$L__BB13_41:
	and.b32  	%r122, %r49, 3;
	setp.eq.s32 	%p73, %r122, 0;
	@%p73 bra 	$L__BB13_44;
	add.s32 	%r278, %r275, %r268;
	cvt.u16.u32 	%rs1, %r267;
	shr.u16 	%rs2, %rs1, 8;
	add.s16 	%rs3, %rs2, 1;
	cvt.u32.u16 	%r123, %rs3;
	and.b32  	%r124, %r123, 3;
	neg.s32 	%r277, %r124;
$L__BB13_43:
	.pragma "nounroll";
	mul.wide.u32 	%rd64, %r278, 4;
	add.s64 	%rd65, %rd1, %rd64;
	ld.global.f32 	%f158, [%rd65];
	setp.lt.f32 	%p74, %f335, %f158;
	selp.f32 	%f335, %f158, %f335, %p74;
	add.s32 	%r278, %r278, 256;
	add.s32 	%r277, %r277, 1;
	setp.ne.s32 	%p75, %r277, 0;
	@%p75 bra 	$L__BB13_43;
$L__BB13_44:
	// begin inline asm
	mov.u32 %r125, %laneid;
	// end inline asm
	mov.b32 	%r127, %f335;
	mov.b32 	%r128, 1;
	mov.b32 	%r149, 31;
	mov.b32 	%r150, -1;
	// begin inline asm
	shfl.sync.down.b32 %r126, %r127, %r128, %r149, %r150;
	// end inline asm
	mov.b32 	%f159, %r126;
	setp.gt.s32 	%p76, %r125, 30;
	setp.lt.f32 	%p77, %f335, %f159;
	selp.f32 	%f160, %f159, %f335, %p77;
	selp.f32 	%f161, %f335, %f160, %p76;
	mov.b32 	%r132, %f161;
	mov.b32 	%r133, 2;
	// begin inline asm
	shfl.sync.down.b32 %r131, %r132, %r133, %r149, %r150;
	// end inline asm
	mov.b32 	%f162, %r131;
	setp.gt.s32 	%p78, %r125, 29;
	setp.lt.f32 	%p79, %f161, %f162;
	selp.f32 	%f163, %f162, %f161, %p79;
	selp.f32 	%f164, %f161, %f163, %p78;
	mov.b32 	%r137, %f164;
	mov.b32 	%r138, 4;
	// begin inline asm
	shfl.sync.down.b32 %r136, %r137, %r138, %r149, %r150;
	// end inline asm
	mov.b32 	%f165, %r136;
	setp.gt.s32 	%p80, %r125, 27;
	setp.lt.f32 	%p81, %f164, %f165;
	selp.f32 	%f166, %f165, %f164, %p81;
	selp.f32 	%f167, %f164, %f166, %p80;
	mov.b32 	%r142, %f167;
	mov.b32 	%r143, 8;
	// begin inline asm
	shfl.sync.down.b32 %r141, %r142, %r143, %r149, %r150;
	// end inline asm
	mov.b32 	%f168, %r141;
	setp.gt.s32 	%p82, %r125, 23;
	setp.lt.f32 	%p83, %f167, %f168;
	selp.f32 	%f169, %f168, %f167, %p83;
	selp.f32 	%f170, %f167, %f169, %p82;
	mov.b32 	%r147, %f170;
	mov.b32 	%r148, 16;
	// begin inline asm
	shfl.sync.down.b32 %r146, %r147, %r148, %r149, %r150;
	// end inline asm
	mov.b32 	%f171, %r146;
	setp.gt.s32 	%p84, %r125, 15;
	setp.lt.f32 	%p85, %f170, %f171;
	selp.f32 	%f37, %f171, %f170, %p85;
	selp.f32 	%f336, %f170, %f37, %p84;
	setp.ne.s32 	%p86, %r125, 0;
	@%p86 bra 	$L__BB13_46;
	shr.u32 	%r151, %r35, 3;
	and.b32  	%r152, %r151, 124;
	mov.u32 	%r153, _ZZN3cub18CUB_300001_SM_10006detail6reduce18DeviceReduceKernelINS2_10policy_hubIfjN4cuda3__47maximumIfEEE10Policy1000EN6thrust24THRUST_300001_SM_1000_NS6detail15normal_iteratorINSC_10device_ptrIfEEEEjS8_fNS5_3std3__410__identityEEEvT0_PT3_T1_NS0_13GridEvenShareISO_EET2_T4_E12temp_storage;
	add.s32 	%r154, %r153, %r152;
	st.shared.f32 	[%r154+8], %f37;
$L__BB13_46:
	bar.sync 	0;
	setp.ne.s32 	%p87, %r35, 0;
	@%p87 bra 	$L__BB13_48;
	ld.shared.f32 	%f172, [_ZZN3cub18CUB_300001_SM_10006detail6reduce18DeviceReduceKernelINS2_10policy_hubIfjN4cuda3__47maximumIfEEE10Policy1000EN6thrust24THRUST_300001_SM_1000_NS6detail15normal_iteratorINSC_10device_ptrIfEEEEjS8_fNS5_3std3__410__identityEEEvT0_PT3_T1_NS0_13GridEvenShareISO_EET2_T4_E12temp_storage+12];
	setp.lt.f32 	%p88, %f336, %f172;
	selp.f32 	%f173, %f172, %f336, %p88;
	ld.shared.f32 	%f174, [_ZZN3cub18CUB_300001_SM_10006detail6reduce18DeviceReduceKernelINS2_10policy_hubIfjN4cuda3__47maximumIfEEE10Policy1000EN6thrust24THRUST_300001_SM_1000_NS6detail15normal_iteratorINSC_10device_ptrIfEEEEjS8_fNS5_3std3__410__identityEEEvT0_PT3_T1_NS0_13GridEvenShareISO_EET2_T4_E12temp_storage+16];
	setp.lt.f32 	%p89, %f173, %f174;
	selp.f32 	%f175, %f174, %f173, %p89;
	ld.shared.f32 	%f176, [_ZZN3cub18CUB_300001_SM_10006detail6reduce18DeviceReduceKernelINS2_10policy_hubIfjN4cuda3__47maximumIfEEE10Policy1000EN6thrust24THRUST_300001_SM_1000_NS6detail15normal_iteratorINSC_10device_ptrIfEEEEjS8_fNS5_3std3__410__identityEEEvT0_PT3_T1_NS0_13GridEvenShareISO_EET2_T4_E12temp_storage+20];
	setp.lt.f32 	%p90, %f175, %f176;
	selp.f32 	%f177, %f176, %f175, %p90;
	ld.shared.f32 	%f178, [_ZZN3cub18CUB_300001_SM_10006detail6reduce18DeviceReduceKernelINS2_10policy_hubIfjN4cuda3__47maximumIfEEE10Policy1000EN6thrust24THRUST_300001_SM_1000_NS6detail15normal_iteratorINSC_10device_ptrIfEEEEjS8_fNS5_3std3__410__identityEEEvT0_PT3_T1_NS0_13GridEvenShareISO_EET2_T4_E12temp_storage+24];
	setp.lt.f32 	%p91, %f177, %f178;
	selp.f32 	%f179, %f178, %f177, %p91;
	ld.shared.f32 	%f180, [_ZZN3cub18CUB_300001_SM_10006detail6reduce18DeviceReduceKernelINS2_10policy_hubIfjN4cuda3__47maximumIfEEE10Policy1000EN6thrust24THRUST_300001_SM_1000_NS6detail15normal_iteratorINSC_10device_ptrIfEEEEjS8_fNS5_3std3__410__identityEEEvT0_PT3_T1_NS0_13GridEvenShareISO_EET2_T4_E12temp_storage+28];
	setp.lt.f32 	%p92, %f179, %f180;
	selp.f32 	%f181, %f180, %f179, %p92;
	ld.shared.f32 	%f182, [_ZZN3cub18CUB_300001_SM_10006detail6reduce18DeviceReduceKernelINS2_10policy_hubIfjN4cuda3__47maximumIfEEE10Policy1000EN6thrust24THRUST_300001_SM_1000_NS6detail15normal_iteratorINSC_10device_ptrIfEEEEjS8_fNS5_3std3__410__identityEEEvT0_PT3_T1_NS0_13GridEvenShareISO_EET2_T4_E12temp_storage+32];
	setp.lt.f32 	%p93, %f181, %f182;
	selp.f32 	%f183, %f182, %f181, %p93;
	ld.shared.f32 	%f184, [_ZZN3cub18CUB_300001_SM_10006detail6reduce18DeviceReduceKernelINS2_10policy_hubIfjN4cuda3__47maximumIfEEE10Policy1000EN6thrust24THRUST_300001_SM_1000_NS6detail15normal_iteratorINSC_10device_ptrIfEEEEjS8_fNS5_3std3__410__identityEEEvT0_PT3_T1_NS0_13GridEvenShareISO_EET2_T4_E12temp_storage+36];
	setp.lt.f32 	%p94, %f183, %f184;
	selp.f32 	%f336, %f184, %f183, %p94;
$L__BB13_48:
	mov.u32 	%r256, %tid.x;
	setp.ne.s32 	%p181, %r256, 0;
	@%p181 bra 	$L__BB13_50;
	ld.param.u64 	%rd129, [_ZN3cub18CUB_300001_SM_10006detail6reduce18DeviceReduceKernelINS2_10policy_hubIfjN4cuda3__47maximumIfEEE10Policy1000EN6thrust24THRUST_300001_SM_1000_NS6detail15normal_iteratorINSC_10device_ptrIfEEEEjS8_fNS5_3std3__410__identityEEEvT0_PT3_T1_NS0_13GridEvenShareISO_EET2_T4__param_1];
	cvta.to.global.u64 	%rd126, %rd129;
	mul.wide.u32 	%rd127, %r3, 4;
	add.s64 	%rd128, %rd126, %rd127;
	st.global.f32 	[%rd128], %f336;
$L__BB13_50:
	ret;

}
	// .globl	_ZN3cub18CUB_300001_SM_10006detail6reduce28DeviceReduceSingleTileKernelINS2_10policy_hubIfjN4cuda3__47maximumIfEEE10Policy1000EPfPdiS8_dfNS5_3std3__410__identityEEEvT0_T1_T2_T3_T4_T6_
.visible .entry _ZN3cub18CUB_300001_SM_10006detail6reduce28DeviceReduceSingleTileKernelINS2_10policy_hubIfjN4cuda3__47maximumIfEEE10Policy1000EPfPdiS8_dfNS5_3std3__410__identityEEEvT0_T1_T2_T3_T4_T6_(
	.param .u64 .ptr .align 1 _ZN3cub18CUB_300001_SM_10006detail6reduce28DeviceReduceSingleTileKernelINS2_10policy_hubIfjN4cuda3__47maximumIfEEE10Policy1000EPfPdiS8_dfNS5_3std3__410__identityEEEvT0_T1_T2_T3_T4_T6__param_0,
	.param .u64 .ptr .align 1 _ZN3cub18CUB_300001_SM_10006detail6reduce28DeviceReduceSingleTileKernelINS2_10policy_hubIfjN4cuda3__47maximumIfEEE10Policy1000EPfPdiS8_dfNS5_3std3__410__identityEEEvT0_T1_T2_T3_T4_T6__param_1,
	.param .u32 _ZN3cub18CUB_300001_SM_10006detail6reduce28DeviceReduceSingleTileKernelINS2_10policy_hubIfjN4cuda3__47maximumIfEEE10Policy1000EPfPdiS8_dfNS5_3std3__410__identityEEEvT0_T1_T2_T3_T4_T6__param_2,
	.param .align 1 .b8 _ZN3cub18CUB_300001_SM_10006detail6reduce28DeviceReduceSingleTileKernelINS2_10policy_hubIfjN4cuda3__47maximumIfEEE10Policy1000EPfPdiS8_dfNS5_3std3__410__identityEEEvT0_T1_T2_T3_T4_T6__param_3[1],
	.param .f64 _ZN3cub18CUB_300001_SM_10006detail6reduce28DeviceReduceSingleTileKernelINS2_10policy_hubIfjN4cuda3__47maximumIfEEE10Policy1000EPfPdiS8_dfNS5_3std3__410__identityEEEvT0_T1_T2_T3_T4_T6__param_4,
	.param .align 1 .b8 _ZN3cub18CUB_300001_SM_10006detail6reduce28DeviceReduceSingleTileKernelINS2_10policy_hubIfjN4cuda3__47maximumIfEEE10Policy1000EPfPdiS8_dfNS5_3std3__410__identityEEEvT0_T1_T2_T3_T4_T6__param_5[1]
)
.maxntid 256
.minnctapersm 1
{
	.reg .pred 	%p<252>;
	.reg .b32 	%r<407>;
	.reg .b32 	%f<445>;
	.reg .b64 	%rd<125>;
	.reg .b64 	%fd<3>;
	// demoted variable
	.shared .align 4 .b8 _ZZN3cub18CUB_300001_SM_10006detail6reduce28DeviceReduceSingleTileKernelINS2_10policy_hubIfjN4cuda3__47maximumIfEEE10Policy1000EPfPdiS8_dfNS5_3std3__410__identityEEEvT0_T1_T2_T3_T4_T6_E12temp_storage[44];
	ld.param.u64 	%rd16, [_ZN3cub18CUB_300001_SM_10006detail6reduce28DeviceReduceSingleTileKernelINS2_10policy_hubIfjN4cuda3__47maximumIfEEE10Policy1000EPfPdiS8_dfNS5_3std3__410__identityEEEvT0_T1_T2_T3_T4_T6__param_0];
	ld.param.u64 	%rd17, [_ZN3cub18CUB_300001_SM_10006detail6reduce28DeviceReduceSingleTileKernelINS2_10policy_hubIfjN4cuda3__47maximumIfEEE10Policy1000EPfPdiS8_dfNS5_3std3__410__identityEEEvT0_T1_T2_T3_T4_T6__param_1];
	ld.param.u32 	%r67, [_ZN3cub18CUB_300001_SM_10006detail6reduce28DeviceReduceSingleTileKernelINS2_10policy_hubIfjN4cuda3__47maximumIfEEE10Policy1000EPfPdiS8_dfNS5_3std3__410__identityEEEvT0_T1_T2_T3_T4_T6__param_2];
	ld.param.f64 	%fd1, [_ZN3cub18CUB_300001_SM_10006detail6reduce28DeviceReduceSingleTileKernelINS2_10policy_hubIfjN4cuda3__47maximumIfEEE10Policy1000EPfPdiS8_dfNS5_3std3__410__identityEEEvT0_T1_T2_T3_T4_T6__param_4];
	cvta.to.global.u64 	%rd1, %rd17;
	setp.ne.s32 	%p1, %r67, 0;
	@%p1 bra 	$L__BB14_3;
	mov.u32 	%r380, %tid.x;
	setp.ne.s32 	%p251, %r380, 0;
	@%p251 bra 	$L__BB14_74;
	st.global.f64 	[%rd1], %fd1;
	bra.uni 	$L__BB14_74;
$L__BB14_3:
	and.b64  	%rd18, %rd16, 15;
	setp.ne.s64 	%p2, %rd18, 0;
	@%p2 bra 	$L__BB14_38;
	setp.gt.s32 	%p126, %r67, 4095;
	@%p126 bra 	$L__BB14_22;
	mov.u32 	%r1, %tid.x;
	setp.ge.s32 	%p191, %r1, %r67;
	mov.f32 	%f423, 0f00000000;
	mov.u32 	%r384, %r1;
	@%p191 bra 	$L__BB14_7;
	mul.wide.u32 	%rd113, %r1, 4;
	add.s64 	%rd112, %rd16, %rd113;
	// begin inline asm
	ld.global.nc.u32 %r300, [%rd112];
	// end inline asm
	mov.b32 	%f423, %r300;
	add.s32 	%r384, %r1, 256;
$L__BB14_7:
	setp.ge.s32 	%p192, %r384, %r67;
	@%p192 bra 	$L__BB14_13;
	not.b32 	%r301, %r384;
	add.s32 	%r4, %r67, %r301;
	and.b32  	%r302, %r4, 768;
	setp.eq.s32 	%p193, %r302, 768;
	@%p193 bra 	$L__BB14_11;
	mul.wide.u32 	%rd114, %r384, 4;
	add.s64 	%rd121, %rd16, %rd114;
	shr.u32 	%r303, %r4, 8;
	add.s32 	%r304, %r303, 1;
	and.b32  	%r305, %r304, 3;
	neg.s32 	%r382, %r305;
$L__BB14_10:
	.pragma "nounroll";
	// begin inline asm
	ld.global.nc.u32 %r306, [%rd121];
	// end inline asm
	mov.b32 	%f335, %r306;
	setp.lt.f32 	%p194, %f423, %f335;
	selp.f32 	%f423, %f335, %f423, %p194;
	add.s32 	%r384, %r384, 256;
	add.s64 	%rd121, %rd121, 1024;
	add.s32 	%r382, %r382, 1;
	setp.ne.s32 	%p195, %r382, 0;
	@%p195 bra 	$L__BB14_10;
$L__BB14_11:
	setp.lt.u32 	%p196, %r4, 768;
	@%p196 bra 	$L__BB14_13;
$L__BB14_12:
	mul.wide.s32 	%rd120, %r384, 4;
	add.s64 	%rd116, %rd16, %rd120;
	// begin inline asm
	ld.global.nc.u32 %r307, [%rd116];
	// end inline asm
	mov.b32 	%f336, %r307;
	setp.lt.f32 	%p197, %f423, %f336;
	selp.f32 	%f337, %f336, %f423, %p197;
	add.s64 	%rd117, %rd116, 1024;
	// begin inline asm
	ld.global.nc.u32 %r308, [%rd117];
	// end inline asm
	mov.b32 	%f338, %r308;
	setp.lt.f32 	%p198, %f337, %f338;
	selp.f32 	%f339, %f338, %f337, %p198;
	add.s64 	%rd118, %rd116, 2048;
	// begin inline asm
	ld.global.nc.u32 %r309, [%rd118];
	// end inline asm
	mov.b32 	%f340, %r309;
	setp.lt.f32 	%p199, %f339, %f340;
	selp.f32 	%f341, %f340, %f339, %p199;
	add.s64 	%rd119, %rd116, 3072;
	// begin inline asm
	ld.global.nc.u32 %r310, [%rd119];
	// end inline asm
	mov.b32 	%f342, %r310;
	setp.lt.f32 	%p200, %f341, %f342;
	selp.f32 	%f423, %f342, %f341, %p200;
	add.s32 	%r384, %r384, 1024;
	setp.lt.s32 	%p201, %r384, %r67;
	@%p201 bra 	$L__BB14_12;
$L__BB14_13:
	setp.lt.s32 	%p202, %r67, 256;
	@%p202 bra 	$L__BB14_18;
	// begin inline asm
	mov.u32 %r349, %laneid;
	// end inline asm
	mov.b32 	%r351, %f423;
	mov.b32 	%r352, 1;
	mov.b32 	%r373, 31;
	mov.b32 	%r374, -1;
	// begin inline asm
	shfl.sync.down.b32 %r350, %r351, %r352, %r373, %r374;
	// end inline asm
	mov.b32 	%f390, %r350;
	setp.gt.s32 	%p230, %r349, 30;
	setp.lt.f32 	%p231, %f423, %f390;
	selp.f32 	%f391, %f390, %f423, %p231;
	selp.f32 	%f392, %f423, %f391, %p230;
	mov.b32 	%r356, %f392;
	mov.b32 	%r357, 2;
	// begin inline asm
	shfl.sync.down.b32 %r355, %r356, %r357, %r373, %r374;
	// end inline asm
	mov.b32 	%f393, %r355;
	setp.gt.s32 	%p232, %r349, 29;
	setp.lt.f32 	%p233, %f392, %f393;
	selp.f32 	%f394, %f393, %f392, %p233;
	selp.f32 	%f395, %f392, %f394, %p232;
	mov.b32 	%r361, %f395;
	mov.b32 	%r362, 4;
	// begin inline asm
	shfl.sync.down.b32 %r360, %r361, %r362, %r373, %r374;
	// end inline asm
	mov.b32 	%f396, %r360;
	setp.gt.s32 	%p234, %r349, 27;
	setp.lt.f32 	%p235, %f395, %f396;
	selp.f32 	%f397, %f396, %f395, %p235;
	selp.f32 	%f398, %f395, %f397, %p234;
	mov.b32 	%r366, %f398;
	mov.b32 	%r367, 8;
	// begin inline asm
	shfl.sync.down.b32 %r365, %r366, %r367, %r373, %r374;
	// end inline asm
	mov.b32 	%f399, %r365;
	setp.gt.s32 	%p236, %r349, 23;
	setp.lt.f32 	%p237, %f398, %f399;
	selp.f32 	%f400, %f399, %f398, %p237;
	selp.f32 	%f401, %f398, %f400, %p236;
	mov.b32 	%r371, %f401;
	mov.b32 	%r372, 16;
	// begin inline asm
	shfl.sync.down.b32 %r370, %r371, %r372, %r373, %r374;
	// end inline asm
	mov.b32 	%f402, %r370;
	setp.gt.s32 	%p238, %r349, 15;
	setp.lt.f32 	%p239, %f401, %f402;
	selp.f32 	%f10, %f402, %f401, %p239;
	selp.f32 	%f444, %f401, %f10, %p238;
	setp.ne.s32 	%p240, %r349, 0;
	@%p240 bra 	$L__BB14_16;
	shr.u32 	%r375, %r1, 3;
	and.b32  	%r376, %r375, 124;
	mov.u32 	%r377, _ZZN3cub18CUB_300001_SM_10006detail6reduce28DeviceReduceSingleTileKernelINS2_10policy_hubIfjN4cuda3__47maximumIfEEE10Policy1000EPfPdiS8_dfNS5_3std3__410__identityEEEvT0_T1_T2_T3_T4_T6_E12temp_storage;
	add.s32 	%r378, %r377, %r376;
	st.shared.f32 	[%r378+8], %f10;
$L__BB14_16:
	bar.sync 	0;
	setp.ne.s32 	%p241, %r1, 0;
	@%p241 bra 	$L__BB14_72;
	ld.shared.f32 	%f403, [_ZZN3cub18CUB_300001_SM_10006detail6reduce28DeviceReduceSingleTileKernelINS2_10policy_hubIfjN4cuda3__47maximumIfEEE10Policy1000EPfPdiS8_dfNS5_3std3__410__identityEEEvT0_T1_T2_T3_T4_T6_E12temp_storage+12];
	setp.lt.f32 	%p242, %f444, %f403;
	selp.f32 	%f404, %f403, %f444, %p242;
	ld.shared.f32 	%f405, [_ZZN3cub18CUB_300001_SM_10006detail6reduce28DeviceReduceSingleTileKernelINS2_10policy_hubIfjN4cuda3__47maximumIfEEE10Policy1000EPfPdiS8_dfNS5_3std3__410__identityEEEvT0_T1_T2_T3_T4_T6_E12temp_storage+16];
	setp.lt.f32 	%p243, %f404, %f405;
	selp.f32 	%f406, %f405, %f404, %p243;
	ld.shared.f32 	%f407, [_ZZN3cub18CUB_300001_SM_10006detail6reduce28DeviceReduceSingleTileKernelINS2_10policy_hubIfjN4cuda3__47maximumIfEEE10Policy1000EPfPdiS8_dfNS5_3std3__410__identityEEEvT0_T1_T2_T3_T4_T6_E12temp_storage+20];
	setp.lt.f32 	%p244, %f406, %f407;
	selp.f32 	%f408, %f407, %f406, %p244;
	ld.shared.f32 	%f409, [_ZZN3cub18CUB_300001_SM_10006detail6reduce28DeviceReduceSingleTileKernelINS2_10policy_hubIfjN4cuda3__47maximumIfEEE10Policy1000EPfPdiS8_dfNS5_3std3__410__identityEEEvT0_T1_T2_T3_T4_T6_E12temp_storage+24];
	setp.lt.f32 	%p245, %f408, %f409;
	selp.f32 	%f410, %f409, %f408, %p245;
	ld.shared.f32 	%f411, [_ZZN3cub18CUB_300001_SM_10006detail6reduce28DeviceReduceSingleTileKernelINS2_10policy_hubIfjN4cuda3__47maximumIfEEE10Policy1000EPfPdiS8_dfNS5_3std3__410__identityEEEvT0_T1_T2_T3_T4_T6_E12temp_storage+28];
	setp.lt.f32 	%p246, %f410, %f411;
	selp.f32 	%f412, %f411, %f410, %p246;
	ld.shared.f32 	%f413, [_ZZN3cub18CUB_300001_SM_10006detail6reduce28DeviceReduceSingleTileKernelINS2_10policy_hubIfjN4cuda3__47maximumIfEEE10Policy1000EPfPdiS8_dfNS5_3std3__410__identityEEEvT0_T1_T2_T3_T4_T6_E12temp_storage+32];
	setp.lt.f32 	%p247, %f412, %f413;
	selp.f32 	%f414, %f413, %f412, %p247;
	ld.shared.f32 	%f415, [_ZZN3cub18CUB_300001_SM_10006detail6reduce28DeviceReduceSingleTileKernelINS2_10policy_hubIfjN4cuda3__47maximumIfEEE10Policy1000EPfPdiS8_dfNS5_3std3__410__identityEEEvT0_T1_T2_T3_T4_T6_E12temp_storage+36];
	setp.lt.f32 	%p248, %f414, %f415;
	selp.f32 	%f444, %f415, %f414, %p248;
	bra.uni 	$L__BB14_72;
$L__BB14_18:
	// begin inline asm
	mov.u32 %r311, %laneid;
	// end inline asm
	and.b32  	%r337, %r1, 992;
	add.s32 	%r338, %r337, 32;
	setp.gt.s32 	%p203, %r338, %r67;
	not.b32 	%r339, %r337;
	add.s32 	%r340, %r67, %r339;
	selp.b32 	%r335, %r340, 31, %p203;
	mov.b32 	%r313, %f423;
	mov.b32 	%r314, 1;
	mov.b32 	%r336, -1;
	// begin inline asm
	shfl.sync.down.b32 %r312, %r313, %r314, %r335, %r336;
	// end inline asm
	mov.b32 	%f343, %r312;
	setp.lt.s32 	%p204, %r311, %r335;
	setp.lt.f32 	%p205, %f423, %f343;
	selp.f32 	%f344, %f343, %f423, %p205;
	selp.f32 	%f345, %f344, %f423, %p204;
	mov.b32 	%r318, %f345;
	mov.b32 	%r319, 2;
	// begin inline asm
	shfl.sync.down.b32 %r317, %r318, %r319, %r335, %r336;
	// end inline asm
	mov.b32 	%f346, %r317;
	add.s32 	%r341, %r311, 2;
	setp.gt.s32 	%p206, %r341, %r335;
	setp.lt.f32 	%p207, %f345, %f346;
	selp.f32 	%f347, %f346, %f345, %p207;
	selp.f32 	%f348, %f345, %f347, %p206;
	mov.b32 	%r323, %f348;
	mov.b32 	%r324, 4;
	// begin inline asm
	shfl.sync.down.b32 %r322, %r323, %r324, %r335, %r336;
	// end inline asm
	mov.b32 	%f349, %r322;
	add.s32 	%r342, %r311, 4;
	setp.gt.s32 	%p208, %r342, %r335;
	setp.lt.f32 	%p209, %f348, %f349;
	selp.f32 	%f350, %f349, %f348, %p209;
	selp.f32 	%f351, %f348, %f350, %p208;
	mov.b32 	%r328, %f351;
	mov.b32 	%r329, 8;
	// begin inline asm
	shfl.sync.down.b32 %r327, %r328, %r329, %r335, %r336;
	// end inline asm
	mov.b32 	%f352, %r327;
	add.s32 	%r343, %r311, 8;
	setp.gt.s32 	%p210, %r343, %r335;
	setp.lt.f32 	%p211, %f351, %f352;
	selp.f32 	%f353, %f352, %f351, %p211;
	selp.f32 	%f354, %f351, %f353, %p210;
	mov.b32 	%r333, %f354;
	mov.b32 	%r334, 16;
	// begin inline asm
	shfl.sync.down.b32 %r332, %r333, %r334, %r335, %r336;
	// end inline asm
	mov.b32 	%f355, %r332;
	add.s32 	%r344, %r311, 16;
	setp.gt.s32 	%p212, %r344, %r335;
	setp.lt.f32 	%p213, %f354, %f355;
	selp.f32 	%f356, %f355, %f354, %p213;
	selp.f32 	%f444, %f354, %f356, %p212;
	setp.ne.s32 	%p214, %r311, 0;
	@%p214 bra 	$L__BB14_20;
	shr.u32 	%r345, %r1, 3;
	and.b32  	%r346, %r345, 124;
	mov.u32 	%r347, _ZZN3cub18CUB_300001_SM_10006detail6reduce28DeviceReduceSingleTileKernelINS2_10policy_hubIfjN4cuda3__47maximumIfEEE10Policy1000EPfPdiS8_dfNS5_3std3__410__identityEEEvT0_T1_T2_T3_T4_T6_E12temp_storage;
	add.s32 	%r348, %r347, %r346;
	st.shared.f32 	[%r348+8], %f444;
$L__BB14_20:
	bar.sync 	0;
	setp.ne.s32 	%p215, %r1, 0;
	@%p215 bra 	$L__BB14_72;
	setp.gt.s32 	%p216, %r67, 32;
	ld.shared.f32 	%f357, [_ZZN3cub18CUB_300001_SM_10006detail6reduce28DeviceReduceSingleTileKernelINS2_10policy_hubIfjN4cuda3__47maximumIfEEE10Policy1000EPfPdiS8_dfNS5_3std3__410__identityEEEvT0_T1_T2_T3_T4_T6_E12temp_storage+12];
	setp.lt.f32 	%p217, %f444, %f357;
	selp.f32 	%f359, %f357, %f444, %p217;
	selp.f32 	%f360, %f359, %f444, %p216;
	setp.gt.s32 	%p218, %r67, 64;
	ld.shared.f32 	%f362, [_ZZN3cub18CUB_300001_SM_10006detail6reduce28DeviceReduceSingleTileKernelINS2_10policy_hubIfjN4cuda3__47maximumIfEEE10Policy1000EPfPdiS8_dfNS5_3std3__410__identityEEEvT0_T1_T2_T3_T4_T6_E12temp_storage+16];
	setp.lt.f32 	%p219, %f360, %f362;
	selp.f32 	%f364, %f362, %f360, %p219;
	selp.f32 	%f365, %f364, %f360, %p218;
	setp.gt.s32 	%p220, %r67, 96;
	ld.shared.f32 	%f367, [_ZZN3cub18CUB_300001_SM_10006detail6reduce28DeviceReduceSingleTileKernelINS2_10policy_hubIfjN4cuda3__47maximumIfEEE10Policy1000EPfPdiS8_dfNS5_3std3__410__identityEEEvT0_T1_T2_T3_T4_T6_E12temp_storage+20];
	setp.lt.f32 	%p221, %f365, %f367;
	selp.f32 	%f369, %f367, %f365, %p221;
	selp.f32 	%f370, %f369, %f365, %p220;
	setp.gt.s32 	%p222, %r67, 128;
	ld.shared.f32 	%f372, [_ZZN3cub18CUB_300001_SM_10006detail6reduce28DeviceReduceSingleTileKernelINS2_10policy_hubIfjN4cuda3__47maximumIfEEE10Policy1000EPfPdiS8_dfNS5_3std3__410__identityEEEvT0_T1_T2_T3_T4_T6_E12temp_storage+24];
	setp.lt.f32 	%p223, %f370, %f372;
	selp.f32 	%f374, %f372, %f370, %p223;
	selp.f32 	%f375, %f374, %f370, %p222;
	setp.gt.s32 	%p224, %r67, 160;
	ld.shared.f32 	%f377, [_ZZN3cub18CUB_300001_SM_10006detail6reduce28DeviceReduceSingleTileKernelINS2_10policy_hubIfjN4cuda3__47maximumIfEEE10Policy1000EPfPdiS8_dfNS5_3std3__410__identityEEEvT0_T1_T2_T3_T4_T6_E12temp_storage+28];
	setp.lt.f32 	%p225, %f375, %f377;
	selp.f32 	%f379, %f377, %f375, %p225;
	selp.f32 	%f380, %f379, %f375, %p224;
	setp.gt.s32 	%p226, %r67, 192;
	ld.shared.f32 	%f382, [_ZZN3cub18CUB_300001_SM_10006detail6reduce28DeviceReduceSingleTileKernelINS2_10policy_hubIfjN4cuda3__47maximumIfEEE10Policy1000EPfPdiS8_dfNS5_3std3__410__identityEEEvT0_T1_T2_T3_T4_T6_E12temp_storage+32];
	setp.lt.f32 	%p227, %f380, %f382;
	selp.f32 	%f384, %f382, %f380, %p227;
	selp.f32 	%f385, %f384, %f380, %p226;
	setp.gt.s32 	%p228, %r67, 224;
	ld.shared.f32 	%f387, [_ZZN3cub18CUB_300001_SM_10006detail6reduce28DeviceReduceSingleTileKernelINS2_10policy_hubIfjN4cuda3__47maximumIfEEE10Policy1000EPfPdiS8_dfNS5_3std3__410__identityEEEvT0_T1_T2_T3_T4_T6_E12temp_storage+36];
	setp.lt.f32 	%p229, %f385, %f387;
	selp.f32 	%f389, %f387, %f385, %p229;
	selp.f32 	%f444, %f389, %f385, %p228;
	bra.uni 	$L__BB14_72;
$L__BB14_22:
	mov.u32 	%r13, %tid.x;
	shl.b32 	%r224, %r13, 2;
	mul.wide.u32 	%rd86, %r224, 4;
	add.s64 	%rd76, %rd16, %rd86;
	// begin inline asm
	ld.global.nc.v2.u64 {%rd74, %rd75}, [%rd76];
	// end inline asm
	mov.b64 	{%r225, %r226}, %rd75;
	mov.b64 	{%r227, %r228}, %rd74;
	mov.b32 	%f237, %r228;
	mov.b32 	%f238, %r227;
	mov.b32 	%f239, %r226;
	mov.b32 	%f240, %r225;
	add.s64 	%rd79, %rd76, 4096;
	// begin inline asm
	ld.global.nc.v2.u64 {%rd77, %rd78}, [%rd79];
	// end inline asm
	mov.b64 	{%r229, %r230}, %rd78;
	mov.b64 	{%r231, %r232}, %rd77;
	mov.b32 	%f241, %r232;
	mov.b32 	%f242, %r231;
	mov.b32 	%f243, %r230;
	mov.b32 	%f244, %r229;
	add.s64 	%rd82, %rd76, 8192;
	// begin inline asm
	ld.global.nc.v2.u64 {%rd80, %rd81}, [%rd82];
	// end inline asm
	mov.b64 	{%r233, %r234}, %rd81;
	mov.b64 	{%r235, %r236}, %rd80;
	mov.b32 	%f245, %r236;
	mov.b32 	%f246, %r235;
	mov.b32 	%f247, %r234;
	mov.b32 	%f248, %r233;
	add.s64 	%rd85, %rd76, 12288;
	// begin inline asm
	ld.global.nc.v2.u64 {%rd83, %rd84}, [%rd85];
	// end inline asm
	mov.b64 	{%r237, %r238}, %rd84;
	mov.b64 	{%r239, %r240}, %rd83;
	mov.b32 	%f249, %r240;
	mov.b32 	%f250, %r239;
	mov.b32 	%f251, %r238;
	mov.b32 	%f252, %r237;
	setp.lt.f32 	%p127, %f238, %f237;
	selp.f32 	%f253, %f237, %f238, %p127;
	setp.lt.f32 	%p128, %f240, %f239;
	selp.f32 	%f254, %f239, %f240, %p128;
	setp.lt.f32 	%p129, %f242, %f241;
	selp.f32 	%f255, %f241, %f242, %p129;
	setp.lt.f32 	%p130, %f244, %f243;
	selp.f32 	%f256, %f243, %f244, %p130;
	setp.lt.f32 	%p131, %f246, %f245;
	selp.f32 	%f257, %f245, %f246, %p131;
	setp.lt.f32 	%p132, %f248, %f247;
	selp.f32 	%f258, %f247, %f248, %p132;
	setp.lt.f32 	%p133, %f250, %f249;
	selp.f32 	%f259, %f249, %f250, %p133;
	setp.lt.f32 	%p134, %f252, %f251;
	selp.f32 	%f260, %f251, %f252, %p134;
	setp.lt.f32 	%p135, %f253, %f254;
	selp.f32 	%f261, %f254, %f253, %p135;
	setp.lt.f32 	%p136, %f255, %f256;
	selp.f32 	%f262, %f256, %f255, %p136;
	setp.lt.f32 	%p137, %f257, %f258;
	selp.f32 	%f263, %f258, %f257, %p137;
	setp.lt.f32 	%p138, %f259, %f260;
	selp.f32 	%f264, %f260, %f259, %p138;
	setp.lt.f32 	%p139, %f261, %f262;
	selp.f32 	%f265, %f262, %f261, %p139;
	setp.lt.f32 	%p140, %f263, %f264;
	selp.f32 	%f266, %f264, %f263, %p140;
	setp.lt.f32 	%p141, %f265, %f266;
	selp.f32 	%f430, %f266, %f265, %p141;
	setp.lt.u32 	%p142, %r67, 8192;
	mov.b32 	%r387, 4096;
	@%p142 bra 	$L__BB14_26;
	add.s32 	%r14, %r67, -4096;
	mov.b32 	%r387, 4096;
$L__BB14_24:
	mul.wide.s32 	%rd99, %r387, 4;
	add.s64 	%rd89, %rd76, %rd99;
	// begin inline asm
	ld.global.nc.v2.u64 {%rd87, %rd88}, [%rd89];
	// end inline asm
	mov.b64 	{%r242, %r243}, %rd88;
	mov.b64 	{%r244, %r245}, %rd87;
	mov.b32 	%f267, %r245;
	mov.b32 	%f268, %r244;
	mov.b32 	%f269, %r243;
	mov.b32 	%f270, %r242;
	add.s64 	%rd92, %rd89, 4096;
	// begin inline asm
	ld.global.nc.v2.u64 {%rd90, %rd91}, [%rd92];
	// end inline asm
	mov.b64 	{%r246, %r247}, %rd91;
	mov.b64 	{%r248, %r249}, %rd90;
	mov.b32 	%f271, %r249;
	mov.b32 	%f272, %r248;
	mov.b32 	%f273, %r247;
	mov.b32 	%f274, %r246;
	add.s64 	%rd95, %rd89, 8192;
	// begin inline asm
	ld.global.nc.v2.u64 {%rd93, %rd94}, [%rd95];
	// end inline asm
	mov.b64 	{%r250, %r251}, %rd94;
	mov.b64 	{%r252, %r253}, %rd93;
	mov.b32 	%f275, %r253;
	mov.b32 	%f276, %r252;
	mov.b32 	%f277, %r251;
	mov.b32 	%f278, %r250;
	add.s64 	%rd98, %rd89, 12288;
	// begin inline asm
	ld.global.nc.v2.u64 {%rd96, %rd97}, [%rd98];
	// end inline asm
	mov.b64 	{%r254, %r255}, %rd97;
	mov.b64 	{%r256, %r257}, %rd96;
	mov.b32 	%f279, %r257;
	mov.b32 	%f280, %r256;
	mov.b32 	%f281, %r255;
	mov.b32 	%f282, %r254;
	setp.lt.f32 	%p143, %f430, %f268;
	selp.f32 	%f283, %f268, %f430, %p143;
	setp.lt.f32 	%p144, %f267, %f270;
	selp.f32 	%f284, %f270, %f267, %p144;
	setp.lt.f32 	%p145, %f269, %f272;
	selp.f32 	%f285, %f272, %f269, %p145;
	setp.lt.f32 	%p146, %f271, %f274;
	selp.f32 	%f286, %f274, %f271, %p146;
	setp.lt.f32 	%p147, %f273, %f276;
	selp.f32 	%f287, %f276, %f273, %p147;
	setp.lt.f32 	%p148, %f275, %f278;
	selp.f32 	%f288, %f278, %f275, %p148;
	setp.lt.f32 	%p149, %f277, %f280;
	selp.f32 	%f289, %f280, %f277, %p149;
	setp.lt.f32 	%p150, %f279, %f282;
	selp.f32 	%f290, %f282, %f279, %p150;
	setp.lt.f32 	%p151, %f283, %f284;
	selp.f32 	%f291, %f284, %f283, %p151;
	setp.lt.f32 	%p152, %f285, %f286;
	selp.f32 	%f292, %f286, %f285, %p152;
	setp.lt.f32 	%p153, %f287, %f288;
	selp.f32 	%f293, %f288, %f287, %p153;
	setp.lt.f32 	%p154, %f289, %f290;
	selp.f32 	%f294, %f290, %f289, %p154;
	setp.lt.f32 	%p155, %f291, %f292;
	selp.f32 	%f295, %f292, %f291, %p155;
	setp.lt.f32 	%p156, %f293, %f294;
	selp.f32 	%f296, %f294, %f293, %p156;
	setp.lt.f32 	%p157, %f295, %f296;
	selp.f32 	%f297, %f296, %f295, %p157;
	setp.lt.f32 	%p158, %f297, %f281;
	selp.f32 	%f430, %f281, %f297, %p158;
	sub.s32 	%r258, %r67, %r387;
	setp.lt.s32 	%p159, %r258, 4096;
	@%p159 bra 	$L__BB14_34;
	add.s32 	%r387, %r387, 4096;
	setp.le.s32 	%p160, %r387, %r14;
	@%p160 bra 	$L__BB14_24;
$L__BB14_26:
	setp.le.s32 	%p161, %r67, %r387;
	@%p161 bra 	$L__BB14_34;
	sub.s32 	%r18, %r67, %r387;
	setp.ge.s32 	%p162, %r13, %r18;
	@%p162 bra 	$L__BB14_34;
	not.b32 	%r259, %r13;
	add.s32 	%r260, %r67, %r259;
	sub.s32 	%r19, %r260, %r387;
	and.b32  	%r261, %r19, 768;
	setp.eq.s32 	%p163, %r261, 768;
	mov.u32 	%r391, %r13;
	@%p163 bra 	$L__BB14_31;
	add.s32 	%r389, %r13, %r387;
	shr.u32 	%r262, %r19, 8;
	add.s32 	%r263, %r262, 1;
	and.b32  	%r264, %r263, 3;
	neg.s32 	%r388, %r264;
	mov.u32 	%r391, %r13;
$L__BB14_30:
	.pragma "nounroll";
	mul.wide.u32 	%rd101, %r389, 4;
	add.s64 	%rd100, %rd16, %rd101;
	// begin inline asm
	ld.global.nc.u32 %r265, [%rd100];
	// end inline asm
	mov.b32 	%f299, %r265;
	setp.lt.f32 	%p164, %f430, %f299;
	selp.f32 	%f430, %f299, %f430, %p164;
	add.s32 	%r391, %r391, 256;
	add.s32 	%r389, %r389, 256;
	add.s32 	%r388, %r388, 1;
	setp.ne.s32 	%p165, %r388, 0;
	@%p165 bra 	$L__BB14_30;
$L__BB14_31:
	setp.lt.u32 	%p166, %r19, 768;
	@%p166 bra 	$L__BB14_34;
	cvt.u64.u32 	%rd102, %r391;
	cvt.u64.u32 	%rd103, %r387;
	add.s64 	%rd104, %rd102, %rd103;
	shl.b64 	%rd105, %rd104, 2;
	add.s64 	%rd106, %rd105, %rd16;
	add.s64 	%rd122, %rd106, 2048;
	add.s32 	%r392, %r391, %r387;
$L__BB14_33:
	mul.wide.u32 	%rd111, %r392, 4;
	add.s64 	%rd107, %rd16, %rd111;
	// begin inline asm
	ld.global.nc.u32 %r266, [%rd107];
	// end inline asm
	mov.b32 	%f300, %r266;
	setp.lt.f32 	%p167, %f430, %f300;
	selp.f32 	%f301, %f300, %f430, %p167;
	add.s64 	%rd108, %rd122, -1024;
	// begin inline asm
	ld.global.nc.u32 %r267, [%rd108];
	// end inline asm
	mov.b32 	%f302, %r267;
	setp.lt.f32 	%p168, %f301, %f302;
	selp.f32 	%f303, %f302, %f301, %p168;
	// begin inline asm
	ld.global.nc.u32 %r268, [%rd122];
	// end inline asm
	mov.b32 	%f304, %r268;
	setp.lt.f32 	%p169, %f303, %f304;
	selp.f32 	%f305, %f304, %f303, %p169;
	add.s64 	%rd110, %rd122, 1024;
	// begin inline asm
	ld.global.nc.u32 %r269, [%rd110];
	// end inline asm
	mov.b32 	%f306, %r269;
	setp.lt.f32 	%p170, %f305, %f306;
	selp.f32 	%f430, %f306, %f305, %p170;
	add.s32 	%r391, %r391, 1024;
	add.s64 	%rd122, %rd122, 4096;
	add.s32 	%r392, %r392, 1024;
	setp.lt.s32 	%p171, %r391, %r18;
	@%p171 bra 	$L__BB14_33;
$L__BB14_34:
	// begin inline asm
	mov.u32 %r270, %laneid;
	// end inline asm
	mov.b32 	%r272, %f430;
	mov.b32 	%r273, 1;
	mov.b32 	%r294, 31;
	mov.b32 	%r295, -1;
	// begin inline asm
	shfl.sync.down.b32 %r271, %r272, %r273, %r294, %r295;
	// end inline asm
	mov.b32 	%f307, %r271;
	setp.gt.s32 	%p172, %r270, 30;
	setp.lt.f32 	%p173, %f430, %f307;
	selp.f32 	%f308, %f307, %f430, %p173;
	selp.f32 	%f309, %f430, %f308, %p172;
	mov.b32 	%r277, %f309;
	mov.b32 	%r278, 2;
	// begin inline asm
	shfl.sync.down.b32 %r276, %r277, %r278, %r294, %r295;
	// end inline asm
	mov.b32 	%f310, %r276;
	setp.gt.s32 	%p174, %r270, 29;
	setp.lt.f32 	%p175, %f309, %f310;
	selp.f32 	%f311, %f310, %f309, %p175;
	selp.f32 	%f312, %f309, %f311, %p174;
	mov.b32 	%r282, %f312;
	mov.b32 	%r283, 4;
	// begin inline asm
	shfl.sync.down.b32 %r281, %r282, %r283, %r294, %r295;
	// end inline asm
	mov.b32 	%f313, %r281;
	setp.gt.s32 	%p176, %r270, 27;
	setp.lt.f32 	%p177, %f312, %f313;
	selp.f32 	%f314, %f313, %f312, %p177;
	selp.f32 	%f315, %f312, %f314, %p176;
	mov.b32 	%r287, %f315;
	mov.b32 	%r288, 8;
	// begin inline asm
	shfl.sync.down.b32 %r286, %r287, %r288, %r294, %r295;
	// end inline asm
	mov.b32 	%f316, %r286;
	setp.gt.s32 	%p178, %r270, 23;
	setp.lt.f32 	%p179, %f315, %f316;
	selp.f32 	%f317, %f316, %f315, %p179;
	selp.f32 	%f318, %f315, %f317, %p178;
	mov.b32 	%r292, %f318;
	mov.b32 	%r293, 16;
	// begin inline asm
	shfl.sync.down.b32 %r291, %r292, %r293, %r294, %r295;
	// end inline asm
	mov.b32 	%f319, %r291;
	setp.gt.s32 	%p180, %r270, 15;
	setp.lt.f32 	%p181, %f318, %f319;
	selp.f32 	%f26, %f319, %f318, %p181;
	selp.f32 	%f444, %f318, %f26, %p180;
	setp.ne.s32 	%p182, %r270, 0;
	@%p182 bra 	$L__BB14_36;
	shr.u32 	%r296, %r13, 3;
	and.b32  	%r297, %r296, 124;
	mov.u32 	%r298, _ZZN3cub18CUB_300001_SM_10006detail6reduce28DeviceReduceSingleTileKernelINS2_10policy_hubIfjN4cuda3__47maximumIfEEE10Policy1000EPfPdiS8_dfNS5_3std3__410__identityEEEvT0_T1_T2_T3_T4_T6_E12temp_storage;
	add.s32 	%r299, %r298, %r297;
	st.shared.f32 	[%r299+8], %f26;
$L__BB14_36:
	bar.sync 	0;
	setp.ne.s32 	%p183, %r13, 0;
	@%p183 bra 	$L__BB14_72;
	ld.shared.f32 	%f320, [_ZZN3cub18CUB_300001_SM_10006detail6reduce28DeviceReduceSingleTileKernelINS2_10policy_hubIfjN4cuda3__47maximumIfEEE10Policy1000EPfPdiS8_dfNS5_3std3__410__identityEEEvT0_T1_T2_T3_T4_T6_E12temp_storage+12];
	setp.lt.f32 	%p184, %f444, %f320;
	selp.f32 	%f321, %f320, %f444, %p184;
	ld.shared.f32 	%f322, [_ZZN3cub18CUB_300001_SM_10006detail6reduce28DeviceReduceSingleTileKernelINS2_10policy_hubIfjN4cuda3__47maximumIfEEE10Policy1000EPfPdiS8_dfNS5_3std3__410__identityEEEvT0_T1_T2_T3_T4_T6_E12temp_storage+16];
	setp.lt.f32 	%p185, %f321, %f322;
	selp.f32 	%f323, %f322, %f321, %p185;
	ld.shared.f32 	%f324, [_ZZN3cub18CUB_300001_SM_10006detail6reduce28DeviceReduceSingleTileKernelINS2_10policy_hubIfjN4cuda3__47maximumIfEEE10Policy1000EPfPdiS8_dfNS5_3std3__410__identityEEEvT0_T1_T2_T3_T4_T6_E12temp_storage+20];
	setp.lt.f32 	%p186, %f323, %f324;
	selp.f32 	%f325, %f324, %f323, %p186;
	ld.shared.f32 	%f326, [_ZZN3cub18CUB_300001_SM_10006detail6reduce28DeviceReduceSingleTileKernelINS2_10policy_hubIfjN4cuda3__47maximumIfEEE10Policy1000EPfPdiS8_dfNS5_3std3__410__identityEEEvT0_T1_T2_T3_T4_T6_E12temp_storage+24];
	setp.lt.f32 	%p187, %f325, %f326;
	selp.f32 	%f327, %f326, %f325, %p187;
	ld.shared.f32 	%f328, [_ZZN3cub18CUB_300001_SM_10006detail6reduce28DeviceReduceSingleTileKernelINS2_10policy_hubIfjN4cuda3__47maximumIfEEE10Policy1000EPfPdiS8_dfNS5_3std3__410__identityEEEvT0_T1_T2_T3_T4_T6_E12temp_storage+28];
	setp.lt.f32 	%p188, %f327, %f328;
	selp.f32 	%f329, %f328, %f327, %p188;
	ld.shared.f32 	%f330, [_ZZN3cub18CUB_300001_SM_10006detail6reduce28DeviceReduceSingleTileKernelINS2_10policy_hubIfjN4cuda3__47maximumIfEEE10Policy1000EPfPdiS8_dfNS5_3std3__410__identityEEEvT0_T1_T2_T3_T4_T6_E12temp_storage+32];
	setp.lt.f32 	%p189, %f329, %f330;
	selp.f32 	%f331, %f330, %f329, %p189;
	ld.shared.f32 	%f332, [_ZZN3cub18CUB_300001_SM_10006detail6reduce28DeviceReduceSingleTileKernelINS2_10policy_hubIfjN4cuda3__47maximumIfEEE10Policy1000EPfPdiS8_dfNS5_3std3__410__identityEEEvT0_T1_T2_T3_T4_T6_E12temp_storage+36];
	setp.lt.f32 	%p190, %f331, %f332;
	selp.f32 	%f444, %f332, %f331, %p190;
	bra.uni 	$L__BB14_72;
$L__BB14_38:
	setp.gt.s32 	%p3, %r67, 4095;
	@%p3 bra 	$L__BB14_56;
	mov.u32 	%r34, %tid.x;
	setp.ge.s32 	%p68, %r34, %r67;
	mov.f32 	%f436, 0f00000000;
	mov.u32 	%r397, %r34;
	@%p68 bra 	$L__BB14_41;
	mul.wide.u32 	%rd66, %r34, 4;
	add.s64 	%rd65, %rd16, %rd66;
	// begin inline asm
	ld.global.nc.u32 %r144, [%rd65];
	// end inline asm
	mov.b32 	%f436, %r144;
	add.s32 	%r397, %r34, 256;
$L__BB14_41:
	setp.ge.s32 	%p69, %r397, %r67;
	@%p69 bra 	$L__BB14_47;
	not.b32 	%r145, %r397;
	add.s32 	%r37, %r67, %r145;
	and.b32  	%r146, %r37, 768;
	setp.eq.s32 	%p70, %r146, 768;
	@%p70 bra 	$L__BB14_45;
	mul.wide.u32 	%rd67, %r397, 4;
	add.s64 	%rd123, %rd16, %rd67;
	shr.u32 	%r147, %r37, 8;
	add.s32 	%r148, %r147, 1;
	and.b32  	%r149, %r148, 3;
	neg.s32 	%r395, %r149;
$L__BB14_44:
	.pragma "nounroll";
	// begin inline asm
	ld.global.nc.u32 %r150, [%rd123];
	// end inline asm
	mov.b32 	%f156, %r150;
	setp.lt.f32 	%p71, %f436, %f156;
	selp.f32 	%f436, %f156, %f436, %p71;
	add.s32 	%r397, %r397, 256;
	add.s64 	%rd123, %rd123, 1024;
	add.s32 	%r395, %r395, 1;
	setp.ne.s32 	%p72, %r395, 0;
	@%p72 bra 	$L__BB14_44;
$L__BB14_45:
	setp.lt.u32 	%p73, %r37, 768;
	@%p73 bra 	$L__BB14_47;
$L__BB14_46:
	mul.wide.s32 	%rd73, %r397, 4;
	add.s64 	%rd69, %rd16, %rd73;
	// begin inline asm
	ld.global.nc.u32 %r151, [%rd69];
	// end inline asm
	mov.b32 	%f157, %r151;
	setp.lt.f32 	%p74, %f436, %f157;
	selp.f32 	%f158, %f157, %f436, %p74;
	add.s64 	%rd70, %rd69, 1024;
	// begin inline asm
	ld.global.nc.u32 %r152, [%rd70];
	// end inline asm
	mov.b32 	%f159, %r152;
	setp.lt.f32 	%p75, %f158, %f159;
	selp.f32 	%f160, %f159, %f158, %p75;
	add.s64 	%rd71, %rd69, 2048;
	// begin inline asm
	ld.global.nc.u32 %r153, [%rd71];
	// end inline asm
	mov.b32 	%f161, %r153;
	setp.lt.f32 	%p76, %f160, %f161;
	selp.f32 	%f162, %f161, %f160, %p76;
	add.s64 	%rd72, %rd69, 3072;
	// begin inline asm
	ld.global.nc.u32 %r154, [%rd72];
	// end inline asm
	mov.b32 	%f163, %r154;
	setp.lt.f32 	%p77, %f162, %f163;
	selp.f32 	%f436, %f163, %f162, %p77;
	add.s32 	%r397, %r397, 1024;
	setp.lt.s32 	%p78, %r397, %r67;
	@%p78 bra 	$L__BB14_46;
$L__BB14_47:
	setp.lt.s32 	%p79, %r67, 256;
	@%p79 bra 	$L__BB14_52;
	// begin inline asm
	mov.u32 %r193, %laneid;
	// end inline asm
	mov.b32 	%r195, %f436;
	mov.b32 	%r196, 1;
	mov.b32 	%r217, 31;
	mov.b32 	%r218, -1;
	// begin inline asm
	shfl.sync.down.b32 %r194, %r195, %r196, %r217, %r218;
	// end inline asm
	mov.b32 	%f211, %r194;
	setp.gt.s32 	%p107, %r193, 30;
	setp.lt.f32 	%p108, %f436, %f211;
	selp.f32 	%f212, %f211, %f436, %p108;
	selp.f32 	%f213, %f436, %f212, %p107;
	mov.b32 	%r200, %f213;
	mov.b32 	%r201, 2;
	// begin inline asm
	shfl.sync.down.b32 %r199, %r200, %r201, %r217, %r218;
	// end inline asm
	mov.b32 	%f214, %r199;
	setp.gt.s32 	%p109, %r193, 29;
	setp.lt.f32 	%p110, %f213, %f214;
	selp.f32 	%f215, %f214, %f213, %p110;
	selp.f32 	%f216, %f213, %f215, %p109;
	mov.b32 	%r205, %f216;
	mov.b32 	%r206, 4;
	// begin inline asm
	shfl.sync.down.b32 %r204, %r205, %r206, %r217, %r218;
	// end inline asm
	mov.b32 	%f217, %r204;
	setp.gt.s32 	%p111, %r193, 27;
	setp.lt.f32 	%p112, %f216, %f217;
	selp.f32 	%f218, %f217, %f216, %p112;
	selp.f32 	%f219, %f216, %f218, %p111;
	mov.b32 	%r210, %f219;
	mov.b32 	%r211, 8;
	// begin inline asm
	shfl.sync.down.b32 %r209, %r210, %r211, %r217, %r218;
	// end inline asm
	mov.b32 	%f220, %r209;
	setp.gt.s32 	%p113, %r193, 23;
	setp.lt.f32 	%p114, %f219, %f220;
	selp.f32 	%f221, %f220, %f219, %p114;
	selp.f32 	%f222, %f219, %f221, %p113;
	mov.b32 	%r215, %f222;
	mov.b32 	%r216, 16;
	// begin inline asm
	shfl.sync.down.b32 %r214, %r215, %r216, %r217, %r218;
	// end inline asm
	mov.b32 	%f223, %r214;
	setp.gt.s32 	%p115, %r193, 15;
	setp.lt.f32 	%p116, %f222, %f223;
	selp.f32 	%f38, %f223, %f222, %p116;
	selp.f32 	%f444, %f222, %f38, %p115;
	setp.ne.s32 	%p117, %r193, 0;
	@%p117 bra 	$L__BB14_50;
	shr.u32 	%r219, %r34, 3;
	and.b32  	%r220, %r219, 124;
	mov.u32 	%r221, _ZZN3cub18CUB_300001_SM_10006detail6reduce28DeviceReduceSingleTileKernelINS2_10policy_hubIfjN4cuda3__47maximumIfEEE10Policy1000EPfPdiS8_dfNS5_3std3__410__identityEEEvT0_T1_T2_T3_T4_T6_E12temp_storage;
	add.s32 	%r222, %r221, %r220;
	st.shared.f32 	[%r222+8], %f38;
$L__BB14_50:
	bar.sync 	0;
	setp.ne.s32 	%p118, %r34, 0;
	@%p118 bra 	$L__BB14_72;
	ld.shared.f32 	%f224, [_ZZN3cub18CUB_300001_SM_10006detail6reduce28DeviceReduceSingleTileKernelINS2_10policy_hubIfjN4cuda3__47maximumIfEEE10Policy1000EPfPdiS8_dfNS5_3std3__410__identityEEEvT0_T1_T2_T3_T4_T6_E12temp_storage+12];
	setp.lt.f32 	%p119, %f444, %f224;
	selp.f32 	%f225, %f224, %f444, %p119;
	ld.shared.f32 	%f226, [_ZZN3cub18CUB_300001_SM_10006detail6reduce28DeviceReduceSingleTileKernelINS2_10policy_hubIfjN4cuda3__47maximumIfEEE10Policy1000EPfPdiS8_dfNS5_3std3__410__identityEEEvT0_T1_T2_T3_T4_T6_E12temp_storage+16];
	setp.lt.f32 	%p120, %f225, %f226;
	selp.f32 	%f227, %f226, %f225, %p120;
	ld.shared.f32 	%f228, [_ZZN3cub18CUB_300001_SM_10006detail6reduce28DeviceReduceSingleTileKernelINS2_10policy_hubIfjN4cuda3__47maximumIfEEE10Policy1000EPfPdiS8_dfNS5_3std3__410__identityEEEvT0_T1_T2_T3_T4_T6_E12temp_storage+20];
	setp.lt.f32 	%p121, %f227, %f228;
	selp.f32 	%f229, %f228, %f227, %p121;
	ld.shared.f32 	%f230, [_ZZN3cub18CUB_300001_SM_10006detail6reduce28DeviceReduceSingleTileKernelINS2_10policy_hubIfjN4cuda3__47maximumIfEEE10Policy1000EPfPdiS8_dfNS5_3std3__410__identityEEEvT0_T1_T2_T3_T4_T6_E12temp_storage+24];
	setp.lt.f32 	%p122, %f229, %f230;
	selp.f32 	%f231, %f230, %f229, %p122;
	ld.shared.f32 	%f232, [_ZZN3cub18CUB_300001_SM_10006detail6reduce28DeviceReduceSingleTileKernelINS2_10policy_hubIfjN4cuda3__47maximumIfEEE10Policy1000EPfPdiS8_dfNS5_3std3__410__identityEEEvT0_T1_T2_T3_T4_T6_E12temp_storage+28];
	setp.lt.f32 	%p123, %f231, %f232;
	selp.f32 	%f233, %f232, %f231, %p123;
	ld.shared.f32 	%f234, [_ZZN3cub18CUB_300001_SM_10006detail6reduce28DeviceReduceSingleTileKernelINS2_10policy_hubIfjN4cuda3__47maximumIfEEE10Policy1000EPfPdiS8_dfNS5_3std3__410__identityEEEvT0_T1_T2_T3_T4_T6_E12temp_storage+32];
	setp.lt.f32 	%p124, %f233, %f234;
	selp.f32 	%f235, %f234, %f233, %p124;
	ld.shared.f32 	%f236, [_ZZN3cub18CUB_300001_SM_10006detail6reduce28DeviceReduceSingleTileKernelINS2_10policy_hubIfjN4cuda3__47maximumIfEEE10Policy1000EPfPdiS8_dfNS5_3std3__410__identityEEEvT0_T1_T2_T3_T4_T6_E12temp_storage+36];
	setp.lt.f32 	%p125, %f235, %f236;
	selp.f32 	%f444, %f236, %f235, %p125;
	bra.uni 	$L__BB14_72;
$L__BB14_52:
	// begin inline asm
	mov.u32 %r155, %laneid;
	// end inline asm
	and.b32  	%r181, %r34, 992;
	add.s32 	%r182, %r181, 32;
	setp.gt.s32 	%p80, %r182, %r67;
	not.b32 	%r183, %r181;
	add.s32 	%r184, %r67, %r183;
	selp.b32 	%r179, %r184, 31, %p80;
	mov.b32 	%r157, %f436;
	mov.b32 	%r158, 1;
	mov.b32 	%r180, -1;
	// begin inline asm
	shfl.sync.down.b32 %r156, %r157, %r158, %r179, %r180;
	// end inline asm
	mov.b32 	%f164, %r156;
	setp.lt.s32 	%p81, %r155, %r179;
	setp.lt.f32 	%p82, %f436, %f164;
	selp.f32 	%f165, %f164, %f436, %p82;
	selp.f32 	%f166, %f165, %f436, %p81;
	mov.b32 	%r162, %f166;
	mov.b32 	%r163, 2;
	// begin inline asm
	shfl.sync.down.b32 %r161, %r162, %r163, %r179, %r180;
	// end inline asm
	mov.b32 	%f167, %r161;
	add.s32 	%r185, %r155, 2;
	setp.gt.s32 	%p83, %r185, %r179;
	setp.lt.f32 	%p84, %f166, %f167;
	selp.f32 	%f168, %f167, %f166, %p84;
	selp.f32 	%f169, %f166, %f168, %p83;
	mov.b32 	%r167, %f169;
	mov.b32 	%r168, 4;
	// begin inline asm
	shfl.sync.down.b32 %r166, %r167, %r168, %r179, %r180;
	// end inline asm
	mov.b32 	%f170, %r166;
	add.s32 	%r186, %r155, 4;
	setp.gt.s32 	%p85, %r186, %r179;
	setp.lt.f32 	%p86, %f169, %f170;
	selp.f32 	%f171, %f170, %f169, %p86;
	selp.f32 	%f172, %f169, %f171, %p85;
	mov.b32 	%r172, %f172;
	mov.b32 	%r173, 8;
	// begin inline asm
	shfl.sync.down.b32 %r171, %r172, %r173, %r179, %r180;
	// end inline asm
	mov.b32 	%f173, %r171;
	add.s32 	%r187, %r155, 8;
	setp.gt.s32 	%p87, %r187, %r179;
	setp.lt.f32 	%p88, %f172, %f173;
	selp.f32 	%f174, %f173, %f172, %p88;
	selp.f32 	%f175, %f172, %f174, %p87;
	mov.b32 	%r177, %f175;
	mov.b32 	%r178, 16;
	// begin inline asm
	shfl.sync.down.b32 %r176, %r177, %r178, %r179, %r180;
	// end inline asm
	mov.b32 	%f176, %r176;
	add.s32 	%r188, %r155, 16;
	setp.gt.s32 	%p89, %r188, %r179;
	setp.lt.f32 	%p90, %f175, %f176;
	selp.f32 	%f177, %f176, %f175, %p90;
	selp.f32 	%f444, %f175, %f177, %p89;
	setp.ne.s32 	%p91, %r155, 0;
	@%p91 bra 	$L__BB14_54;
	shr.u32 	%r189, %r34, 3;
	and.b32  	%r190, %r189, 124;
	mov.u32 	%r191, _ZZN3cub18CUB_300001_SM_10006detail6reduce28DeviceReduceSingleTileKernelINS2_10policy_hubIfjN4cuda3__47maximumIfEEE10Policy1000EPfPdiS8_dfNS5_3std3__410__identityEEEvT0_T1_T2_T3_T4_T6_E12temp_storage;
	add.s32 	%r192, %r191, %r190;
	st.shared.f32 	[%r192+8], %f444;
$L__BB14_54:
	bar.sync 	0;
	setp.ne.s32 	%p92, %r34, 0;
	@%p92 bra 	$L__BB14_72;
	setp.gt.s32 	%p93, %r67, 32;
	ld.shared.f32 	%f178, [_ZZN3cub18CUB_300001_SM_10006detail6reduce28DeviceReduceSingleTileKernelINS2_10policy_hubIfjN4cuda3__47maximumIfEEE10Policy1000EPfPdiS8_dfNS5_3std3__410__identityEEEvT0_T1_T2_T3_T4_T6_E12temp_storage+12];
	setp.lt.f32 	%p94, %f444, %f178;
	selp.f32 	%f180, %f178, %f444, %p94;
	selp.f32 	%f181, %f180, %f444, %p93;
	setp.gt.s32 	%p95, %r67, 64;
	ld.shared.f32 	%f183, [_ZZN3cub18CUB_300001_SM_10006detail6reduce28DeviceReduceSingleTileKernelINS2_10policy_hubIfjN4cuda3__47maximumIfEEE10Policy1000EPfPdiS8_dfNS5_3std3__410__identityEEEvT0_T1_T2_T3_T4_T6_E12temp_storage+16];
	setp.lt.f32 	%p96, %f181, %f183;
	selp.f32 	%f185, %f183, %f181, %p96;
	selp.f32 	%f186, %f185, %f181, %p95;
	setp.gt.s32 	%p97, %r67, 96;
	ld.shared.f32 	%f188, [_ZZN3cub18CUB_300001_SM_10006detail6reduce28DeviceReduceSingleTileKernelINS2_10policy_hubIfjN4cuda3__47maximumIfEEE10Policy1000EPfPdiS8_dfNS5_3std3__410__identityEEEvT0_T1_T2_T3_T4_T6_E12temp_storage+20];
	setp.lt.f32 	%p98, %f186, %f188;
	selp.f32 	%f190, %f188, %f186, %p98;
	selp.f32 	%f191, %f190, %f186, %p97;
	setp.gt.s32 	%p99, %r67, 128;
	ld.shared.f32 	%f193, [_ZZN3cub18CUB_300001_SM_10006detail6reduce28DeviceReduceSingleTileKernelINS2_10policy_hubIfjN4cuda3__47maximumIfEEE10Policy1000EPfPdiS8_dfNS5_3std3__410__identityEEEvT0_T1_T2_T3_T4_T6_E12temp_storage+24];
	setp.lt.f32 	%p100, %f191, %f193;
	selp.f32 	%f195, %f193, %f191, %p100;
	selp.f32 	%f196, %f195, %f191, %p99;
	setp.gt.s32 	%p101, %r67, 160;
	ld.shared.f32 	%f198, [_ZZN3cub18CUB_300001_SM_10006detail6reduce28DeviceReduceSingleTileKernelINS2_10policy_hubIfjN4cuda3__47maximumIfEEE10Policy1000EPfPdiS8_dfNS5_3std3__410__identityEEEvT0_T1_T2_T3_T4_T6_E12temp_storage+28];
	setp.lt.f32 	%p102, %f196, %f198;
	selp.f32 	%f200, %f198, %f196, %p102;
	selp.f32 	%f201, %f200, %f196, %p101;
	setp.gt.s32 	%p103, %r67, 192;
	ld.shared.f32 	%f203, [_ZZN3cub18CUB_300001_SM_10006detail6reduce28DeviceReduceSingleTileKernelINS2_10policy_hubIfjN4cuda3__47maximumIfEEE10Policy1000EPfPdiS8_dfNS5_3std3__410__identityEEEvT0_T1_T2_T3_T4_T6_E12temp_storage+32];
	setp.lt.f32 	%p104, %f201, %f203;
	selp.f32 	%f205, %f203, %f201, %p104;
	selp.f32 	%f206, %f205, %f201, %p103;
	setp.gt.s32 	%p105, %r67, 224;
	ld.shared.f32 	%f208, [_ZZN3cub18CUB_300001_SM_10006detail6reduce28DeviceReduceSingleTileKernelINS2_10policy_hubIfjN4cuda3__47maximumIfEEE10Policy1000EPfPdiS8_dfNS5_3std3__410__identityEEEvT0_T1_T2_T3_T4_T6_E12temp_storage+36];
	setp.lt.f32 	%p106, %f206, %f208;
	selp.f32 	%f210, %f208, %f206, %p106;
	selp.f32 	%f444, %f210, %f206, %p105;
	bra.uni 	$L__BB14_72;
$L__BB14_56:
	mov.u32 	%r46, %tid.x;
	mul.wide.u32 	%rd35, %r46, 4;
	add.s64 	%rd19, %rd16, %rd35;
	// begin inline asm
	ld.global.nc.u32 %r68, [%rd19];
	// end inline asm
	mov.b32 	%f58, %r68;
	add.s64 	%rd20, %rd19, 1024;
	// begin inline asm
	ld.global.nc.u32 %r69, [%rd20];
	// end inline asm
	mov.b32 	%f59, %r69;
	add.s64 	%rd21, %rd19, 2048;
	// begin inline asm
	ld.global.nc.u32 %r70, [%rd21];
	// end inline asm
	mov.b32 	%f60, %r70;
	add.s64 	%rd22, %rd19, 3072;
	// begin inline asm
	ld.global.nc.u32 %r71, [%rd22];
	// end inline asm
	mov.b32 	%f61, %r71;
	add.s64 	%rd23, %rd19, 4096;
	// begin inline asm
	ld.global.nc.u32 %r72, [%rd23];
	// end inline asm
	mov.b32 	%f62, %r72;
	add.s64 	%rd24, %rd19, 5120;
	// begin inline asm
	ld.global.nc.u32 %r73, [%rd24];
	// end inline asm
	mov.b32 	%f63, %r73;
	add.s64 	%rd25, %rd19, 6144;
	// begin inline asm
	ld.global.nc.u32 %r74, [%rd25];
	// end inline asm
	mov.b32 	%f64, %r74;
	add.s64 	%rd26, %rd19, 7168;
	// begin inline asm
	ld.global.nc.u32 %r75, [%rd26];
	// end inline asm
	mov.b32 	%f65, %r75;
	add.s64 	%rd27, %rd19, 8192;
	// begin inline asm
	ld.global.nc.u32 %r76, [%rd27];
	// end inline asm
	mov.b32 	%f66, %r76;
	add.s64 	%rd28, %rd19, 9216;
	// begin inline asm
	ld.global.nc.u32 %r77, [%rd28];
	// end inline asm
	mov.b32 	%f67, %r77;
	add.s64 	%rd29, %rd19, 10240;
	// begin inline asm
	ld.global.nc.u32 %r78, [%rd29];
	// end inline asm
	mov.b32 	%f68, %r78;
	add.s64 	%rd30, %rd19, 11264;
	// begin inline asm
	ld.global.nc.u32 %r79, [%rd30];
	// end inline asm
	mov.b32 	%f69, %r79;
	add.s64 	%rd31, %rd19, 12288;
	// begin inline asm
	ld.global.nc.u32 %r80, [%rd31];
	// end inline asm
	mov.b32 	%f70, %r80;
	add.s64 	%rd32, %rd19, 13312;
	// begin inline asm
	ld.global.nc.u32 %r81, [%rd32];
	// end inline asm
	mov.b32 	%f71, %r81;
	add.s64 	%rd33, %rd19, 14336;
	// begin inline asm
	ld.global.nc.u32 %r82, [%rd33];
	// end inline asm
	mov.b32 	%f72, %r82;
	add.s64 	%rd34, %rd19, 15360;
	// begin inline asm
	ld.global.nc.u32 %r83, [%rd34];
	// end inline asm
	mov.b32 	%f73, %r83;
	setp.lt.f32 	%p4, %f58, %f59;
	selp.f32 	%f74, %f59, %f58, %p4;
	setp.lt.f32 	%p5, %f60, %f61;
	selp.f32 	%f75, %f61, %f60, %p5;
	setp.lt.f32 	%p6, %f62, %f63;
	selp.f32 	%f76, %f63, %f62, %p6;
	setp.lt.f32 	%p7, %f64, %f65;
	selp.f32 	%f77, %f65, %f64, %p7;
	setp.lt.f32 	%p8, %f66, %f67;
	selp.f32 	%f78, %f67, %f66, %p8;
	setp.lt.f32 	%p9, %f68, %f69;
	selp.f32 	%f79, %f69, %f68, %p9;
	setp.lt.f32 	%p10, %f70, %f71;
	selp.f32 	%f80, %f71, %f70, %p10;
	setp.lt.f32 	%p11, %f72, %f73;
	selp.f32 	%f81, %f73, %f72, %p11;
	setp.lt.f32 	%p12, %f74, %f75;
	selp.f32 	%f82, %f75, %f74, %p12;
	setp.lt.f32 	%p13, %f76, %f77;
	selp.f32 	%f83, %f77, %f76, %p13;
	setp.lt.f32 	%p14, %f78, %f79;
	selp.f32 	%f84, %f79, %f78, %p14;
	setp.lt.f32 	%p15, %f80, %f81;
	selp.f32 	%f85, %f81, %f80, %p15;
	setp.lt.f32 	%p16, %f82, %f83;
	selp.f32 	%f86, %f83, %f82, %p16;
	setp.lt.f32 	%p17, %f84, %f85;
	selp.f32 	%f87, %f85, %f84, %p17;
	setp.lt.f32 	%p18, %f86, %f87;
	selp.f32 	%f443, %f87, %f86, %p18;
	setp.lt.u32 	%p19, %r67, 8192;
	mov.b32 	%r400, 4096;
	@%p19 bra 	$L__BB14_60;
	add.s32 	%r47, %r67, -4096;
	mov.b32 	%r400, 4096;
$L__BB14_58:
	mul.wide.s32 	%rd52, %r400, 4;
	add.s64 	%rd36, %rd19, %rd52;
	// begin inline asm
	ld.global.nc.u32 %r86, [%rd36];
	// end inline asm
	mov.b32 	%f88, %r86;
	add.s64 	%rd37, %rd36, 1024;
	// begin inline asm
	ld.global.nc.u32 %r87, [%rd37];
	// end inline asm
	mov.b32 	%f89, %r87;
	add.s64 	%rd38, %rd36, 2048;
	// begin inline asm
	ld.global.nc.u32 %r88, [%rd38];
	// end inline asm
	mov.b32 	%f90, %r88;
	add.s64 	%rd39, %rd36, 3072;
	// begin inline asm
	ld.global.nc.u32 %r89, [%rd39];
	// end inline asm
	mov.b32 	%f91, %r89;
	add.s64 	%rd40, %rd36, 4096;
	// begin inline asm
	ld.global.nc.u32 %r90, [%rd40];
	// end inline asm
	mov.b32 	%f92, %r90;
	add.s64 	%rd41, %rd36, 5120;
	// begin inline asm
	ld.global.nc.u32 %r91, [%rd41];
	// end inline asm
	mov.b32 	%f93, %r91;
	add.s64 	%rd42, %rd36, 6144;
	// begin inline asm
	ld.global.nc.u32 %r92, [%rd42];
	// end inline asm
	mov.b32 	%f94, %r92;
	add.s64 	%rd43, %rd36, 7168;
	// begin inline asm
	ld.global.nc.u32 %r93, [%rd43];
	// end inline asm
	mov.b32 	%f95, %r93;
	add.s64 	%rd44, %rd36, 8192;
	// begin inline asm
	ld.global.nc.u32 %r94, [%rd44];
	// end inline asm
	mov.b32 	%f96, %r94;
	add.s64 	%rd45, %rd36, 9216;
	// begin inline asm
	ld.global.nc.u32 %r95, [%rd45];
	// end inline asm
	mov.b32 	%f97, %r95;
	add.s64 	%rd46, %rd36, 10240;
	// begin inline asm
	ld.global.nc.u32 %r96, [%rd46];
	// end inline asm
	mov.b32 	%f98, %r96;
	add.s64 	%rd47, %rd36, 11264;
	// begin inline asm
	ld.global.nc.u32 %r97, [%rd47];
	// end inline asm
	mov.b32 	%f99, %r97;
	add.s64 	%rd48, %rd36, 12288;
	// begin inline asm
	ld.global.nc.u32 %r98, [%rd48];
	// end inline asm
	mov.b32 	%f100, %r98;
	add.s64 	%rd49, %rd36, 13312;
	// begin inline asm
	ld.global.nc.u32 %r99, [%rd49];
	// end inline asm
	mov.b32 	%f101, %r99;
	add.s64 	%rd50, %rd36, 14336;
	// begin inline asm
	ld.global.nc.u32 %r100, [%rd50];
	// end inline asm
	mov.b32 	%f102, %r100;
	add.s64 	%rd51, %rd36, 15360;
	// begin inline asm
	ld.global.nc.u32 %r101, [%rd51];
	// end inline asm
	mov.b32 	%f103, %r101;
	setp.lt.f32 	%p20, %f443, %f88;
	selp.f32 	%f104, %f88, %f443, %p20;
	setp.lt.f32 	%p21, %f89, %f90;
	selp.f32 	%f105, %f90, %f89, %p21;
	setp.lt.f32 	%p22, %f91, %f92;
	selp.f32 	%f106, %f92, %f91, %p22;
	setp.lt.f32 	%p23, %f93, %f94;
	selp.f32 	%f107, %f94, %f93, %p23;
	setp.lt.f32 	%p24, %f95, %f96;
	selp.f32 	%f108, %f96, %f95, %p24;
	setp.lt.f32 	%p25, %f97, %f98;
	selp.f32 	%f109, %f98, %f97, %p25;
	setp.lt.f32 	%p26, %f99, %f100;
	selp.f32 	%f110, %f100, %f99, %p26;
	setp.lt.f32 	%p27, %f101, %f102;
	selp.f32 	%f111, %f102, %f101, %p27;
	setp.lt.f32 	%p28, %f104, %f105;
	selp.f32 	%f112, %f105, %f104, %p28;
	setp.lt.f32 	%p29, %f106, %f107;
	selp.f32 	%f113, %f107, %f106, %p29;
	setp.lt.f32 	%p30, %f108, %f109;
	selp.f32 	%f114, %f109, %f108, %p30;
	setp.lt.f32 	%p31, %f110, %f111;
	selp.f32 	%f115, %f111, %f110, %p31;
	setp.lt.f32 	%p32, %f112, %f113;
	selp.f32 	%f116, %f113, %f112, %p32;
	setp.lt.f32 	%p33, %f114, %f115;
	selp.f32 	%f117, %f115, %f114, %p33;
	setp.lt.f32 	%p34, %f116, %f117;
	selp.f32 	%f118, %f117, %f116, %p34;
	setp.lt.f32 	%p35, %f118, %f103;
	selp.f32 	%f443, %f103, %f118, %p35;
	sub.s32 	%r102, %r67, %r400;
	setp.lt.s32 	%p36, %r102, 4096;
	@%p36 bra 	$L__BB14_68;
	add.s32 	%r400, %r400, 4096;
	setp.le.s32 	%p37, %r400, %r47;
	@%p37 bra 	$L__BB14_58;
$L__BB14_60:
	setp.le.s32 	%p38, %r67, %r400;
	@%p38 bra 	$L__BB14_68;
	sub.s32 	%r51, %r67, %r400;
	setp.ge.s32 	%p39, %r46, %r51;
	@%p39 bra 	$L__BB14_68;
	not.b32 	%r103, %r46;
	add.s32 	%r104, %r67, %r103;
	sub.s32 	%r52, %r104, %r400;
	and.b32  	%r105, %r52, 768;
	setp.eq.s32 	%p40, %r105, 768;
	mov.u32 	%r404, %r46;
	@%p40 bra 	$L__BB14_65;
	add.s32 	%r402, %r46, %r400;
	shr.u32 	%r106, %r52, 8;
	add.s32 	%r107, %r106, 1;
	and.b32  	%r108, %r107, 3;
	neg.s32 	%r401, %r108;
	mov.u32 	%r404, %r46;
$L__BB14_64:
	.pragma "nounroll";
	mul.wide.u32 	%rd54, %r402, 4;
	add.s64 	%rd53, %rd16, %rd54;
	// begin inline asm
	ld.global.nc.u32 %r109, [%rd53];
	// end inline asm
	mov.b32 	%f120, %r109;
	setp.lt.f32 	%p41, %f443, %f120;
	selp.f32 	%f443, %f120, %f443, %p41;
	add.s32 	%r404, %r404, 256;
	add.s32 	%r402, %r402, 256;
	add.s32 	%r401, %r401, 1;
	setp.ne.s32 	%p42, %r401, 0;
	@%p42 bra 	$L__BB14_64;
$L__BB14_65:
	setp.lt.u32 	%p43, %r52, 768;
	@%p43 bra 	$L__BB14_68;
	cvt.u64.u32 	%rd55, %r404;
	cvt.u64.u32 	%rd56, %r400;
	add.s64 	%rd57, %rd55, %rd56;
	shl.b64 	%rd58, %rd57, 2;
	add.s64 	%rd59, %rd58, %rd16;
	add.s64 	%rd124, %rd59, 2048;
	add.s32 	%r405, %r404, %r400;
$L__BB14_67:
	mul.wide.u32 	%rd64, %r405, 4;
	add.s64 	%rd60, %rd16, %rd64;
	// begin inline asm
	ld.global.nc.u32 %r110, [%rd60];
	// end inline asm
	mov.b32 	%f121, %r110;
	setp.lt.f32 	%p44, %f443, %f121;
	selp.f32 	%f122, %f121, %f443, %p44;
	add.s64 	%rd61, %rd124, -1024;
	// begin inline asm
	ld.global.nc.u32 %r111, [%rd61];
	// end inline asm
	mov.b32 	%f123, %r111;
	setp.lt.f32 	%p45, %f122, %f123;
	selp.f32 	%f124, %f123, %f122, %p45;
	// begin inline asm
	ld.global.nc.u32 %r112, [%rd124];
	// end inline asm
	mov.b32 	%f125, %r112;
	setp.lt.f32 	%p46, %f124, %f125;
	selp.f32 	%f126, %f125, %f124, %p46;
	add.s64 	%rd63, %rd124, 1024;
	// begin inline asm
	ld.global.nc.u32 %r113, [%rd63];
	// end inline asm
	mov.b32 	%f127, %r113;
	setp.lt.f32 	%p47, %f126, %f127;
	selp.f32 	%f443, %f127, %f126, %p47;
	add.s32 	%r404, %r404, 1024;
	add.s64 	%rd124, %rd124, 4096;
	add.s32 	%r405, %r405, 1024;
	setp.lt.s32 	%p48, %r404, %r51;
	@%p48 bra 	$L__BB14_67;
$L__BB14_68:
	// begin inline asm
	mov.u32 %r114, %laneid;
	// end inline asm
	mov.b32 	%r116, %f443;
	mov.b32 	%r117, 1;
	mov.b32 	%r138, 31;
	mov.b32 	%r139, -1;
	// begin inline asm
	shfl.sync.down.b32 %r115, %r116, %r117, %r138, %r139;
	// end inline asm
	mov.b32 	%f128, %r115;
	setp.gt.s32 	%p49, %r114, 30;
	setp.lt.f32 	%p50, %f443, %f128;
	selp.f32 	%f129, %f128, %f443, %p50;
	selp.f32 	%f130, %f443, %f129, %p49;
	mov.b32 	%r121, %f130;
	mov.b32 	%r122, 2;
	// begin inline asm
	shfl.sync.down.b32 %r120, %r121, %r122, %r138, %r139;
	// end inline asm
	mov.b32 	%f131, %r120;
	setp.gt.s32 	%p51, %r114, 29;
	setp.lt.f32 	%p52, %f130, %f131;
	selp.f32 	%f132, %f131, %f130, %p52;
	selp.f32 	%f133, %f130, %f132, %p51;
	mov.b32 	%r126, %f133;
	mov.b32 	%r127, 4;
	// begin inline asm
	shfl.sync.down.b32 %r125, %r126, %r127, %r138, %r139;
	// end inline asm
	mov.b32 	%f134, %r125;
	setp.gt.s32 	%p53, %r114, 27;
	setp.lt.f32 	%p54, %f133, %f134;
	selp.f32 	%f135, %f134, %f133, %p54;
	selp.f32 	%f136, %f133, %f135, %p53;
	mov.b32 	%r131, %f136;
	mov.b32 	%r132, 8;
	// begin inline asm
	shfl.sync.down.b32 %r130, %r131, %r132, %r138, %r139;
	// end inline asm
	mov.b32 	%f137, %r130;
	setp.gt.s32 	%p55, %r114, 23;
	setp.lt.f32 	%p56, %f136, %f137;
	selp.f32 	%f138, %f137, %f136, %p56;
	selp.f32 	%f139, %f136, %f138, %p55;
	mov.b32 	%r136, %f139;
	mov.b32 	%r137, 16;
	// begin inline asm
	shfl.sync.down.b32 %r135, %r136, %r137, %r138, %r139;
	// end inline asm
	mov.b32 	%f140, %r135;
	setp.gt.s32 	%p57, %r114, 15;
	setp.lt.f32 	%p58, %f139, %f140;
	selp.f32 	%f54, %f140, %f139, %p58;
	selp.f32 	%f444, %f139, %f54, %p57;
	setp.ne.s32 	%p59, %r114, 0;
	@%p59 bra 	$L__BB14_70;
	shr.u32 	%r140, %r46, 3;
	and.b32  	%r141, %r140, 124;
	mov.u32 	%r142, _ZZN3cub18CUB_300001_SM_10006detail6reduce28DeviceReduceSingleTileKernelINS2_10policy_hubIfjN4cuda3__47maximumIfEEE10Policy1000EPfPdiS8_dfNS5_3std3__410__identityEEEvT0_T1_T2_T3_T4_T6_E12temp_storage;
	add.s32 	%r143, %r142, %r141;
	st.shared.f32 	[%r143+8], %f54;
$L__BB14_70:
	bar.sync 	0;
	setp.ne.s32 	%p60, %r46, 0;
	@%p60 bra 	$L__BB14_72;
	ld.shared.f32 	%f141, [_ZZN3cub18CUB_300001_SM_10006detail6reduce28DeviceReduceSingleTileKernelINS2_10policy_hubIfjN4cuda3__47maximumIfEEE10Policy1000EPfPdiS8_dfNS5_3std3__410__identityEEEvT0_T1_T2_T3_T4_T6_E12temp_storage+12];
	setp.lt.f32 	%p61, %f444, %f141;
	selp.f32 	%f142, %f141, %f444, %p61;
	ld.shared.f32 	%f143, [_ZZN3cub18CUB_300001_SM_10006detail6reduce28DeviceReduceSingleTileKernelINS2_10policy_hubIfjN4cuda3__47maximumIfEEE10Policy1000EPfPdiS8_dfNS5_3std3__410__identityEEEvT0_T1_T2_T3_T4_T6_E12temp_storage+16];
	setp.lt.f32 	%p62, %f142, %f143;
	selp.f32 	%f144, %f143, %f142, %p62;
	ld.shared.f32 	%f145, [_ZZN3cub18CUB_300001_SM_10006detail6reduce28DeviceReduceSingleTileKernelINS2_10policy_hubIfjN4cuda3__47maximumIfEEE10Policy1000EPfPdiS8_dfNS5_3std3__410__identityEEEvT0_T1_T2_T3_T4_T6_E12temp_storage+20];
	setp.lt.f32 	%p63, %f144, %f145;
	selp.f32 	%f146, %f145, %f144, %p63;
	ld.shared.f32 	%f147, [_ZZN3cub18CUB_300001_SM_10006detail6reduce28DeviceReduceSingleTileKernelINS2_10policy_hubIfjN4cuda3__47maximumIfEEE10Policy1000EPfPdiS8_dfNS5_3std3__410__identityEEEvT0_T1_T2_T3_T4_T6_E12temp_storage+24];
	setp.lt.f32 	%p64, %f146, %f147;
	selp.f32 	%f148, %f147, %f146, %p64;
	ld.shared.f32 	%f149, [_ZZN3cub18CUB_300001_SM_10006detail6reduce28DeviceReduceSingleTileKernelINS2_10policy_hubIfjN4cuda3__47maximumIfEEE10Policy1000EPfPdiS8_dfNS5_3std3__410__identityEEEvT0_T1_T2_T3_T4_T6_E12temp_storage+28];
	setp.lt.f32 	%p65, %f148, %f149;
	selp.f32 	%f150, %f149, %f148, %p65;
	ld.shared.f32 	%f151, [_ZZN3cub18CUB_300001_SM_10006detail6reduce28DeviceReduceSingleTileKernelINS2_10policy_hubIfjN4cuda3__47maximumIfEEE10Policy1000EPfPdiS8_dfNS5_3std3__410__identityEEEvT0_T1_T2_T3_T4_T6_E12temp_storage+32];
	setp.lt.f32 	%p66, %f150, %f151;
	selp.f32 	%f152, %f151, %f150, %p66;
	ld.shared.f32 	%f153, [_ZZN3cub18CUB_300001_SM_10006detail6reduce28DeviceReduceSingleTileKernelINS2_10policy_hubIfjN4cuda3__47maximumIfEEE10Policy1000EPfPdiS8_dfNS5_3std3__410__identityEEEvT0_T1_T2_T3_T4_T6_E12temp_storage+36];
	setp.lt.f32 	%p67, %f152, %f153;
	selp.f32 	%f444, %f153, %f152, %p67;
$L__BB14_72:
	mov.u32 	%r379, %tid.x;
	setp.ne.s32 	%p249, %r379, 0;
	@%p249 bra 	$L__BB14_74;
	cvt.rn.f32.f64 	%f416, %fd1;
	setp.gt.f32 	%p250, %f444, %f416;
	selp.f32 	%f417, %f444, %f416, %p250;
	cvt.f64.f32 	%fd2, %f417;
	st.global.f64 	[%rd1], %fd2;
$L__BB14_74:
	ret;

}
	// .globl	_ZN3cub18CUB_300001_SM_10006detail6reduce28DeviceReduceSingleTileKernelINS2_10policy_hubIfyN4cuda3__47maximumIfEEE10Policy1000EN6thrust24THRUST_300001_SM_1000_NS6detail15normal_iteratorINSC_10device_ptrIfEEEEPdyS8_dfNS5_3std3__410__identityEEEvT0_T1_T2_T3_T4_T6_
.visible .entry _ZN3cub18CUB_300001_SM_10006detail6reduce28DeviceReduceSingleTileKernelINS2_10policy_hubIfyN4cuda3__47maximumIfEEE10Policy1000EN6thrust24THRUST_300001_SM_1000_NS6detail15normal_iteratorINSC_10device_ptrIfEEEEPdyS8_dfNS5_3std3__410__identityEEEvT0_T1_T2_T3_T4_T6_(
	.param .align 8 .b8 _ZN3cub18CUB_300001_SM_10006detail6reduce28DeviceReduceSingleTileKernelINS2_10policy_hubIfyN4cuda3__47maximumIfEEE10Policy1000EN6thrust24THRUST_300001_SM_1000_NS6detail15normal_iteratorINSC_10device_ptrIfEEEEPdyS8_dfNS5_3std3__410__identityEEEvT0_T1_T2_T3_T4_T6__param_0[8],
	.param .u64 .ptr .align 1 _ZN3cub18CUB_300001_SM_10006detail6reduce28DeviceReduceSingleTileKernelINS2_10policy_hubIfyN4cuda3__47maximumIfEEE10Policy1000EN6thrust24THRUST_300001_SM_1000_NS6detail15normal_iteratorINSC_10device_ptrIfEEEEPdyS8_dfNS5_3std3__410__identityEEEvT0_T1_T2_T3_T4_T6__param_1,
	.param .u64 _ZN3cub18CUB_300001_SM_10006detail6reduce28DeviceReduceSingleTileKernelINS2_10policy_hubIfyN4cuda3__47maximumIfEEE10Policy1000EN6thrust24THRUST_300001_SM_1000_NS6detail15normal_iteratorINSC_10device_ptrIfEEEEPdyS8_dfNS5_3std3__410__identityEEEvT0_T1_T2_T3_T4_T6__param_2,
	.param .align 1 .b8 _ZN3cub18CUB_300001_SM_10006detail6reduce28DeviceReduceSingleTileKernelINS2_10policy_hubIfyN4cuda3__47maximumIfEEE10Policy1000EN6thrust24THRUST_300001_SM_1000_NS6detail15normal_iteratorINSC_10device_ptrIfEEEEPdyS8_dfNS5_3std3__410__identityEEEvT0_T1_T2_T3_T4_T6__param_3[1],
	.param .f64 _ZN3cub18CUB_300001_SM_10006detail6reduce28DeviceReduceSingleTileKernelINS2_10policy_hubIfyN4cuda3__47maximumIfEEE10Policy1000EN6thrust24THRUST_300001_SM_1000_NS6detail15normal_iteratorINSC_10device_ptrIfEEEEPdyS8_dfNS5_3std3__410__identityEEEvT0_T1_T2_T3_T4_T6__param_4,
	.param .align 1 .b8 _ZN3cub18CUB_300001_SM_10006detail6reduce28DeviceReduceSingleTileKernelINS2_10policy_hubIfyN4cuda3__47maximumIfEEE10Policy1000EN6thrust24THRUST_300001_SM_1000_NS6detail15normal_iteratorINSC_10device_ptrIfEEEEPdyS8_dfNS5_3std3__410__identityEEEvT0_T1_T2_T3_T4_T6__param_5[1]
)
.maxntid 256
.minnctapersm 1
{
	.reg .pred 	%p<185>;
	.reg .b32 	%r<171>;
	.reg .b32 	%f<341>;
	.reg .b64 	%rd<56>;
	.reg .b64 	%fd<3>;
	// demoted variable
	.shared .align 4 .b8 _ZZN3cub18CUB_300001_SM_10006detail6reduce28DeviceReduceSingleTileKernelINS2_10policy_hubIfyN4cuda3__47maximumIfEEE10Policy1000EN6thrust24THRUST_300001_SM_1000_NS6detail15normal_iteratorINSC_10device_ptrIfEEEEPdyS8_dfNS5_3std3__410__identityEEEvT0_T1_T2_T3_T4_T6_E12temp_storage[44];
	ld.param.u64 	%rd18, [_ZN3cub18CUB_300001_SM_10006detail6reduce28DeviceReduceSingleTileKernelINS2_10policy_hubIfyN4cuda3__47maximumIfEEE10Policy1000EN6thrust24THRUST_300001_SM_1000_NS6detail15normal_iteratorINSC_10device_ptrIfEEEEPdyS8_dfNS5_3std3__410__identityEEEvT0_T1_T2_T3_T4_T6__param_0];
	ld.param.u64 	%rd20, [_ZN3cub18CUB_300001_SM_10006detail6reduce28DeviceReduceSingleTileKernelINS2_10policy_hubIfyN4cuda3__47maximumIfEEE10Policy1000EN6thrust24THRUST_300001_SM_1000_NS6detail15normal_iteratorINSC_10device_ptrIfEEEEPdyS8_dfNS5_3std3__410__identityEEEvT0_T1_T2_T3_T4_T6__param_1];
	ld.param.u64 	%rd19, [_ZN3cub18CUB_300001_SM_10006detail6reduce28DeviceReduceSingleTileKernelINS2_10policy_hubIfyN4cuda3__47maximumIfEEE10Policy1000EN6thrust24THRUST_300001_SM_1000_NS6detail15normal_iteratorINSC_10device_ptrIfEEEEPdyS8_dfNS5_3std3__410__identityEEEvT0_T1_T2_T3_T4_T6__param_2];
	ld.param.f64 	%fd1, [_ZN3cub18CUB_300001_SM_10006detail6reduce28DeviceReduceSingleTileKernelINS2_10policy_hubIfyN4cuda3__47maximumIfEEE10Policy1000EN6thrust24THRUST_300001_SM_1000_NS6detail15normal_iteratorINSC_10device_ptrIfEEEEPdyS8_dfNS5_3std3__410__identityEEEvT0_T1_T2_T3_T4_T6__param_4];
	cvta.to.global.u64 	%rd1, %rd20;
	setp.ne.s64 	%p1, %rd19, 0;
	@%p1 bra 	$L__BB15_3;
	mov.u32 	%r156, %tid.x;
	setp.ne.s32 	%p184, %r156, 0;
	@%p184 bra 	$L__BB15_51;
	st.global.f64 	[%rd1], %fd1;
	bra.uni 	$L__BB15_51;
$L__BB15_3:
	cvta.to.global.u64 	%rd2, %rd18;
	setp.gt.u64 	%p2, %rd19, 4095;
	@%p2 bra 	$L__BB15_28;
	cvt.u32.u64 	%r1, %rd19;
	mov.u32 	%r2, %tid.x;
	setp.ge.u32 	%p96, %r2, %r1;
	mov.f32 	%f328, 0f00000000;
	mov.u32 	%r160, %r2;
	@%p96 bra 	$L__BB15_6;
	mul.wide.u32 	%rd41, %r2, 4;
	add.s64 	%rd42, %rd2, %rd41;
	ld.global.f32 	%f328, [%rd42];
	add.s32 	%r160, %r2, 256;
$L__BB15_6:
	setp.ge.u32 	%p97, %r160, %r1;
	@%p97 bra 	$L__BB15_19;
	not.b32 	%r83, %r160;
	add.s32 	%r84, %r83, %r1;
	shr.u32 	%r85, %r84, 8;
	add.s32 	%r5, %r85, 1;
	and.b32  	%r6, %r5, 15;
	setp.lt.u32 	%p98, %r84, 3840;
	@%p98 bra 	$L__BB15_10;
	and.b32  	%r86, %r5, 33554416;
	neg.s32 	%r158, %r86;
	mul.wide.u32 	%rd43, %r160, 4;
	add.s64 	%rd44, %rd43, %rd2;
	add.s64 	%rd51, %rd44, 8192;
$L__BB15_9:
	.pragma "nounroll";
	ld.global.f32 	%f188, [%rd51+-8192];
	setp.lt.f32 	%p99, %f328, %f188;
	selp.f32 	%f189, %f188, %f328, %p99;
	ld.global.f32 	%f190, [%rd51+-7168];
	setp.lt.f32 	%p100, %f189, %f190;
	selp.f32 	%f191, %f190, %f189, %p100;
	ld.global.f32 	%f192, [%rd51+-6144];
	setp.lt.f32 	%p101, %f191, %f192;
	selp.f32 	%f193, %f192, %f191, %p101;
	ld.global.f32 	%f194, [%rd51+-5120];
	setp.lt.f32 	%p102, %f193, %f194;
	selp.f32 	%f195, %f194, %f193, %p102;
	ld.global.f32 	%f196, [%rd51+-4096];
	setp.lt.f32 	%p103, %f195, %f196;
	selp.f32 	%f197, %f196, %f195, %p103;
	ld.global.f32 	%f198, [%rd51+-3072];
	setp.lt.f32 	%p104, %f197, %f198;
	selp.f32 	%f199, %f198, %f197, %p104;
	ld.global.f32 	%f200, [%rd51+-2048];
	setp.lt.f32 	%p105, %f199, %f200;
	selp.f32 	%f201, %f200, %f199, %p105;
	ld.global.f32 	%f202, [%rd51+-1024];
	setp.lt.f32 	%p106, %f201, %f202;
	selp.f32 	%f203, %f202, %f201, %p106;
	ld.global.f32 	%f204, [%rd51];
	setp.lt.f32 	%p107, %f203, %f204;
	selp.f32 	%f205, %f204, %f203, %p107;
	ld.global.f32 	%f206, [%rd51+1024];
	setp.lt.f32 	%p108, %f205, %f206;
	selp.f32 	%f207, %f206, %f205, %p108;
	ld.global.f32 	%f208, [%rd51+2048];
	setp.lt.f32 	%p109, %f207, %f208;
	selp.f32 	%f209, %f208, %f207, %p109;
	ld.global.f32 	%f210, [%rd51+3072];
	setp.lt.f32 	%p110, %f209, %f210;
	selp.f32 	%f211, %f210, %f209, %p110;
	ld.global.f32 	%f212, [%rd51+4096];
	setp.lt.f32 	%p111, %f211, %f212;
	selp.f32 	%f213, %f212, %f211, %p111;
	ld.global.f32 	%f214, [%rd51+5120];
	setp.lt.f32 	%p112, %f213, %f214;
	selp.f32 	%f215, %f214, %f213, %p112;
	ld.global.f32 	%f216, [%rd51+6144];
	setp.lt.f32 	%p113, %f215, %f216;
	selp.f32 	%f217, %f216, %f215, %p113;
	ld.global.f32 	%f218, [%rd51+7168];
	setp.lt.f32 	%p114, %f217, %f218;
	selp.f32 	%f328, %f218, %f217, %p114;
	add.s32 	%r160, %r160, 4096;
	add.s32 	%r158, %r158, 16;
	add.s64 	%rd51, %rd51, 16384;
	setp.ne.s32 	%p115, %r158, 0;
	@%p115 bra 	$L__BB15_9;
$L__BB15_10:
	setp.eq.s32 	%p116, %r6, 0;
	@%p116 bra 	$L__BB15_19;
	and.b32  	%r13, %r5, 7;
	setp.lt.u32 	%p117, %r6, 8;
	@%p117 bra 	$L__BB15_13;
	mul.wide.s32 	%rd45, %r160, 4;
	add.s64 	%rd46, %rd2, %rd45;
	ld.global.f32 	%f220, [%rd46];
	setp.lt.f32 	%p118, %f328, %f220;
	selp.f32 	%f221, %f220, %f328, %p118;
	ld.global.f32 	%f222, [%rd46+1024];
	setp.lt.f32 	%p119, %f221, %f222;
	selp.f32 	%f223, %f222, %f221, %p119;
	ld.global.f32 	%f224, [%rd46+2048];
	setp.lt.f32 	%p120, %f223, %f224;
	selp.f32 	%f225, %f224, %f223, %p120;
	ld.global.f32 	%f226, [%rd46+3072];
	setp.lt.f32 	%p121, %f225, %f226;
	selp.f32 	%f227, %f226, %f225, %p121;
	ld.global.f32 	%f228, [%rd46+4096];
	setp.lt.f32 	%p122, %f227, %f228;
	selp.f32 	%f229, %f228, %f227, %p122;
	ld.global.f32 	%f230, [%rd46+5120];
	setp.lt.f32 	%p123, %f229, %f230;
	selp.f32 	%f231, %f230, %f229, %p123;
	ld.global.f32 	%f232, [%rd46+6144];
	setp.lt.f32 	%p124, %f231, %f232;
	selp.f32 	%f233, %f232, %f231, %p124;
	ld.global.f32 	%f234, [%rd46+7168];
	setp.lt.f32 	%p125, %f233, %f234;
	selp.f32 	%f328, %f234, %f233, %p125;
	add.s32 	%r160, %r160, 2048;
$L__BB15_13:
	setp.eq.s32 	%p126, %r13, 0;
	@%p126 bra 	$L__BB15_19;
	and.b32  	%r16, %r5, 3;
	setp.lt.u32 	%p127, %r13, 4;
	@%p127 bra 	$L__BB15_16;
	mul.wide.s32 	%rd47, %r160, 4;
	add.s64 	%rd48, %rd2, %rd47;
	ld.global.f32 	%f236, [%rd48];
	setp.lt.f32 	%p128, %f328, %f236;
	selp.f32 	%f237, %f236, %f328, %p128;
	ld.global.f32 	%f238, [%rd48+1024];
	setp.lt.f32 	%p129, %f237, %f238;
	selp.f32 	%f239, %f238, %f237, %p129;
	ld.global.f32 	%f240, [%rd48+2048];
	setp.lt.f32 	%p130, %f239, %f240;
	selp.f32 	%f241, %f240, %f239, %p130;
	ld.global.f32 	%f242, [%rd48+3072];
	setp.lt.f32 	%p131, %f241, %f242;
	selp.f32 	%f328, %f242, %f241, %p131;
	add.s32 	%r160, %r160, 1024;
$L__BB15_16:
	setp.eq.s32 	%p132, %r16, 0;
	@%p132 bra 	$L__BB15_19;
	neg.s32 	%r163, %r16;
$L__BB15_18:
	.pragma "nounroll";
	mul.wide.s32 	%rd49, %r160, 4;
	add.s64 	%rd50, %rd2, %rd49;
	ld.global.f32 	%f243, [%rd50];
	setp.lt.f32 	%p133, %f328, %f243;
	selp.f32 	%f328, %f243, %f328, %p133;
	add.s32 	%r160, %r160, 256;
	add.s32 	%r163, %r163, 1;
	setp.ne.s32 	%p134, %r163, 0;
	@%p134 bra 	$L__BB15_18;
$L__BB15_19:
	setp.lt.u64 	%p135, %rd19, 256;
	@%p135 bra 	$L__BB15_24;
	// begin inline asm
	mov.u32 %r125, %laneid;
	// end inline asm
	mov.b32 	%r127, %f328;
	mov.b32 	%r128, 1;
	mov.b32 	%r149, 31;
	mov.b32 	%r150, -1;
	// begin inline asm
	shfl.sync.down.b32 %r126, %r127, %r128, %r149, %r150;
	// end inline asm
	mov.b32 	%f291, %r126;
	setp.gt.s32 	%p163, %r125, 30;
	setp.lt.f32 	%p164, %f328, %f291;
	selp.f32 	%f292, %f291, %f328, %p164;
	selp.f32 	%f293, %f328, %f292, %p163;
	mov.b32 	%r132, %f293;
	mov.b32 	%r133, 2;
	// begin inline asm
	shfl.sync.down.b32 %r131, %r132, %r133, %r149, %r150;
	// end inline asm
	mov.b32 	%f294, %r131;
	setp.gt.s32 	%p165, %r125, 29;
	setp.lt.f32 	%p166, %f293, %f294;
	selp.f32 	%f295, %f294, %f293, %p166;
	selp.f32 	%f296, %f293, %f295, %p165;
	mov.b32 	%r137, %f296;
	mov.b32 	%r138, 4;
	// begin inline asm
	shfl.sync.down.b32 %r136, %r137, %r138, %r149, %r150;
	// end inline asm
	mov.b32 	%f297, %r136;
	setp.gt.s32 	%p167, %r125, 27;
	setp.lt.f32 	%p168, %f296, %f297;
	selp.f32 	%f298, %f297, %f296, %p168;
	selp.f32 	%f299, %f296, %f298, %p167;
	mov.b32 	%r142, %f299;
	mov.b32 	%r143, 8;
	// begin inline asm
	shfl.sync.down.b32 %r141, %r142, %r143, %r149, %r150;
	// end inline asm
	mov.b32 	%f300, %r141;
	setp.gt.s32 	%p169, %r125, 23;
	setp.lt.f32 	%p170, %f299, %f300;
	selp.f32 	%f301, %f300, %f299, %p170;
	selp.f32 	%f302, %f299, %f301, %p169;
	mov.b32 	%r147, %f302;
	mov.b32 	%r148, 16;
	// begin inline asm
	shfl.sync.down.b32 %r146, %r147, %r148, %r149, %r150;
	// end inline asm
	mov.b32 	%f303, %r146;
	setp.gt.s32 	%p171, %r125, 15;
	setp.lt.f32 	%p172, %f302, %f303;
	selp.f32 	%f16, %f303, %f302, %p172;
	selp.f32 	%f340, %f302, %f16, %p171;
	setp.ne.s32 	%p173, %r125, 0;
	@%p173 bra 	$L__BB15_22;
	shr.u32 	%r151, %r2, 3;
	and.b32  	%r152, %r151, 124;
	mov.u32 	%r153, _ZZN3cub18CUB_300001_SM_10006detail6reduce28DeviceReduceSingleTileKernelINS2_10policy_hubIfyN4cuda3__47maximumIfEEE10Policy1000EN6thrust24THRUST_300001_SM_1000_NS6detail15normal_iteratorINSC_10device_ptrIfEEEEPdyS8_dfNS5_3std3__410__identityEEEvT0_T1_T2_T3_T4_T6_E12temp_storage;
	add.s32 	%r154, %r153, %r152;
	st.shared.f32 	[%r154+8], %f16;
$L__BB15_22:
	bar.sync 	0;
	setp.ne.s32 	%p174, %r2, 0;
	@%p174 bra 	$L__BB15_49;
	ld.shared.f32 	%f304, [_ZZN3cub18CUB_300001_SM_10006detail6reduce28DeviceReduceSingleTileKernelINS2_10policy_hubIfyN4cuda3__47maximumIfEEE10Policy1000EN6thrust24THRUST_300001_SM_1000_NS6detail15normal_iteratorINSC_10device_ptrIfEEEEPdyS8_dfNS5_3std3__410__identityEEEvT0_T1_T2_T3_T4_T6_E12temp_storage+12];
	setp.lt.f32 	%p175, %f340, %f304;
	selp.f32 	%f305, %f304, %f340, %p175;
	ld.shared.f32 	%f306, [_ZZN3cub18CUB_300001_SM_10006detail6reduce28DeviceReduceSingleTileKernelINS2_10policy_hubIfyN4cuda3__47maximumIfEEE10Policy1000EN6thrust24THRUST_300001_SM_1000_NS6detail15normal_iteratorINSC_10device_ptrIfEEEEPdyS8_dfNS5_3std3__410__identityEEEvT0_T1_T2_T3_T4_T6_E12temp_storage+16];
	setp.lt.f32 	%p176, %f305, %f306;
	selp.f32 	%f307, %f306, %f305, %p176;
	ld.shared.f32 	%f308, [_ZZN3cub18CUB_300001_SM_10006detail6reduce28DeviceReduceSingleTileKernelINS2_10policy_hubIfyN4cuda3__47maximumIfEEE10Policy1000EN6thrust24THRUST_300001_SM_1000_NS6detail15normal_iteratorINSC_10device_ptrIfEEEEPdyS8_dfNS5_3std3__410__identityEEEvT0_T1_T2_T3_T4_T6_E12temp_storage+20];
	setp.lt.f32 	%p177, %f307, %f308;
	selp.f32 	%f309, %f308, %f307, %p177;
	ld.shared.f32 	%f310, [_ZZN3cub18CUB_300001_SM_10006detail6reduce28DeviceReduceSingleTileKernelINS2_10policy_hubIfyN4cuda3__47maximumIfEEE10Policy1000EN6thrust24THRUST_300001_SM_1000_NS6detail15normal_iteratorINSC_10device_ptrIfEEEEPdyS8_dfNS5_3std3__410__identityEEEvT0_T1_T2_T3_T4_T6_E12temp_storage+24];
	setp.lt.f32 	%p178, %f309, %f310;
	selp.f32 	%f311, %f310, %f309, %p178;
	ld.shared.f32 	%f312, [_ZZN3cub18CUB_300001_SM_10006detail6reduce28DeviceReduceSingleTileKernelINS2_10policy_hubIfyN4cuda3__47maximumIfEEE10Policy1000EN6thrust24THRUST_300001_SM_1000_NS6detail15normal_iteratorINSC_10device_ptrIfEEEEPdyS8_dfNS5_3std3__410__identityEEEvT0_T1_T2_T3_T4_T6_E12temp_storage+28];
	setp.lt.f32 	%p179, %f311, %f312;
	selp.f32 	%f313, %f312, %f311, %p179;
	ld.shared.f32 	%f314, [_ZZN3cub18CUB_300001_SM_10006detail6reduce28DeviceReduceSingleTileKernelINS2_10policy_hubIfyN4cuda3__47maximumIfEEE10Policy1000EN6thrust24THRUST_300001_SM_1000_NS6detail15normal_iteratorINSC_10device_ptrIfEEEEPdyS8_dfNS5_3std3__410__identityEEEvT0_T1_T2_T3_T4_T6_E12temp_storage+32];
	setp.lt.f32 	%p180, %f313, %f314;
	selp.f32 	%f315, %f314, %f313, %p180;
	ld.shared.f32 	%f316, [_ZZN3cub18CUB_300001_SM_10006detail6reduce28DeviceReduceSingleTileKernelINS2_10policy_hubIfyN4cuda3__47maximumIfEEE10Policy1000EN6thrust24THRUST_300001_SM_1000_NS6detail15normal_iteratorINSC_10device_ptrIfEEEEPdyS8_dfNS5_3std3__410__identityEEEvT0_T1_T2_T3_T4_T6_E12temp_storage+36];
	setp.lt.f32 	%p181, %f315, %f316;
	selp.f32 	%f340, %f316, %f315, %p181;
	bra.uni 	$L__BB15_49;
$L__BB15_24:
	// begin inline asm
	mov.u32 %r87, %laneid;
	// end inline asm
	and.b32  	%r113, %r2, 992;
	add.s32 	%r114, %r113, 32;
	setp.gt.u32 	%p136, %r114, %r1;
	not.b32 	%r115, %r113;
	add.s32 	%r116, %r1, %r115;
	selp.b32 	%r111, %r116, 31, %p136;
	mov.b32 	%r89, %f328;
	mov.b32 	%r90, 1;
	mov.b32 	%r112, -1;
	// begin inline asm
	shfl.sync.down.b32 %r88, %r89, %r90, %r111, %r112;
	// end inline asm
	mov.b32 	%f244, %r88;
	setp.lt.s32 	%p137, %r87, %r111;
	setp.lt.f32 	%p138, %f328, %f244;
	selp.f32 	%f245, %f244, %f328, %p138;
	selp.f32 	%f246, %f245, %f328, %p137;
	mov.b32 	%r94, %f246;
	mov.b32 	%r95, 2;
	// begin inline asm
	shfl.sync.down.b32 %r93, %r94, %r95, %r111, %r112;
	// end inline asm
	mov.b32 	%f247, %r93;
	add.s32 	%r117, %r87, 2;
	setp.gt.s32 	%p139, %r117, %r111;
	setp.lt.f32 	%p140, %f246, %f247;
	selp.f32 	%f248, %f247, %f246, %p140;
	selp.f32 	%f249, %f246, %f248, %p139;
	mov.b32 	%r99, %f249;
	mov.b32 	%r100, 4;
	// begin inline asm
	shfl.sync.down.b32 %r98, %r99, %r100, %r111, %r112;
	// end inline asm
	mov.b32 	%f250, %r98;
	add.s32 	%r118, %r87, 4;
	setp.gt.s32 	%p141, %r118, %r111;
	setp.lt.f32 	%p142, %f249, %f250;
	selp.f32 	%f251, %f250, %f249, %p142;
	selp.f32 	%f252, %f249, %f251, %p141;
	mov.b32 	%r104, %f252;
	mov.b32 	%r105, 8;
	// begin inline asm
	shfl.sync.down.b32 %r103, %r104, %r105, %r111, %r112;
	// end inline asm
	mov.b32 	%f253, %r103;
	add.s32 	%r119, %r87, 8;
	setp.gt.s32 	%p143, %r119, %r111;
	setp.lt.f32 	%p144, %f252, %f253;
	selp.f32 	%f254, %f253, %f252, %p144;
	selp.f32 	%f255, %f252, %f254, %p143;
	mov.b32 	%r109, %f255;
	mov.b32 	%r110, 16;
	// begin inline asm
	shfl.sync.down.b32 %r108, %r109, %r110, %r111, %r112;
	// end inline asm
	mov.b32 	%f256, %r108;
	add.s32 	%r120, %r87, 16;
	setp.gt.s32 	%p145, %r120, %r111;
	setp.lt.f32 	%p146, %f255, %f256;
	selp.f32 	%f257, %f256, %f255, %p146;
	selp.f32 	%f340, %f255, %f257, %p145;
	setp.ne.s32 	%p147, %r87, 0;
	@%p147 bra 	$L__BB15_26;
	shr.u32 	%r121, %r2, 3;
	and.b32  	%r122, %r121, 124;
	mov.u32 	%r123, _ZZN3cub18CUB_300001_SM_10006detail6reduce28DeviceReduceSingleTileKernelINS2_10policy_hubIfyN4cuda3__47maximumIfEEE10Policy1000EN6thrust24THRUST_300001_SM_1000_NS6detail15normal_iteratorINSC_10device_ptrIfEEEEPdyS8_dfNS5_3std3__410__identityEEEvT0_T1_T2_T3_T4_T6_E12temp_storage;
	add.s32 	%r124, %r123, %r122;
	st.shared.f32 	[%r124+8], %f340;
$L__BB15_26:
	bar.sync 	0;
	setp.ne.s32 	%p148, %r2, 0;
	@%p148 bra 	$L__BB15_49;
	setp.gt.u64 	%p149, %rd19, 32;
	ld.shared.f32 	%f258, [_ZZN3cub18CUB_300001_SM_10006detail6reduce28DeviceReduceSingleTileKernelINS2_10policy_hubIfyN4cuda3__47maximumIfEEE10Policy1000EN6thrust24THRUST_300001_SM_1000_NS6detail15normal_iteratorINSC_10device_ptrIfEEEEPdyS8_dfNS5_3std3__410__identityEEEvT0_T1_T2_T3_T4_T6_E12temp_storage+12];
	setp.lt.f32 	%p150, %f340, %f258;
	selp.f32 	%f260, %f258, %f340, %p150;
	selp.f32 	%f261, %f260, %f340, %p149;
	setp.gt.u64 	%p151, %rd19, 64;
	ld.shared.f32 	%f263, [_ZZN3cub18CUB_300001_SM_10006detail6reduce28DeviceReduceSingleTileKernelINS2_10policy_hubIfyN4cuda3__47maximumIfEEE10Policy1000EN6thrust24THRUST_300001_SM_1000_NS6detail15normal_iteratorINSC_10device_ptrIfEEEEPdyS8_dfNS5_3std3__410__identityEEEvT0_T1_T2_T3_T4_T6_E12temp_storage+16];
	setp.lt.f32 	%p152, %f261, %f263;
	selp.f32 	%f265, %f263, %f261, %p152;
	selp.f32 	%f266, %f265, %f261, %p151;
	setp.gt.u64 	%p153, %rd19, 96;
	ld.shared.f32 	%f268, [_ZZN3cub18CUB_300001_SM_10006detail6reduce28DeviceReduceSingleTileKernelINS2_10policy_hubIfyN4cuda3__47maximumIfEEE10Policy1000EN6thrust24THRUST_300001_SM_1000_NS6detail15normal_iteratorINSC_10device_ptrIfEEEEPdyS8_dfNS5_3std3__410__identityEEEvT0_T1_T2_T3_T4_T6_E12temp_storage+20];
	setp.lt.f32 	%p154, %f266, %f268;
	selp.f32 	%f270, %f268, %f266, %p154;
	selp.f32 	%f271, %f270, %f266, %p153;
	setp.gt.u64 	%p155, %rd19, 128;
	ld.shared.f32 	%f273, [_ZZN3cub18CUB_300001_SM_10006detail6reduce28DeviceReduceSingleTileKernelINS2_10policy_hubIfyN4cuda3__47maximumIfEEE10Policy1000EN6thrust24THRUST_300001_SM_1000_NS6detail15normal_iteratorINSC_10device_ptrIfEEEEPdyS8_dfNS5_3std3__410__identityEEEvT0_T1_T2_T3_T4_T6_E12temp_storage+24];
	setp.lt.f32 	%p156, %f271, %f273;
	selp.f32 	%f275, %f273, %f271, %p156;
	selp.f32 	%f276, %f275, %f271, %p155;
	setp.gt.u64 	%p157, %rd19, 160;
	ld.shared.f32 	%f278, [_ZZN3cub18CUB_300001_SM_10006detail6reduce28DeviceReduceSingleTileKernelINS2_10policy_hubIfyN4cuda3__47maximumIfEEE10Policy1000EN6thrust24THRUST_300001_SM_1000_NS6detail15normal_iteratorINSC_10device_ptrIfEEEEPdyS8_dfNS5_3std3__410__identityEEEvT0_T1_T2_T3_T4_T6_E12temp_storage+28];
	setp.lt.f32 	%p158, %f276, %f278;
	selp.f32 	%f280, %f278, %f276, %p158;
	selp.f32 	%f281, %f280, %f276, %p157;
	setp.gt.u64 	%p159, %rd19, 192;
	ld.shared.f32 	%f283, [_ZZN3cub18CUB_300001_SM_10006detail6reduce28DeviceReduceSingleTileKernelINS2_10policy_hubIfyN4cuda3__47maximumIfEEE10Policy1000EN6thrust24THRUST_300001_SM_1000_NS6detail15normal_iteratorINSC_10device_ptrIfEEEEPdyS8_dfNS5_3std3__410__identityEEEvT0_T1_T2_T3_T4_T6_E12temp_storage+32];
	setp.lt.f32 	%p160, %f281, %f283;
	selp.f32 	%f285, %f283, %f281, %p160;
	selp.f32 	%f286, %f285, %f281, %p159;
	setp.gt.u64 	%p161, %rd19, 224;
	ld.shared.f32 	%f288, [_ZZN3cub18CUB_300001_SM_10006detail6reduce28DeviceReduceSingleTileKernelINS2_10policy_hubIfyN4cuda3__47maximumIfEEE10Policy1000EN6thrust24THRUST_300001_SM_1000_NS6detail15normal_iteratorINSC_10device_ptrIfEEEEPdyS8_dfNS5_3std3__410__identityEEEvT0_T1_T2_T3_T4_T6_E12temp_storage+36];
	setp.lt.f32 	%p162, %f286, %f288;
	selp.f32 	%f290, %f288, %f286, %p162;
	selp.f32 	%f340, %f290, %f286, %p161;
	bra.uni 	$L__BB15_49;
$L__BB15_28:
	mov.u32 	%r24, %tid.x;
	cvt.u64.u32 	%rd6, %r24;
	mul.wide.u32 	%rd22, %r24, 4;
	add.s64 	%rd7, %rd2, %rd22;
	ld.global.f32 	%f42, [%rd7];
	ld.global.f32 	%f43, [%rd7+1024];
	ld.global.f32 	%f44, [%rd7+2048];
	ld.global.f32 	%f45, [%rd7+3072];
	ld.global.f32 	%f46, [%rd7+4096];
	ld.global.f32 	%f47, [%rd7+5120];
	ld.global.f32 	%f48, [%rd7+6144];
	ld.global.f32 	%f49, [%rd7+7168];
	ld.global.f32 	%f50, [%rd7+8192];
	ld.global.f32 	%f51, [%rd7+9216];
	ld.global.f32 	%f52, [%rd7+10240];
	ld.global.f32 	%f53, [%rd7+11264];
	ld.global.f32 	%f54, [%rd7+12288];
	ld.global.f32 	%f55, [%rd7+13312];
	ld.global.f32 	%f56, [%rd7+14336];
	ld.global.f32 	%f57, [%rd7+15360];
	setp.lt.f32 	%p3, %f42, %f43;
	selp.f32 	%f58, %f43, %f42, %p3;
	setp.lt.f32 	%p4, %f44, %f45;
	selp.f32 	%f59, %f45, %f44, %p4;
	setp.lt.f32 	%p5, %f46, %f47;
	selp.f32 	%f60, %f47, %f46, %p5;
	setp.lt.f32 	%p6, %f48, %f49;
	selp.f32 	%f61, %f49, %f48, %p6;
	setp.lt.f32 	%p7, %f50, %f51;
	selp.f32 	%f62, %f51, %f50, %p7;
	setp.lt.f32 	%p8, %f52, %f53;
	selp.f32 	%f63, %f53, %f52, %p8;
	setp.lt.f32 	%p9, %f54, %f55;
	selp.f32 	%f64, %f55, %f54, %p9;
	setp.lt.f32 	%p10, %f56, %f57;
	selp.f32 	%f65, %f57, %f56, %p10;
	setp.lt.f32 	%p11, %f58, %f59;
	selp.f32 	%f66, %f59, %f58, %p11;
	setp.lt.f32 	%p12, %f60, %f61;
	selp.f32 	%f67, %f61, %f60, %p12;
	setp.lt.f32 	%p13, %f62, %f63;
	selp.f32 	%f68, %f63, %f62, %p13;
	setp.lt.f32 	%p14, %f64, %f65;
	selp.f32 	%f69, %f65, %f64, %p14;
	setp.lt.f32 	%p15, %f66, %f67;
	selp.f32 	%f70, %f67, %f66, %p15;
	setp.lt.f32 	%p16, %f68, %f69;
	selp.f32 	%f71, %f69, %f68, %p16;
	setp.lt.f32 	%p17, %f70, %f71;
	selp.f32 	%f339, %f71, %f70, %p17;
	add.s64 	%rd8, %rd19, -4096;
	setp.lt.u64 	%p18, %rd8, 4096;
	mov.b64 	%rd53, 4096;
	@%p18 bra 	$L__BB15_32;
	mov.b64 	%rd53, 4096;
$L__BB15_30:
	shl.b64 	%rd24, %rd53, 2;
	add.s64 	%rd25, %rd7, %rd24;
	ld.global.f32 	%f72, [%rd25];
	ld.global.f32 	%f73, [%rd25+1024];
	ld.global.f32 	%f74, [%rd25+2048];
	ld.global.f32 	%f75, [%rd25+3072];
	ld.global.f32 	%f76, [%rd25+4096];
	ld.global.f32 	%f77, [%rd25+5120];
	ld.global.f32 	%f78, [%rd25+6144];
	ld.global.f32 	%f79, [%rd25+7168];
	ld.global.f32 	%f80, [%rd25+8192];
	ld.global.f32 	%f81, [%rd25+9216];
	ld.global.f32 	%f82, [%rd25+10240];
	ld.global.f32 	%f83, [%rd25+11264];
	ld.global.f32 	%f84, [%rd25+12288];
	ld.global.f32 	%f85, [%rd25+13312];
	ld.global.f32 	%f86, [%rd25+14336];
	ld.global.f32 	%f87, [%rd25+15360];
	setp.lt.f32 	%p19, %f339, %f72;
	selp.f32 	%f88, %f72, %f339, %p19;
	setp.lt.f32 	%p20, %f73, %f74;
	selp.f32 	%f89, %f74, %f73, %p20;
	setp.lt.f32 	%p21, %f75, %f76;
	selp.f32 	%f90, %f76, %f75, %p21;
	setp.lt.f32 	%p22, %f77, %f78;
	selp.f32 	%f91, %f78, %f77, %p22;
	setp.lt.f32 	%p23, %f79, %f80;
	selp.f32 	%f92, %f80, %f79, %p23;
	setp.lt.f32 	%p24, %f81, %f82;
	selp.f32 	%f93, %f82, %f81, %p24;
	setp.lt.f32 	%p25, %f83, %f84;
	selp.f32 	%f94, %f84, %f83, %p25;
	setp.lt.f32 	%p26, %f85, %f86;
	selp.f32 	%f95, %f86, %f85, %p26;
	setp.lt.f32 	%p27, %f88, %f89;
	selp.f32 	%f96, %f89, %f88, %p27;
	setp.lt.f32 	%p28, %f90, %f91;
	selp.f32 	%f97, %f91, %f90, %p28;
	setp.lt.f32 	%p29, %f92, %f93;
	selp.f32 	%f98, %f93, %f92, %p29;
	setp.lt.f32 	%p30, %f94, %f95;
	selp.f32 	%f99, %f95, %f94, %p30;
	setp.lt.f32 	%p31, %f96, %f97;
	selp.f32 	%f100, %f97, %f96, %p31;
	setp.lt.f32 	%p32, %f98, %f99;
	selp.f32 	%f101, %f99, %f98, %p32;
	setp.lt.f32 	%p33, %f100, %f101;
	selp.f32 	%f102, %f101, %f100, %p33;
	setp.lt.f32 	%p34, %f102, %f87;
	selp.f32 	%f339, %f87, %f102, %p34;
	sub.s64 	%rd26, %rd19, %rd53;
	setp.lt.u64 	%p35, %rd26, 4096;
	@%p35 bra 	$L__BB15_45;
	add.s64 	%rd53, %rd53, 4096;
	setp.le.u64 	%p36, %rd53, %rd8;
	@%p36 bra 	$L__BB15_30;
$L__BB15_32:
	setp.le.u64 	%p37, %rd19, %rd53;
	cvt.u32.u64 	%r42, %rd53;
	cvt.u32.u64 	%r43, %rd19;
	sub.s32 	%r44, %r43, %r42;
	setp.ge.s32 	%p38, %r24, %r44;
	or.pred  	%p39, %p37, %p38;
	@%p39 bra 	$L__BB15_45;
	not.b32 	%r47, %r24;
	add.s32 	%r48, %r47, %r43;
	sub.s32 	%r50, %r48, %r42;
	shr.u32 	%r51, %r50, 8;
	add.s32 	%r25, %r51, 1;
	and.b32  	%r26, %r25, 15;
	setp.lt.u32 	%p40, %r50, 3840;
	mov.u32 	%r167, %r24;
	@%p40 bra 	$L__BB15_36;
	and.b32  	%r52, %r25, 33554416;
	neg.s32 	%r165, %r52;
	add.s64 	%rd27, %rd53, %rd6;
	shl.b64 	%rd28, %rd27, 2;
	add.s64 	%rd29, %rd28, %rd2;
	add.s64 	%rd54, %rd29, 8192;
	mov.u32 	%r167, %r24;
$L__BB15_35:
	.pragma "nounroll";
	ld.global.f32 	%f104, [%rd54+-8192];
	setp.lt.f32 	%p41, %f339, %f104;
	selp.f32 	%f105, %f104, %f339, %p41;
	ld.global.f32 	%f106, [%rd54+-7168];
	setp.lt.f32 	%p42, %f105, %f106;
	selp.f32 	%f107, %f106, %f105, %p42;
	ld.global.f32 	%f108, [%rd54+-6144];
	setp.lt.f32 	%p43, %f107, %f108;
	selp.f32 	%f109, %f108, %f107, %p43;
	ld.global.f32 	%f110, [%rd54+-5120];
	setp.lt.f32 	%p44, %f109, %f110;
	selp.f32 	%f111, %f110, %f109, %p44;
	ld.global.f32 	%f112, [%rd54+-4096];
	setp.lt.f32 	%p45, %f111, %f112;
	selp.f32 	%f113, %f112, %f111, %p45;
	ld.global.f32 	%f114, [%rd54+-3072];
	setp.lt.f32 	%p46, %f113, %f114;
	selp.f32 	%f115, %f114, %f113, %p46;
	ld.global.f32 	%f116, [%rd54+-2048];
	setp.lt.f32 	%p47, %f115, %f116;
	selp.f32 	%f117, %f116, %f115, %p47;
	ld.global.f32 	%f118, [%rd54+-1024];
	setp.lt.f32 	%p48, %f117, %f118;
	selp.f32 	%f119, %f118, %f117, %p48;
	ld.global.f32 	%f120, [%rd54];
	setp.lt.f32 	%p49, %f119, %f120;
	selp.f32 	%f121, %f120, %f119, %p49;
	ld.global.f32 	%f122, [%rd54+1024];
	setp.lt.f32 	%p50, %f121, %f122;
	selp.f32 	%f123, %f122, %f121, %p50;
	ld.global.f32 	%f124, [%rd54+2048];
	setp.lt.f32 	%p51, %f123, %f124;
	selp.f32 	%f125, %f124, %f123, %p51;
	ld.global.f32 	%f126, [%rd54+3072];
	setp.lt.f32 	%p52, %f125, %f126;
	selp.f32 	%f127, %f126, %f125, %p52;
	ld.global.f32 	%f128, [%rd54+4096];
	setp.lt.f32 	%p53, %f127, %f128;
	selp.f32 	%f129, %f128, %f127, %p53;
	ld.global.f32 	%f130, [%rd54+5120];
	setp.lt.f32 	%p54, %f129, %f130;
	selp.f32 	%f131, %f130, %f129, %p54;
	ld.global.f32 	%f132, [%rd54+6144];
	setp.lt.f32 	%p55, %f131, %f132;
	selp.f32 	%f133, %f132, %f131, %p55;
	ld.global.f32 	%f134, [%rd54+7168];
	setp.lt.f32 	%p56, %f133, %f134;
	selp.f32 	%f339, %f134, %f133, %p56;
	add.s32 	%r167, %r167, 4096;
	add.s32 	%r165, %r165, 16;
	add.s64 	%rd54, %rd54, 16384;
	setp.ne.s32 	%p57, %r165, 0;
	@%p57 bra 	$L__BB15_35;
$L__BB15_36:
	setp.eq.s32 	%p58, %r26, 0;
	@%p58 bra 	$L__BB15_45;
	and.b32  	%r33, %r25, 7;
	setp.lt.u32 	%p59, %r26, 8;
	@%p59 bra 	$L__BB15_39;
	cvt.u64.u32 	%rd30, %r167;
	add.s64 	%rd31, %rd53, %rd30;
	shl.b64 	%rd32, %rd31, 2;
	add.s64 	%rd33, %rd2, %rd32;
	ld.global.f32 	%f136, [%rd33];
	setp.lt.f32 	%p60, %f339, %f136;
	selp.f32 	%f137, %f136, %f339, %p60;
	ld.global.f32 	%f138, [%rd33+1024];
	setp.lt.f32 	%p61, %f137, %f138;
	selp.f32 	%f139, %f138, %f137, %p61;
	ld.global.f32 	%f140, [%rd33+2048];
	setp.lt.f32 	%p62, %f139, %f140;
	selp.f32 	%f141, %f140, %f139, %p62;
	ld.global.f32 	%f142, [%rd33+3072];
	setp.lt.f32 	%p63, %f141, %f142;
	selp.f32 	%f143, %f142, %f141, %p63;
	ld.global.f32 	%f144, [%rd33+4096];
	setp.lt.f32 	%p64, %f143, %f144;
	selp.f32 	%f145, %f144, %f143, %p64;
	ld.global.f32 	%f146, [%rd33+5120];
	setp.lt.f32 	%p65, %f145, %f146;
	selp.f32 	%f147, %f146, %f145, %p65;
	ld.global.f32 	%f148, [%rd33+6144];
	setp.lt.f32 	%p66, %f147, %f148;
	selp.f32 	%f149, %f148, %f147, %p66;
	ld.global.f32 	%f150, [%rd33+7168];
	setp.lt.f32 	%p67, %f149, %f150;
	selp.f32 	%f339, %f150, %f149, %p67;
	add.s32 	%r167, %r167, 2048;
$L__BB15_39:
	setp.eq.s32 	%p68, %r33, 0;
	@%p68 bra 	$L__BB15_45;
	and.b32  	%r36, %r25, 3;
	setp.lt.u32 	%p69, %r33, 4;
	@%p69 bra 	$L__BB15_42;
	cvt.u64.u32 	%rd34, %r167;
	add.s64 	%rd35, %rd53, %rd34;
	shl.b64 	%rd36, %rd35, 2;
	add.s64 	%rd37, %rd2, %rd36;
	ld.global.f32 	%f152, [%rd37];
	setp.lt.f32 	%p70, %f339, %f152;
	selp.f32 	%f153, %f152, %f339, %p70;
	ld.global.f32 	%f154, [%rd37+1024];
	setp.lt.f32 	%p71, %f153, %f154;
	selp.f32 	%f155, %f154, %f153, %p71;
	ld.global.f32 	%f156, [%rd37+2048];
	setp.lt.f32 	%p72, %f155, %f156;
	selp.f32 	%f157, %f156, %f155, %p72;
	ld.global.f32 	%f158, [%rd37+3072];
	setp.lt.f32 	%p73, %f157, %f158;
	selp.f32 	%f339, %f158, %f157, %p73;
	add.s32 	%r167, %r167, 1024;
$L__BB15_42:
	setp.eq.s32 	%p74, %r36, 0;
	@%p74 bra 	$L__BB15_45;
	cvt.u64.u32 	%rd38, %r167;
	add.s64 	%rd39, %rd53, %rd38;
	shl.b64 	%rd40, %rd39, 2;
	add.s64 	%rd55, %rd2, %rd40;
	neg.s32 	%r170, %r36;
$L__BB15_44:
	.pragma "nounroll";
	ld.global.f32 	%f159, [%rd55];
	setp.lt.f32 	%p75, %f339, %f159;
	selp.f32 	%f339, %f159, %f339, %p75;
	add.s64 	%rd55, %rd55, 1024;
	add.s32 	%r170, %r170, 1;
	setp.ne.s32 	%p76, %r170, 0;
	@%p76 bra 	$L__BB15_44;
$L__BB15_45:
	// begin inline asm
	mov.u32 %r53, %laneid;
	// end inline asm
	mov.b32 	%r55, %f339;
	mov.b32 	%r56, 1;
	mov.b32 	%r77, 31;
	mov.b32 	%r78, -1;
	// begin inline asm
	shfl.sync.down.b32 %r54, %r55, %r56, %r77, %r78;
	// end inline asm
	mov.b32 	%f160, %r54;
	setp.gt.s32 	%p77, %r53, 30;
	setp.lt.f32 	%p78, %f339, %f160;
	selp.f32 	%f161, %f160, %f339, %p78;
	selp.f32 	%f162, %f339, %f161, %p77;
	mov.b32 	%r60, %f162;
	mov.b32 	%r61, 2;
	// begin inline asm
	shfl.sync.down.b32 %r59, %r60, %r61, %r77, %r78;
	// end inline asm
	mov.b32 	%f163, %r59;
	setp.gt.s32 	%p79, %r53, 29;
	setp.lt.f32 	%p80, %f162, %f163;
	selp.f32 	%f164, %f163, %f162, %p80;
	selp.f32 	%f165, %f162, %f164, %p79;
	mov.b32 	%r65, %f165;
	mov.b32 	%r66, 4;
	// begin inline asm
	shfl.sync.down.b32 %r64, %r65, %r66, %r77, %r78;
	// end inline asm
	mov.b32 	%f166, %r64;
	setp.gt.s32 	%p81, %r53, 27;
	setp.lt.f32 	%p82, %f165, %f166;
	selp.f32 	%f167, %f166, %f165, %p82;
	selp.f32 	%f168, %f165, %f167, %p81;
	mov.b32 	%r70, %f168;
	mov.b32 	%r71, 8;
	// begin inline asm
	shfl.sync.down.b32 %r69, %r70, %r71, %r77, %r78;
	// end inline asm
	mov.b32 	%f169, %r69;
	setp.gt.s32 	%p83, %r53, 23;
	setp.lt.f32 	%p84, %f168, %f169;
	selp.f32 	%f170, %f169, %f168, %p84;
	selp.f32 	%f171, %f168, %f170, %p83;
	mov.b32 	%r75, %f171;
	mov.b32 	%r76, 16;
	// begin inline asm
	shfl.sync.down.b32 %r74, %r75, %r76, %r77, %r78;
	// end inline asm
	mov.b32 	%f172, %r74;
	setp.gt.s32 	%p85, %r53, 15;
	setp.lt.f32 	%p86, %f171, %f172;
	selp.f32 	%f38, %f172, %f171, %p86;
	selp.f32 	%f340, %f171, %f38, %p85;
	setp.ne.s32 	%p87, %r53, 0;
	@%p87 bra 	$L__BB15_47;
	shr.u32 	%r79, %r24, 3;
	and.b32  	%r80, %r79, 124;
	mov.u32 	%r81, _ZZN3cub18CUB_300001_SM_10006detail6reduce28DeviceReduceSingleTileKernelINS2_10policy_hubIfyN4cuda3__47maximumIfEEE10Policy1000EN6thrust24THRUST_300001_SM_1000_NS6detail15normal_iteratorINSC_10device_ptrIfEEEEPdyS8_dfNS5_3std3__410__identityEEEvT0_T1_T2_T3_T4_T6_E12temp_storage;
	add.s32 	%r82, %r81, %r80;
	st.shared.f32 	[%r82+8], %f38;
$L__BB15_47:
	bar.sync 	0;
	setp.ne.s32 	%p88, %r24, 0;
	@%p88 bra 	$L__BB15_49;
	ld.shared.f32 	%f173, [_ZZN3cub18CUB_300001_SM_10006detail6reduce28DeviceReduceSingleTileKernelINS2_10policy_hubIfyN4cuda3__47maximumIfEEE10Policy1000EN6thrust24THRUST_300001_SM_1000_NS6detail15normal_iteratorINSC_10device_ptrIfEEEEPdyS8_dfNS5_3std3__410__identityEEEvT0_T1_T2_T3_T4_T6_E12temp_storage+12];
	setp.lt.f32 	%p89, %f340, %f173;
	selp.f32 	%f174, %f173, %f340, %p89;
	ld.shared.f32 	%f175, [_ZZN3cub18CUB_300001_SM_10006detail6reduce28DeviceReduceSingleTileKernelINS2_10policy_hubIfyN4cuda3__47maximumIfEEE10Policy1000EN6thrust24THRUST_300001_SM_1000_NS6detail15normal_iteratorINSC_10device_ptrIfEEEEPdyS8_dfNS5_3std3__410__identityEEEvT0_T1_T2_T3_T4_T6_E12temp_storage+16];
	setp.lt.f32 	%p90, %f174, %f175;
	selp.f32 	%f176, %f175, %f174, %p90;
	ld.shared.f32 	%f177, [_ZZN3cub18CUB_300001_SM_10006detail6reduce28DeviceReduceSingleTileKernelINS2_10policy_hubIfyN4cuda3__47maximumIfEEE10Policy1000EN6thrust24THRUST_300001_SM_1000_NS6detail15normal_iteratorINSC_10device_ptrIfEEEEPdyS8_dfNS5_3std3__410__identityEEEvT0_T1_T2_T3_T4_T6_E12temp_storage+20];
	setp.lt.f32 	%p91, %f176, %f177;
	selp.f32 	%f178, %f177, %f176, %p91;
	ld.shared.f32 	%f179, [_ZZN3cub18CUB_300001_SM_10006detail6reduce28DeviceReduceSingleTileKernelINS2_10policy_hubIfyN4cuda3__47maximumIfEEE10Policy1000EN6thrust24THRUST_300001_SM_1000_NS6detail15normal_iteratorINSC_10device_ptrIfEEEEPdyS8_dfNS5_3std3__410__identityEEEvT0_T1_T2_T3_T4_T6_E12temp_storage+24];
	setp.lt.f32 	%p92, %f178, %f179;
	selp.f32 	%f180, %f179, %f178, %p92;
	ld.shared.f32 	%f181, [_ZZN3cub18CUB_300001_SM_10006detail6reduce28DeviceReduceSingleTileKernelINS2_10policy_hubIfyN4cuda3__47maximumIfEEE10Policy1000EN6thrust24THRUST_300001_SM_1000_NS6detail15normal_iteratorINSC_10device_ptrIfEEEEPdyS8_dfNS5_3std3__410__identityEEEvT0_T1_T2_T3_T4_T6_E12temp_storage+28];
	setp.lt.f32 	%p93, %f180, %f181;
	selp.f32 	%f182, %f181, %f180, %p93;
	ld.shared.f32 	%f183, [_ZZN3cub18CUB_300001_SM_10006detail6reduce28DeviceReduceSingleTileKernelINS2_10policy_hubIfyN4cuda3__47maximumIfEEE10Policy1000EN6thrust24THRUST_300001_SM_1000_NS6detail15normal_iteratorINSC_10device_ptrIfEEEEPdyS8_dfNS5_3std3__410__identityEEEvT0_T1_T2_T3_T4_T6_E12temp_storage+32];
	setp.lt.f32 	%p94, %f182, %f183;
	selp.f32 	%f184, %f183, %f182, %p94;
	ld.shared.f32 	%f185, [_ZZN3cub18CUB_300001_SM_10006detail6reduce28DeviceReduceSingleTileKernelINS2_10policy_hubIfyN4cuda3__47maximumIfEEE10Policy1000EN6thrust24THRUST_300001_SM_1000_NS6detail15normal_iteratorINSC_10device_ptrIfEEEEPdyS8_dfNS5_3std3__410__identityEEEvT0_T1_T2_T3_T4_T6_E12temp_storage+36];
	setp.lt.f32 	%p95, %f184, %f185;
	selp.f32 	%f340, %f185, %f184, %p95;
$L__BB15_49:
	mov.u32 	%r155, %tid.x;
	setp.ne.s32 	%p182, %r155, 0;
	@%p182 bra 	$L__BB15_51;
	cvt.rn.f32.f64 	%f317, %fd1;
	setp.gt.f32 	%p183, %f340, %f317;
	selp.f32 	%f318, %f340, %f317, %p183;
	cvt.f64.f32 	%fd2, %f318;
	st.global.f64 	[%rd1], %fd2;
$L__BB15_51:
	ret;

}
	// .globl	_ZN3cub18CUB_300001_SM_10006detail6reduce18DeviceReduceKernelINS2_10policy_hubIfyN4cuda3__47maximumIfEEE10Policy1000EN6thrust24THRUST_300001_SM_1000_NS6detail15normal_iteratorINSC_10device_ptrIfEEEEyS8_fNS5_3std3__410__identityEEEvT0_PT3_T1_NS0_13GridEvenShareISO_EET2_T4_
.visible .entry _ZN3cub18CUB_300001_SM_10006detail6reduce18DeviceReduceKernelINS2_10policy_hubIfyN4cuda3__47maximumIfEEE10Policy1000EN6thrust24THRUST_300001_SM_1000_NS6detail15normal_iteratorINSC_10device_ptrIfEEEEyS8_fNS5_3std3__410__identityEEEvT0_PT3_T1_NS0_13GridEvenShareISO_EET2_T4_(
	.param .align 8 .b8 _ZN3cub18CUB_300001_SM_10006detail6reduce18DeviceReduceKernelINS2_10policy_hubIfyN4cuda3__47maximumIfEEE10Policy1000EN6thrust24THRUST_300001_SM_1000_NS6detail15normal_iteratorINSC_10device_ptrIfEEEEyS8_fNS5_3std3__410__identityEEEvT0_PT3_T1_NS0_13GridEvenShareISO_EET2_T4__param_0[8],
	.param .u64 .ptr .align 1 _ZN3cub18CUB_300001_SM_10006detail6reduce18DeviceReduceKernelINS2_10policy_hubIfyN4cuda3__47maximumIfEEE10Policy1000EN6thrust24THRUST_300001_SM_1000_NS6detail15normal_iteratorINSC_10device_ptrIfEEEEyS8_fNS5_3std3__410__identityEEEvT0_PT3_T1_NS0_13GridEvenShareISO_EET2_T4__param_1,
	.param .u64 _ZN3cub18CUB_300001_SM_10006detail6reduce18DeviceReduceKernelINS2_10policy_hubIfyN4cuda3__47maximumIfEEE10Policy1000EN6thrust24THRUST_300001_SM_1000_NS6detail15normal_iteratorINSC_10device_ptrIfEEEEyS8_fNS5_3std3__410__identityEEEvT0_PT3_T1_NS0_13GridEvenShareISO_EET2_T4__param_2,
	.param .align 8 .b8 _ZN3cub18CUB_300001_SM_10006detail6reduce18DeviceReduceKernelINS2_10policy_hubIfyN4cuda3__47maximumIfEEE10Policy1000EN6thrust24THRUST_300001_SM_1000_NS6detail15normal_iteratorINSC_10device_ptrIfEEEEyS8_fNS5_3std3__410__identityEEEvT0_PT3_T1_NS0_13GridEvenShareISO_EET2_T4__param_3[72],
	.param .align 1 .b8 _ZN3cub18CUB_300001_SM_10006detail6reduce18DeviceReduceKernelINS2_10policy_hubIfyN4cuda3__47maximumIfEEE10Policy1000EN6thrust24THRUST_300001_SM_1000_NS6detail15normal_iteratorINSC_10device_ptrIfEEEEyS8_fNS5_3std3__410__identityEEEvT0_PT3_T1_NS0_13GridEvenShareISO_EET2_T4__param_4[1],
	.param .align 1 .b8 _ZN3cub18CUB_300001_SM_10006detail6reduce18DeviceReduceKernelINS2_10policy_hubIfyN4cuda3__47maximumIfEEE10Policy1000EN6thrust24THRUST_300001_SM_1000_NS6detail15normal_iteratorINSC_10device_ptrIfEEEEyS8_fNS5_3std3__410__identityEEEvT0_PT3_T1_NS0_13GridEvenShareISO_EET2_T4__param_5[1]
)
.maxntid 256
{
	.reg .pred 	%p<182>;
	.reg .b16 	%rs<4>;
	.reg .b32 	%r<206>;
	.reg .b32 	%f<337>;
	.reg .b64 	%rd<78>;
	// demoted variable
	.shared .align 4 .b8 _ZZN3cub18CUB_300001_SM_10006detail6reduce18DeviceReduceKernelINS2_10policy_hubIfyN4cuda3__47maximumIfEEE10Policy1000EN6thrust24THRUST_300001_SM_1000_NS6detail15normal_iteratorINSC_10device_ptrIfEEEEyS8_fNS5_3std3__410__identityEEEvT0_PT3_T1_NS0_13GridEvenShareISO_EET2_T4_E12temp_storage[44];
	ld.param.u64 	%rd1, [_ZN3cub18CUB_300001_SM_10006detail6reduce18DeviceReduceKernelINS2_10policy_hubIfyN4cuda3__47maximumIfEEE10Policy1000EN6thrust24THRUST_300001_SM_1000_NS6detail15normal_iteratorINSC_10device_ptrIfEEEEyS8_fNS5_3std3__410__identityEEEvT0_PT3_T1_NS0_13GridEvenShareISO_EET2_T4__param_3+32];
	ld.param.u32 	%r1, [_ZN3cub18CUB_300001_SM_10006detail6reduce18DeviceReduceKernelINS2_10policy_hubIfyN4cuda3__47maximumIfEEE10Policy1000EN6thrust24THRUST_300001_SM_1000_NS6detail15normal_iteratorINSC_10device_ptrIfEEEEyS8_fNS5_3std3__410__identityEEEvT0_PT3_T1_NS0_13GridEvenShareISO_EET2_T4__param_3+40];
	ld.param.u64 	%rd25, [_ZN3cub18CUB_300001_SM_10006detail6reduce18DeviceReduceKernelINS2_10policy_hubIfyN4cuda3__47maximumIfEEE10Policy1000EN6thrust24THRUST_300001_SM_1000_NS6detail15normal_iteratorINSC_10device_ptrIfEEEEyS8_fNS5_3std3__410__identityEEEvT0_PT3_T1_NS0_13GridEvenShareISO_EET2_T4__param_0];
	cvta.to.global.u64 	%rd2, %rd25;
	mov.u32 	%r2, %ctaid.x;
	shl.b32 	%r50, %r1, 12;
	cvt.s64.s32 	%rd3, %r50;
	shl.b32 	%r51, %r2, 12;
	cvt.u64.u32 	%rd4, %r51;
	sub.s64 	%rd5, %rd1, %rd4;
	setp.gt.u64 	%p1, %rd5, 4095;
	@%p1 bra 	$L__BB16_25;
	cvt.u32.u64 	%r112, %rd4;
	cvt.u32.u64 	%r3, %rd1;
	sub.s32 	%r4, %r3, %r112;
	mov.u32 	%r5, %tid.x;
	setp.ge.s32 	%p95, %r5, %r4;
	mov.f32 	%f325, 0f00000000;
	mov.u32 	%r193, %r5;
	@%p95 bra 	$L__BB16_3;
	add.s32 	%r114, %r112, %r5;
	mul.wide.u32 	%rd51, %r114, 4;
	add.s64 	%rd52, %rd2, %rd51;
	ld.global.f32 	%f325, [%rd52];
	add.s32 	%r193, %r5, 256;
$L__BB16_3:
	setp.ge.s32 	%p96, %r193, %r4;
	@%p96 bra 	$L__BB16_16;
	not.b32 	%r116, %r193;
	add.s32 	%r117, %r116, %r3;
	sub.s32 	%r118, %r117, %r112;
	shr.u32 	%r119, %r118, 8;
	add.s32 	%r8, %r119, 1;
	and.b32  	%r9, %r8, 15;
	setp.lt.u32 	%p97, %r118, 3840;
	@%p97 bra 	$L__BB16_7;
	and.b32  	%r120, %r8, 33554416;
	neg.s32 	%r191, %r120;
	mul.wide.u32 	%rd53, %r2, 16384;
	mul.wide.u32 	%rd54, %r193, 4;
	or.b64  	%rd55, %rd53, %rd54;
	add.s64 	%rd56, %rd55, %rd2;
	add.s64 	%rd72, %rd56, 8192;
$L__BB16_6:
	.pragma "nounroll";
	ld.global.f32 	%f187, [%rd72+-8192];
	setp.lt.f32 	%p98, %f325, %f187;
	selp.f32 	%f188, %f187, %f325, %p98;
	ld.global.f32 	%f189, [%rd72+-7168];
	setp.lt.f32 	%p99, %f188, %f189;
	selp.f32 	%f190, %f189, %f188, %p99;
	ld.global.f32 	%f191, [%rd72+-6144];
	setp.lt.f32 	%p100, %f190, %f191;
	selp.f32 	%f192, %f191, %f190, %p100;
	ld.global.f32 	%f193, [%rd72+-5120];
	setp.lt.f32 	%p101, %f192, %f193;
	selp.f32 	%f194, %f193, %f192, %p101;
	ld.global.f32 	%f195, [%rd72+-4096];
	setp.lt.f32 	%p102, %f194, %f195;
	selp.f32 	%f196, %f195, %f194, %p102;
	ld.global.f32 	%f197, [%rd72+-3072];
	setp.lt.f32 	%p103, %f196, %f197;
	selp.f32 	%f198, %f197, %f196, %p103;
	ld.global.f32 	%f199, [%rd72+-2048];
	setp.lt.f32 	%p104, %f198, %f199;
	selp.f32 	%f200, %f199, %f198, %p104;
	ld.global.f32 	%f201, [%rd72+-1024];
	setp.lt.f32 	%p105, %f200, %f201;
	selp.f32 	%f202, %f201, %f200, %p105;
	ld.global.f32 	%f203, [%rd72];
	setp.lt.f32 	%p106, %f202, %f203;
	selp.f32 	%f204, %f203, %f202, %p106;
	ld.global.f32 	%f205, [%rd72+1024];
	setp.lt.f32 	%p107, %f204, %f205;
	selp.f32 	%f206, %f205, %f204, %p107;
	ld.global.f32 	%f207, [%rd72+2048];
	setp.lt.f32 	%p108, %f206, %f207;
	selp.f32 	%f208, %f207, %f206, %p108;
	ld.global.f32 	%f209, [%rd72+3072];
	setp.lt.f32 	%p109, %f208, %f209;
	selp.f32 	%f210, %f209, %f208, %p109;
	ld.global.f32 	%f211, [%rd72+4096];
	setp.lt.f32 	%p110, %f210, %f211;
	selp.f32 	%f212, %f211, %f210, %p110;
	ld.global.f32 	%f213, [%rd72+5120];
	setp.lt.f32 	%p111, %f212, %f213;
	selp.f32 	%f214, %f213, %f212, %p111;
	ld.global.f32 	%f215, [%rd72+6144];
	setp.lt.f32 	%p112, %f214, %f215;
	selp.f32 	%f216, %f215, %f214, %p112;
	ld.global.f32 	%f217, [%rd72+7168];
	setp.lt.f32 	%p113, %f216, %f217;
	selp.f32 	%f325, %f217, %f216, %p113;
	add.s32 	%r193, %r193, 4096;
	add.s32 	%r191, %r191, 16;
	add.s64 	%rd72, %rd72, 16384;
	setp.ne.s32 	%p114, %r191, 0;
	@%p114 bra 	$L__BB16_6;
$L__BB16_7:
	setp.eq.s32 	%p115, %r9, 0;
	@%p115 bra 	$L__BB16_16;
	and.b32  	%r16, %r8, 7;
	setp.lt.u32 	%p116, %r9, 8;
	@%p116 bra 	$L__BB16_10;
	cvt.s64.s32 	%rd57, %r193;
	add.s64 	%rd58, %rd57, %rd4;
	shl.b64 	%rd59, %rd58, 2;
	add.s64 	%rd60, %rd2, %rd59;
	ld.global.f32 	%f219, [%rd60];
	setp.lt.f32 	%p117, %f325, %f219;
	selp.f32 	%f220, %f219, %f325, %p117;
	ld.global.f32 	%f221, [%rd60+1024];
	setp.lt.f32 	%p118, %f220, %f221;
	selp.f32 	%f222, %f221, %f220, %p118;
	ld.global.f32 	%f223, [%rd60+2048];
	setp.lt.f32 	%p119, %f222, %f223;
	selp.f32 	%f224, %f223, %f222, %p119;
	ld.global.f32 	%f225, [%rd60+3072];
	setp.lt.f32 	%p120, %f224, %f225;
	selp.f32 	%f226, %f225, %f224, %p120;
	ld.global.f32 	%f227, [%rd60+4096];
	setp.lt.f32 	%p121, %f226, %f227;
	selp.f32 	%f228, %f227, %f226, %p121;
	ld.global.f32 	%f229, [%rd60+5120];
	setp.lt.f32 	%p122, %f228, %f229;
	selp.f32 	%f230, %f229, %f228, %p122;
	ld.global.f32 	%f231, [%rd60+6144];
	setp.lt.f32 	%p123, %f230, %f231;
	selp.f32 	%f232, %f231, %f230, %p123;
	ld.global.f32 	%f233, [%rd60+7168];
	setp.lt.f32 	%p124, %f232, %f233;
	selp.f32 	%f325, %f233, %f232, %p124;
	add.s32 	%r193, %r193, 2048;
$L__BB16_10:
	setp.eq.s32 	%p125, %r16, 0;
	@%p125 bra 	$L__BB16_16;
	and.b32  	%r19, %r8, 3;
	setp.lt.u32 	%p126, %r16, 4;
	@%p126 bra 	$L__BB16_13;
	cvt.s64.s32 	%rd61, %r193;
	add.s64 	%rd62, %rd61, %rd4;
	shl.b64 	%rd63, %rd62, 2;
	add.s64 	%rd64, %rd2, %rd63;
	ld.global.f32 	%f235, [%rd64];
	setp.lt.f32 	%p127, %f325, %f235;
	selp.f32 	%f236, %f235, %f325, %p127;
	ld.global.f32 	%f237, [%rd64+1024];
	setp.lt.f32 	%p128, %f236, %f237;
	selp.f32 	%f238, %f237, %f236, %p128;
	ld.global.f32 	%f239, [%rd64+2048];
	setp.lt.f32 	%p129, %f238, %f239;
	selp.f32 	%f240, %f239, %f238, %p129;
	ld.global.f32 	%f241, [%rd64+3072];
	setp.lt.f32 	%p130, %f240, %f241;
	selp.f32 	%f325, %f241, %f240, %p130;
	add.s32 	%r193, %r193, 1024;
$L__BB16_13:
	setp.eq.s32 	%p131, %r19, 0;
	@%p131 bra 	$L__BB16_16;
	mul.wide.u32 	%rd65, %r2, 16384;
	add.s64 	%rd9, %rd2, %rd65;
	neg.s32 	%r196, %r19;
$L__BB16_15:
	.pragma "nounroll";
	mul.wide.s32 	%rd66, %r193, 4;
	add.s64 	%rd67, %rd9, %rd66;
	ld.global.f32 	%f242, [%rd67];
	setp.lt.f32 	%p132, %f325, %f242;
	selp.f32 	%f325, %f242, %f325, %p132;
	add.s32 	%r193, %r193, 256;
	add.s32 	%r196, %r196, 1;
	setp.ne.s32 	%p133, %r196, 0;
	@%p133 bra 	$L__BB16_15;
$L__BB16_16:
	setp.lt.s32 	%p134, %r4, 256;
	@%p134 bra 	$L__BB16_21;
	// begin inline asm
	mov.u32 %r159, %laneid;
	// end inline asm
	mov.b32 	%r161, %f325;
	mov.b32 	%r162, 1;
	mov.b32 	%r183, 31;
	mov.b32 	%r184, -1;
	// begin inline asm
	shfl.sync.down.b32 %r160, %r161, %r162, %r183, %r184;
	// end inline asm
	mov.b32 	%f290, %r160;
	setp.gt.s32 	%p162, %r159, 30;
	setp.lt.f32 	%p163, %f325, %f290;
	selp.f32 	%f291, %f290, %f325, %p163;
	selp.f32 	%f292, %f325, %f291, %p162;
	mov.b32 	%r166, %f292;
	mov.b32 	%r167, 2;
	// begin inline asm
	shfl.sync.down.b32 %r165, %r166, %r167, %r183, %r184;
	// end inline asm
	mov.b32 	%f293, %r165;
	setp.gt.s32 	%p164, %r159, 29;
	setp.lt.f32 	%p165, %f292, %f293;
	selp.f32 	%f294, %f293, %f292, %p165;
	selp.f32 	%f295, %f292, %f294, %p164;
	mov.b32 	%r171, %f295;
	mov.b32 	%r172, 4;
	// begin inline asm
	shfl.sync.down.b32 %r170, %r171, %r172, %r183, %r184;
	// end inline asm
	mov.b32 	%f296, %r170;
	setp.gt.s32 	%p166, %r159, 27;
	setp.lt.f32 	%p167, %f295, %f296;
	selp.f32 	%f297, %f296, %f295, %p167;
	selp.f32 	%f298, %f295, %f297, %p166;
	mov.b32 	%r176, %f298;
	mov.b32 	%r177, 8;
	// begin inline asm
	shfl.sync.down.b32 %r175, %r176, %r177, %r183, %r184;
	// end inline asm
	mov.b32 	%f299, %r175;
	setp.gt.s32 	%p168, %r159, 23;
	setp.lt.f32 	%p169, %f298, %f299;
	selp.f32 	%f300, %f299, %f298, %p169;
	selp.f32 	%f301, %f298, %f300, %p168;
	mov.b32 	%r181, %f301;
	mov.b32 	%r182, 16;
	// begin inline asm
	shfl.sync.down.b32 %r180, %r181, %r182, %r183, %r184;
	// end inline asm
	mov.b32 	%f302, %r180;
	setp.gt.s32 	%p170, %r159, 15;
	setp.lt.f32 	%p171, %f301, %f302;
	selp.f32 	%f16, %f302, %f301, %p171;
	selp.f32 	%f336, %f301, %f16, %p170;
	setp.ne.s32 	%p172, %r159, 0;
	@%p172 bra 	$L__BB16_19;
	shr.u32 	%r185, %r5, 3;
	and.b32  	%r186, %r185, 124;
	mov.u32 	%r187, _ZZN3cub18CUB_300001_SM_10006detail6reduce18DeviceReduceKernelINS2_10policy_hubIfyN4cuda3__47maximumIfEEE10Policy1000EN6thrust24THRUST_300001_SM_1000_NS6detail15normal_iteratorINSC_10device_ptrIfEEEEyS8_fNS5_3std3__410__identityEEEvT0_PT3_T1_NS0_13GridEvenShareISO_EET2_T4_E12temp_storage;
	add.s32 	%r188, %r187, %r186;
	st.shared.f32 	[%r188+8], %f16;
$L__BB16_19:
	bar.sync 	0;
	setp.ne.s32 	%p173, %r5, 0;
	@%p173 bra 	$L__BB16_46;
	ld.shared.f32 	%f303, [_ZZN3cub18CUB_300001_SM_10006detail6reduce18DeviceReduceKernelINS2_10policy_hubIfyN4cuda3__47maximumIfEEE10Policy1000EN6thrust24THRUST_300001_SM_1000_NS6detail15normal_iteratorINSC_10device_ptrIfEEEEyS8_fNS5_3std3__410__identityEEEvT0_PT3_T1_NS0_13GridEvenShareISO_EET2_T4_E12temp_storage+12];
	setp.lt.f32 	%p174, %f336, %f303;
	selp.f32 	%f304, %f303, %f336, %p174;
	ld.shared.f32 	%f305, [_ZZN3cub18CUB_300001_SM_10006detail6reduce18DeviceReduceKernelINS2_10policy_hubIfyN4cuda3__47maximumIfEEE10Policy1000EN6thrust24THRUST_300001_SM_1000_NS6detail15normal_iteratorINSC_10device_ptrIfEEEEyS8_fNS5_3std3__410__identityEEEvT0_PT3_T1_NS0_13GridEvenShareISO_EET2_T4_E12temp_storage+16];
	setp.lt.f32 	%p175, %f304, %f305;
	selp.f32 	%f306, %f305, %f304, %p175;
	ld.shared.f32 	%f307, [_ZZN3cub18CUB_300001_SM_10006detail6reduce18DeviceReduceKernelINS2_10policy_hubIfyN4cuda3__47maximumIfEEE10Policy1000EN6thrust24THRUST_300001_SM_1000_NS6detail15normal_iteratorINSC_10device_ptrIfEEEEyS8_fNS5_3std3__410__identityEEEvT0_PT3_T1_NS0_13GridEvenShareISO_EET2_T4_E12temp_storage+20];
	setp.lt.f32 	%p176, %f306, %f307;
	selp.f32 	%f308, %f307, %f306, %p176;
	ld.shared.f32 	%f309, [_ZZN3cub18CUB_300001_SM_10006detail6reduce18DeviceReduceKernelINS2_10policy_hubIfyN4cuda3__47maximumIfEEE10Policy1000EN6thrust24THRUST_300001_SM_1000_NS6detail15normal_iteratorINSC_10device_ptrIfEEEEyS8_fNS5_3std3__410__identityEEEvT0_PT3_T1_NS0_13GridEvenShareISO_EET2_T4_E12temp_storage+24];
	setp.lt.f32 	%p177, %f308, %f309;
	selp.f32 	%f310, %f309, %f308, %p177;
	ld.shared.f32 	%f311, [_ZZN3cub18CUB_300001_SM_10006detail6reduce18DeviceReduceKernelINS2_10policy_hubIfyN4cuda3__47maximumIfEEE10Policy1000EN6thrust24THRUST_300001_SM_1000_NS6detail15normal_iteratorINSC_10device_ptrIfEEEEyS8_fNS5_3std3__410__identityEEEvT0_PT3_T1_NS0_13GridEvenShareISO_EET2_T4_E12temp_storage+28];
	setp.lt.f32 	%p178, %f310, %f311;
	selp.f32 	%f312, %f311, %f310, %p178;
	ld.shared.f32 	%f313, [_ZZN3cub18CUB_300001_SM_10006detail6reduce18DeviceReduceKernelINS2_10policy_hubIfyN4cuda3__47maximumIfEEE10Policy1000EN6thrust24THRUST_300001_SM_1000_NS6detail15normal_iteratorINSC_10device_ptrIfEEEEyS8_fNS5_3std3__410__identityEEEvT0_PT3_T1_NS0_13GridEvenShareISO_EET2_T4_E12temp_storage+32];
	setp.lt.f32 	%p179, %f312, %f313;
	selp.f32 	%f314, %f313, %f312, %p179;
	ld.shared.f32 	%f315, [_ZZN3cub18CUB_300001_SM_10006detail6reduce18DeviceReduceKernelINS2_10policy_hubIfyN4cuda3__47maximumIfEEE10Policy1000EN6thrust24THRUST_300001_SM_1000_NS6detail15normal_iteratorINSC_10device_ptrIfEEEEyS8_fNS5_3std3__410__identityEEEvT0_PT3_T1_NS0_13GridEvenShareISO_EET2_T4_E12temp_storage+36];
	setp.lt.f32 	%p180, %f314, %f315;
	selp.f32 	%f336, %f315, %f314, %p180;
	bra.uni 	$L__BB16_46;
$L__BB16_21:
	// begin inline asm
	mov.u32 %r121, %laneid;
	// end inline asm
	and.b32  	%r147, %r5, 992;
	add.s32 	%r148, %r147, 32;
	setp.gt.s32 	%p135, %r148, %r4;
	not.b32 	%r149, %r147;
	add.s32 	%r150, %r4, %r149;
	selp.b32 	%r145, %r150, 31, %p135;
	mov.b32 	%r123, %f325;
	mov.b32 	%r124, 1;
	mov.b32 	%r146, -1;
	// begin inline asm
	shfl.sync.down.b32 %r122, %r123, %r124, %r145, %r146;
	// end inline asm
	mov.b32 	%f243, %r122;
	setp.lt.s32 	%p136, %r121, %r145;
	setp.lt.f32 	%p137, %f325, %f243;
	selp.f32 	%f244, %f243, %f325, %p137;
	selp.f32 	%f245, %f244, %f325, %p136;
	mov.b32 	%r128, %f245;
	mov.b32 	%r129, 2;
	// begin inline asm
	shfl.sync.down.b32 %r127, %r128, %r129, %r145, %r146;
	// end inline asm
	mov.b32 	%f246, %r127;
	add.s32 	%r151, %r121, 2;
	setp.gt.s32 	%p138, %r151, %r145;
	setp.lt.f32 	%p139, %f245, %f246;
	selp.f32 	%f247, %f246, %f245, %p139;
	selp.f32 	%f248, %f245, %f247, %p138;
	mov.b32 	%r133, %f248;
	mov.b32 	%r134, 4;
	// begin inline asm
	shfl.sync.down.b32 %r132, %r133, %r134, %r145, %r146;
	// end inline asm
	mov.b32 	%f249, %r132;
	add.s32 	%r152, %r121, 4;
	setp.gt.s32 	%p140, %r152, %r145;
	setp.lt.f32 	%p141, %f248, %f249;
	selp.f32 	%f250, %f249, %f248, %p141;
	selp.f32 	%f251, %f248, %f250, %p140;
	mov.b32 	%r138, %f251;
	mov.b32 	%r139, 8;
	// begin inline asm
	shfl.sync.down.b32 %r137, %r138, %r139, %r145, %r146;
	// end inline asm
	mov.b32 	%f252, %r137;
	add.s32 	%r153, %r121, 8;
	setp.gt.s32 	%p142, %r153, %r145;
	setp.lt.f32 	%p143, %f251, %f252;
	selp.f32 	%f253, %f252, %f251, %p143;
	selp.f32 	%f254, %f251, %f253, %p142;
	mov.b32 	%r143, %f254;
	mov.b32 	%r144, 16;
	// begin inline asm
	shfl.sync.down.b32 %r142, %r143, %r144, %r145, %r146;
	// end inline asm
	mov.b32 	%f255, %r142;
	add.s32 	%r154, %r121, 16;
	setp.gt.s32 	%p144, %r154, %r145;
	setp.lt.f32 	%p145, %f254, %f255;
	selp.f32 	%f256, %f255, %f254, %p145;
	selp.f32 	%f336, %f254, %f256, %p144;
	setp.ne.s32 	%p146, %r121, 0;
	@%p146 bra 	$L__BB16_23;
	shr.u32 	%r155, %r5, 3;
	and.b32  	%r156, %r155, 124;
	mov.u32 	%r157, _ZZN3cub18CUB_300001_SM_10006detail6reduce18DeviceReduceKernelINS2_10policy_hubIfyN4cuda3__47maximumIfEEE10Policy1000EN6thrust24THRUST_300001_SM_1000_NS6detail15normal_iteratorINSC_10device_ptrIfEEEEyS8_fNS5_3std3__410__identityEEEvT0_PT3_T1_NS0_13GridEvenShareISO_EET2_T4_E12temp_storage;
	add.s32 	%r158, %r157, %r156;
	st.shared.f32 	[%r158+8], %f336;
$L__BB16_23:
	bar.sync 	0;
	setp.ne.s32 	%p147, %r5, 0;
	@%p147 bra 	$L__BB16_46;
	setp.gt.s32 	%p148, %r4, 32;
	ld.shared.f32 	%f257, [_ZZN3cub18CUB_300001_SM_10006detail6reduce18DeviceReduceKernelINS2_10policy_hubIfyN4cuda3__47maximumIfEEE10Policy1000EN6thrust24THRUST_300001_SM_1000_NS6detail15normal_iteratorINSC_10device_ptrIfEEEEyS8_fNS5_3std3__410__identityEEEvT0_PT3_T1_NS0_13GridEvenShareISO_EET2_T4_E12temp_storage+12];
	setp.lt.f32 	%p149, %f336, %f257;
	selp.f32 	%f259, %f257, %f336, %p149;
	selp.f32 	%f260, %f259, %f336, %p148;
	setp.gt.s32 	%p150, %r4, 64;
	ld.shared.f32 	%f262, [_ZZN3cub18CUB_300001_SM_10006detail6reduce18DeviceReduceKernelINS2_10policy_hubIfyN4cuda3__47maximumIfEEE10Policy1000EN6thrust24THRUST_300001_SM_1000_NS6detail15normal_iteratorINSC_10device_ptrIfEEEEyS8_fNS5_3std3__410__identityEEEvT0_PT3_T1_NS0_13GridEvenShareISO_EET2_T4_E12temp_storage+16];
	setp.lt.f32 	%p151, %f260, %f262;
	selp.f32 	%f264, %f262, %f260, %p151;
	selp.f32 	%f265, %f264, %f260, %p150;
	setp.gt.s32 	%p152, %r4, 96;
	ld.shared.f32 	%f267, [_ZZN3cub18CUB_300001_SM_10006detail6reduce18DeviceReduceKernelINS2_10policy_hubIfyN4cuda3__47maximumIfEEE10Policy1000EN6thrust24THRUST_300001_SM_1000_NS6detail15normal_iteratorINSC_10device_ptrIfEEEEyS8_fNS5_3std3__410__identityEEEvT0_PT3_T1_NS0_13GridEvenShareISO_EET2_T4_E12temp_storage+20];
	setp.lt.f32 	%p153, %f265, %f267;
	selp.f32 	%f269, %f267, %f265, %p153;
	selp.f32 	%f270, %f269, %f265, %p152;
	setp.gt.s32 	%p154, %r4, 128;
	ld.shared.f32 	%f272, [_ZZN3cub18CUB_300001_SM_10006detail6reduce18DeviceReduceKernelINS2_10policy_hubIfyN4cuda3__47maximumIfEEE10Policy1000EN6thrust24THRUST_300001_SM_1000_NS6detail15normal_iteratorINSC_10device_ptrIfEEEEyS8_fNS5_3std3__410__identityEEEvT0_PT3_T1_NS0_13GridEvenShareISO_EET2_T4_E12temp_storage+24];
	setp.lt.f32 	%p155, %f270, %f272;
	selp.f32 	%f274, %f272, %f270, %p155;
	selp.f32 	%f275, %f274, %f270, %p154;
	setp.gt.s32 	%p156, %r4, 160;
	ld.shared.f32 	%f277, [_ZZN3cub18CUB_300001_SM_10006detail6reduce18DeviceReduceKernelINS2_10policy_hubIfyN4cuda3__47maximumIfEEE10Policy1000EN6thrust24THRUST_300001_SM_1000_NS6detail15normal_iteratorINSC_10device_ptrIfEEEEyS8_fNS5_3std3__410__identityEEEvT0_PT3_T1_NS0_13GridEvenShareISO_EET2_T4_E12temp_storage+28];
	setp.lt.f32 	%p157, %f275, %f277;
	selp.f32 	%f279, %f277, %f275, %p157;
	selp.f32 	%f280, %f279, %f275, %p156;
	setp.gt.s32 	%p158, %r4, 192;
	ld.shared.f32 	%f282, [_ZZN3cub18CUB_300001_SM_10006detail6reduce18DeviceReduceKernelINS2_10policy_hubIfyN4cuda3__47maximumIfEEE10Policy1000EN6thrust24THRUST_300001_SM_1000_NS6detail15normal_iteratorINSC_10device_ptrIfEEEEyS8_fNS5_3std3__410__identityEEEvT0_PT3_T1_NS0_13GridEvenShareISO_EET2_T4_E12temp_storage+32];
	setp.lt.f32 	%p159, %f280, %f282;
	selp.f32 	%f284, %f282, %f280, %p159;
	selp.f32 	%f285, %f284, %f280, %p158;
	setp.gt.s32 	%p160, %r4, 224;
	ld.shared.f32 	%f287, [_ZZN3cub18CUB_300001_SM_10006detail6reduce18DeviceReduceKernelINS2_10policy_hubIfyN4cuda3__47maximumIfEEE10Policy1000EN6thrust24THRUST_300001_SM_1000_NS6detail15normal_iteratorINSC_10device_ptrIfEEEEyS8_fNS5_3std3__410__identityEEEvT0_PT3_T1_NS0_13GridEvenShareISO_EET2_T4_E12temp_storage+36];
	setp.lt.f32 	%p161, %f285, %f287;
	selp.f32 	%f289, %f287, %f285, %p161;
	selp.f32 	%f336, %f289, %f285, %p160;
	bra.uni 	$L__BB16_46;
$L__BB16_25:
	cvt.u32.u64 	%r52, %rd4;
	mov.u32 	%r27, %tid.x;
	add.s32 	%r53, %r27, %r52;
	mul.wide.u32 	%rd26, %r53, 4;
	add.s64 	%rd27, %rd2, %rd26;
	ld.global.f32 	%f41, [%rd27];
	ld.global.f32 	%f42, [%rd27+1024];
	ld.global.f32 	%f43, [%rd27+2048];
	ld.global.f32 	%f44, [%rd27+3072];
	ld.global.f32 	%f45, [%rd27+4096];
	ld.global.f32 	%f46, [%rd27+5120];
	ld.global.f32 	%f47, [%rd27+6144];
	ld.global.f32 	%f48, [%rd27+7168];
	ld.global.f32 	%f49, [%rd27+8192];
	ld.global.f32 	%f50, [%rd27+9216];
	ld.global.f32 	%f51, [%rd27+10240];
	ld.global.f32 	%f52, [%rd27+11264];
	ld.global.f32 	%f53, [%rd27+12288];
	ld.global.f32 	%f54, [%rd27+13312];
	ld.global.f32 	%f55, [%rd27+14336];
	ld.global.f32 	%f56, [%rd27+15360];
	setp.lt.f32 	%p2, %f41, %f42;
	selp.f32 	%f57, %f42, %f41, %p2;
	setp.lt.f32 	%p3, %f43, %f44;
	selp.f32 	%f58, %f44, %f43, %p3;
	setp.lt.f32 	%p4, %f45, %f46;
	selp.f32 	%f59, %f46, %f45, %p4;
	setp.lt.f32 	%p5, %f47, %f48;
	selp.f32 	%f60, %f48, %f47, %p5;
	setp.lt.f32 	%p6, %f49, %f50;
	selp.f32 	%f61, %f50, %f49, %p6;
	setp.lt.f32 	%p7, %f51, %f52;
	selp.f32 	%f62, %f52, %f51, %p7;
	setp.lt.f32 	%p8, %f53, %f54;
	selp.f32 	%f63, %f54, %f53, %p8;
	setp.lt.f32 	%p9, %f55, %f56;
	selp.f32 	%f64, %f56, %f55, %p9;
	setp.lt.f32 	%p10, %f57, %f58;
	selp.f32 	%f65, %f58, %f57, %p10;
	setp.lt.f32 	%p11, %f59, %f60;
	selp.f32 	%f66, %f60, %f59, %p11;
	setp.lt.f32 	%p12, %f61, %f62;
	selp.f32 	%f67, %f62, %f61, %p12;
	setp.lt.f32 	%p13, %f63, %f64;
	selp.f32 	%f68, %f64, %f63, %p13;
	setp.lt.f32 	%p14, %f65, %f66;
	selp.f32 	%f69, %f66, %f65, %p14;
	setp.lt.f32 	%p15, %f67, %f68;
	selp.f32 	%f70, %f68, %f67, %p15;
	setp.lt.f32 	%p16, %f69, %f70;
	selp.f32 	%f335, %f70, %f69, %p16;
	setp.lt.u64 	%p17, %rd5, %rd3;
	@%p17 bra 	$L__BB16_42;
	cvt.u32.u64 	%r55, %rd3;
	cvt.u64.u32 	%rd28, %r27;
	add.s64 	%rd74, %rd4, %rd3;
	cvt.u32.u64 	%r28, %rd1;
	not.b32 	%r57, %r27;
	add.s32 	%r58, %r57, %r28;
	sub.s32 	%r59, %r58, %r55;
	sub.s32 	%r198, %r59, %r52;
	add.s64 	%rd29, %rd74, %rd28;
	shl.b64 	%rd30, %rd29, 2;
	add.s64 	%rd31, %rd30, %rd2;
	add.s64 	%rd73, %rd31, 8192;
	mov.b32 	%r199, 0;
	shl.b32 	%r60, %r1, 12;
	mov.u64 	%rd75, %rd4;
$L__BB16_27:
	cvt.s64.s32 	%rd15, %r60;
	add.s64 	%rd75, %rd75, %rd15;
	add.s64 	%rd32, %rd1, -4096;
	setp.gt.u64 	%p18, %rd75, %rd32;
	@%p18 bra 	$L__BB16_29;
	shl.b32 	%r61, %r1, 12;
	cvt.s64.s32 	%rd33, %r61;
	cvt.u64.u32 	%rd34, %r27;
	add.s64 	%rd35, %rd75, %rd34;
	shl.b64 	%rd36, %rd35, 2;
	add.s64 	%rd37, %rd2, %rd36;
	ld.global.f32 	%f71, [%rd37];
	ld.global.f32 	%f72, [%rd37+1024];
	ld.global.f32 	%f73, [%rd37+2048];
	ld.global.f32 	%f74, [%rd37+3072];
	ld.global.f32 	%f75, [%rd37+4096];
	ld.global.f32 	%f76, [%rd37+5120];
	ld.global.f32 	%f77, [%rd37+6144];
	ld.global.f32 	%f78, [%rd37+7168];
	ld.global.f32 	%f79, [%rd37+8192];
	ld.global.f32 	%f80, [%rd37+9216];
	ld.global.f32 	%f81, [%rd37+10240];
	ld.global.f32 	%f82, [%rd37+11264];
	ld.global.f32 	%f83, [%rd37+12288];
	ld.global.f32 	%f84, [%rd37+13312];
	ld.global.f32 	%f85, [%rd37+14336];
	ld.global.f32 	%f86, [%rd37+15360];
	setp.lt.f32 	%p19, %f335, %f71;
	selp.f32 	%f87, %f71, %f335, %p19;
	setp.lt.f32 	%p20, %f72, %f73;
	selp.f32 	%f88, %f73, %f72, %p20;
	setp.lt.f32 	%p21, %f74, %f75;
	selp.f32 	%f89, %f75, %f74, %p21;
	setp.lt.f32 	%p22, %f76, %f77;
	selp.f32 	%f90, %f77, %f76, %p22;
	setp.lt.f32 	%p23, %f78, %f79;
	selp.f32 	%f91, %f79, %f78, %p23;
	setp.lt.f32 	%p24, %f80, %f81;
	selp.f32 	%f92, %f81, %f80, %p24;
	setp.lt.f32 	%p25, %f82, %f83;
	selp.f32 	%f93, %f83, %f82, %p25;
	setp.lt.f32 	%p26, %f84, %f85;
	selp.f32 	%f94, %f85, %f84, %p26;
	setp.lt.f32 	%p27, %f87, %f88;
	selp.f32 	%f95, %f88, %f87, %p27;
	setp.lt.f32 	%p28, %f89, %f90;
	selp.f32 	%f96, %f90, %f89, %p28;
	setp.lt.f32 	%p29, %f91, %f92;
	selp.f32 	%f97, %f92, %f91, %p29;
	setp.lt.f32 	%p30, %f93, %f94;
	selp.f32 	%f98, %f94, %f93, %p30;
	setp.lt.f32 	%p31, %f95, %f96;
	selp.f32 	%f99, %f96, %f95, %p31;
	setp.lt.f32 	%p32, %f97, %f98;
	selp.f32 	%f100, %f98, %f97, %p32;
	setp.lt.f32 	%p33, %f99, %f100;
	selp.f32 	%f101, %f100, %f99, %p33;
	setp.lt.f32 	%p34, %f101, %f86;
	selp.f32 	%f335, %f86, %f101, %p34;
	sub.s64 	%rd38, %rd1, %rd75;
	setp.lt.u64 	%p35, %rd38, %rd33;
	add.s32 	%r199, %r199, 1;
	add.s64 	%rd74, %rd74, %rd33;
	sub.s32 	%r198, %r198, %r61;
	mul.wide.s32 	%rd39, %r61, 4;
	add.s64 	%rd73, %rd73, %rd39;
	@%p35 bra 	$L__BB16_42;
	bra.uni 	$L__BB16_27;
$L__BB16_29:
	setp.le.u64 	%p36, %rd1, %rd75;
	cvt.u32.u64 	%r62, %rd75;
	cvt.u32.u64 	%r63, %rd1;
	sub.s32 	%r64, %r63, %r62;
	setp.ge.s32 	%p37, %r27, %r64;
	or.pred  	%p38, %p36, %p37;
	@%p38 bra 	$L__BB16_42;
	cvt.u32.u64 	%r66, %rd15;
	cvt.u32.u64 	%r67, %rd4;
	not.b32 	%r68, %r27;
	add.s32 	%r69, %r68, %r28;
	add.s32 	%r70, %r66, %r67;
	sub.s32 	%r71, %r69, %r70;
	mul.lo.s32 	%r72, %r1, %r199;
	shl.b32 	%r73, %r72, 12;
	sub.s32 	%r74, %r71, %r73;
	shr.u32 	%r75, %r74, 8;
	add.s32 	%r34, %r75, 1;
	and.b32  	%r35, %r34, 15;
	setp.lt.u32 	%p39, %r74, 3840;
	mov.u32 	%r202, %r27;
	@%p39 bra 	$L__BB16_33;
	shr.u32 	%r76, %r198, 8;
	add.s32 	%r77, %r76, 1;
	and.b32  	%r78, %r77, 33554416;
	neg.s32 	%r200, %r78;
	mov.u32 	%r202, %r27;
$L__BB16_32:
	.pragma "nounroll";
	ld.global.f32 	%f103, [%rd73+-8192];
	setp.lt.f32 	%p40, %f335, %f103;
	selp.f32 	%f104, %f103, %f335, %p40;
	ld.global.f32 	%f105, [%rd73+-7168];
	setp.lt.f32 	%p41, %f104, %f105;
	selp.f32 	%f106, %f105, %f104, %p41;
	ld.global.f32 	%f107, [%rd73+-6144];
	setp.lt.f32 	%p42, %f106, %f107;
	selp.f32 	%f108, %f107, %f106, %p42;
	ld.global.f32 	%f109, [%rd73+-5120];
	setp.lt.f32 	%p43, %f108, %f109;
	selp.f32 	%f110, %f109, %f108, %p43;
	ld.global.f32 	%f111, [%rd73+-4096];
	setp.lt.f32 	%p44, %f110, %f111;
	selp.f32 	%f112, %f111, %f110, %p44;
	ld.global.f32 	%f113, [%rd73+-3072];
	setp.lt.f32 	%p45, %f112, %f113;
	selp.f32 	%f114, %f113, %f112, %p45;
	ld.global.f32 	%f115, [%rd73+-2048];
	setp.lt.f32 	%p46, %f114, %f115;
	selp.f32 	%f116, %f115, %f114, %p46;
	ld.global.f32 	%f117, [%rd73+-1024];
	setp.lt.f32 	%p47, %f116, %f117;
	selp.f32 	%f118, %f117, %f116, %p47;
	ld.global.f32 	%f119, [%rd73];
	setp.lt.f32 	%p48, %f118, %f119;
	selp.f32 	%f120, %f119, %f118, %p48;
	ld.global.f32 	%f121, [%rd73+1024];
	setp.lt.f32 	%p49, %f120, %f121;
	selp.f32 	%f122, %f121, %f120, %p49;
	ld.global.f32 	%f123, [%rd73+2048];
	setp.lt.f32 	%p50, %f122, %f123;
	selp.f32 	%f124, %f123, %f122, %p50;
	ld.global.f32 	%f125, [%rd73+3072];
	setp.lt.f32 	%p51, %f124, %f125;
	selp.f32 	%f126, %f125, %f124, %p51;
	ld.global.f32 	%f127, [%rd73+4096];
	setp.lt.f32 	%p52, %f126, %f127;
	selp.f32 	%f128, %f127, %f126, %p52;
	ld.global.f32 	%f129, [%rd73+5120];
	setp.lt.f32 	%p53, %f128, %f129;
	selp.f32 	%f130, %f129, %f128, %p53;
	ld.global.f32 	%f131, [%rd73+6144];
	setp.lt.f32 	%p54, %f130, %f131;
	selp.f32 	%f132, %f131, %f130, %p54;
	ld.global.f32 	%f133, [%rd73+7168];
	setp.lt.f32 	%p55, %f132, %f133;
	selp.f32 	%f335, %f133, %f132, %p55;
	add.s32 	%r202, %r202, 4096;
	add.s32 	%r200, %r200, 16;
	add.s64 	%rd73, %rd73, 16384;
	setp.ne.s32 	%p56, %r200, 0;
	@%p56 bra 	$L__BB16_32;
$L__BB16_33:
	setp.eq.s32 	%p57, %r35, 0;
	@%p57 bra 	$L__BB16_42;
	and.b32  	%r42, %r34, 7;
	setp.lt.u32 	%p58, %r35, 8;
	@%p58 bra 	$L__BB16_36;
	cvt.u64.u32 	%rd40, %r202;
	add.s64 	%rd41, %rd75, %rd40;
	shl.b64 	%rd42, %rd41, 2;
	add.s64 	%rd43, %rd2, %rd42;
	ld.global.f32 	%f135, [%rd43];
	setp.lt.f32 	%p59, %f335, %f135;
	selp.f32 	%f136, %f135, %f335, %p59;
	ld.global.f32 	%f137, [%rd43+1024];
	setp.lt.f32 	%p60, %f136, %f137;
	selp.f32 	%f138, %f137, %f136, %p60;
	ld.global.f32 	%f139, [%rd43+2048];
	setp.lt.f32 	%p61, %f138, %f139;
	selp.f32 	%f140, %f139, %f138, %p61;
	ld.global.f32 	%f141, [%rd43+3072];
	setp.lt.f32 	%p62, %f140, %f141;
	selp.f32 	%f142, %f141, %f140, %p62;
	ld.global.f32 	%f143, [%rd43+4096];
	setp.lt.f32 	%p63, %f142, %f143;
	selp.f32 	%f144, %f143, %f142, %p63;
	ld.global.f32 	%f145, [%rd43+5120];
	setp.lt.f32 	%p64, %f144, %f145;
	selp.f32 	%f146, %f145, %f144, %p64;
	ld.global.f32 	%f147, [%rd43+6144];
	setp.lt.f32 	%p65, %f146, %f147;
	selp.f32 	%f148, %f147, %f146, %p65;
	ld.global.f32 	%f149, [%rd43+7168];
	setp.lt.f32 	%p66, %f148, %f149;
	selp.f32 	%f335, %f149, %f148, %p66;
	add.s32 	%r202, %r202, 2048;
$L__BB16_36:
	setp.eq.s32 	%p67, %r42, 0;
	@%p67 bra 	$L__BB16_42;
	setp.lt.u32 	%p68, %r42, 4;
	@%p68 bra 	$L__BB16_39;
	cvt.u64.u32 	%rd44, %r202;
	add.s64 	%rd45, %rd75, %rd44;
	shl.b64 	%rd46, %rd45, 2;
	add.s64 	%rd47, %rd2, %rd46;
	ld.global.f32 	%f151, [%rd47];
	setp.lt.f32 	%p69, %f335, %f151;
	selp.f32 	%f152, %f151, %f335, %p69;
	ld.global.f32 	%f153, [%rd47+1024];
	setp.lt.f32 	%p70, %f152, %f153;
	selp.f32 	%f154, %f153, %f152, %p70;
	ld.global.f32 	%f155, [%rd47+2048];
	setp.lt.f32 	%p71, %f154, %f155;
	selp.f32 	%f156, %f155, %f154, %p71;
	ld.global.f32 	%f157, [%rd47+3072];
	setp.lt.f32 	%p72, %f156, %f157;
	selp.f32 	%f335, %f157, %f156, %p72;
	add.s32 	%r202, %r202, 1024;
$L__BB16_39:
	and.b32  	%r79, %r34, 3;
	setp.eq.s32 	%p73, %r79, 0;
	@%p73 bra 	$L__BB16_42;
	cvt.u64.u32 	%rd48, %r202;
	add.s64 	%rd49, %rd48, %rd74;
	shl.b64 	%rd50, %rd49, 2;
	add.s64 	%rd77, %rd2, %rd50;
	cvt.u16.u32 	%rs1, %r198;
	shr.u16 	%rs2, %rs1, 8;
	add.s16 	%rs3, %rs2, 1;
	cvt.u32.u16 	%r80, %rs3;
	and.b32  	%r81, %r80, 3;
	neg.s32 	%r205, %r81;
$L__BB16_41:
	.pragma "nounroll";
	ld.global.f32 	%f158, [%rd77];
	setp.lt.f32 	%p74, %f335, %f158;
	selp.f32 	%f335, %f158, %f335, %p74;
	add.s64 	%rd77, %rd77, 1024;
	add.s32 	%r205, %r205, 1;
	setp.ne.s32 	%p75, %r205, 0;
	@%p75 bra 	$L__BB16_41;
$L__BB16_42:
	// begin inline asm
	mov.u32 %r82, %laneid;
	// end inline asm
	mov.b32 	%r84, %f335;
	mov.b32 	%r85, 1;
	mov.b32 	%r106, 31;
	mov.b32 	%r107, -1;
	// begin inline asm
	shfl.sync.down.b32 %r83, %r84, %r85, %r106, %r107;
	// end inline asm
	mov.b32 	%f159, %r83;
	setp.gt.s32 	%p76, %r82, 30;
	setp.lt.f32 	%p77, %f335, %f159;
	selp.f32 	%f160, %f159, %f335, %p77;
	selp.f32 	%f161, %f335, %f160, %p76;
	mov.b32 	%r89, %f161;
	mov.b32 	%r90, 2;
	// begin inline asm
	shfl.sync.down.b32 %r88, %r89, %r90, %r106, %r107;
	// end inline asm
	mov.b32 	%f162, %r88;
	setp.gt.s32 	%p78, %r82, 29;
	setp.lt.f32 	%p79, %f161, %f162;
	selp.f32 	%f163, %f162, %f161, %p79;
	selp.f32 	%f164, %f161, %f163, %p78;
	mov.b32 	%r94, %f164;
	mov.b32 	%r95, 4;
	// begin inline asm
	shfl.sync.down.b32 %r93, %r94, %r95, %r106, %r107;
	// end inline asm
	mov.b32 	%f165, %r93;
	setp.gt.s32 	%p80, %r82, 27;
	setp.lt.f32 	%p81, %f164, %f165;
	selp.f32 	%f166, %f165, %f164, %p81;
	selp.f32 	%f167, %f164, %f166, %p80;
	mov.b32 	%r99, %f167;
	mov.b32 	%r100, 8;
	// begin inline asm
	shfl.sync.down.b32 %r98, %r99, %r100, %r106, %r107;
	// end inline asm
	mov.b32 	%f168, %r98;
	setp.gt.s32 	%p82, %r82, 23;
	setp.lt.f32 	%p83, %f167, %f168;
	selp.f32 	%f169, %f168, %f167, %p83;
	selp.f32 	%f170, %f167, %f169, %p82;
	mov.b32 	%r104, %f170;
	mov.b32 	%r105, 16;
	// begin inline asm
	shfl.sync.down.b32 %r103, %r104, %r105, %r106, %r107;
	// end inline asm
	mov.b32 	%f171, %r103;
	setp.gt.s32 	%p84, %r82, 15;
	setp.lt.f32 	%p85, %f170, %f171;
	selp.f32 	%f37, %f171, %f170, %p85;
	selp.f32 	%f336, %f170, %f37, %p84;
	setp.ne.s32 	%p86, %r82, 0;
	@%p86 bra 	$L__BB16_44;
	shr.u32 	%r108, %r27, 3;
	and.b32  	%r109, %r108, 124;
	mov.u32 	%r110, _ZZN3cub18CUB_300001_SM_10006detail6reduce18DeviceReduceKernelINS2_10policy_hubIfyN4cuda3__47maximumIfEEE10Policy1000EN6thrust24THRUST_300001_SM_1000_NS6detail15normal_iteratorINSC_10device_ptrIfEEEEyS8_fNS5_3std3__410__identityEEEvT0_PT3_T1_NS0_13GridEvenShareISO_EET2_T4_E12temp_storage;
	add.s32 	%r111, %r110, %r109;
	st.shared.f32 	[%r111+8], %f37;
$L__BB16_44:
	bar.sync 	0;
	setp.ne.s32 	%p87, %r27, 0;
	@%p87 bra 	$L__BB16_46;
	ld.shared.f32 	%f172, [_ZZN3cub18CUB_300001_SM_10006detail6reduce18DeviceReduceKernelINS2_10policy_hubIfyN4cuda3__47maximumIfEEE10Policy1000EN6thrust24THRUST_300001_SM_1000_NS6detail15normal_iteratorINSC_10device_ptrIfEEEEyS8_fNS5_3std3__410__identityEEEvT0_PT3_T1_NS0_13GridEvenShareISO_EET2_T4_E12temp_storage+12];
	setp.lt.f32 	%p88, %f336, %f172;
	selp.f32 	%f173, %f172, %f336, %p88;
	ld.shared.f32 	%f174, [_ZZN3cub18CUB_300001_SM_10006detail6reduce18DeviceReduceKernelINS2_10policy_hubIfyN4cuda3__47maximumIfEEE10Policy1000EN6thrust24THRUST_300001_SM_1000_NS6detail15normal_iteratorINSC_10device_ptrIfEEEEyS8_fNS5_3std3__410__identityEEEvT0_PT3_T1_NS0_13GridEvenShareISO_EET2_T4_E12temp_storage+16];
	setp.lt.f32 	%p89, %f173, %f174;
	selp.f32 	%f175, %f174, %f173, %p89;
	ld.shared.f32 	%f176, [_ZZN3cub18CUB_300001_SM_10006detail6reduce18DeviceReduceKernelINS2_10policy_hubIfyN4cuda3__47maximumIfEEE10Policy1000EN6thrust24THRUST_300001_SM_1000_NS6detail15normal_iteratorINSC_10device_ptrIfEEEEyS8_fNS5_3std3__410__identityEEEvT0_PT3_T1_NS0_13GridEvenShareISO_EET2_T4_E12temp_storage+20];
	setp.lt.f32 	%p90, %f175, %f176;
	selp.f32 	%f177, %f176, %f175, %p90;
	ld.shared.f32 	%f178, [_ZZN3cub18CUB_300001_SM_10006detail6reduce18DeviceReduceKernelINS2_10policy_hubIfyN4cuda3__47maximumIfEEE10Policy1000EN6thrust24THRUST_300001_SM_1000_NS6detail15normal_iteratorINSC_10device_ptrIfEEEEyS8_fNS5_3std3__410__identityEEEvT0_PT3_T1_NS0_13GridEvenShareISO_EET2_T4_E12temp_storage+24];
	setp.lt.f32 	%p91, %f177, %f178;
	selp.f32 	%f179, %f178, %f177, %p91;
	ld.shared.f32 	%f180, [_ZZN3cub18CUB_300001_SM_10006detail6reduce18DeviceReduceKernelINS2_10policy_hubIfyN4cuda3__47maximumIfEEE10Policy1000EN6thrust24THRUST_300001_SM_1000_NS6detail15normal_iteratorINSC_10device_ptrIfEEEEyS8_fNS5_3std3__410__identityEEEvT0_PT3_T1_NS0_13GridEvenShareISO_EET2_T4_E12temp_storage+28];
	setp.lt.f32 	%p92, %f179, %f180;
	selp.f32 	%f181, %f180, %f179, %p92;
	ld.shared.f32 	%f182, [_ZZN3cub18CUB_300001_SM_10006detail6reduce18DeviceReduceKernelINS2_10policy_hubIfyN4cuda3__47maximumIfEEE10Policy1000EN6thrust24THRUST_300001_SM_1000_NS6detail15normal_iteratorINSC_10device_ptrIfEEEEyS8_fNS5_3std3__410__identityEEEvT0_PT3_T1_NS0_13GridEvenShareISO_EET2_T4_E12temp_storage+32];
	setp.lt.f32 	%p93, %f181, %f182;
	selp.f32 	%f183, %f182, %f181, %p93;
	ld.shared.f32 	%f184, [_ZZN3cub18CUB_300001_SM_10006detail6reduce18DeviceReduceKernelINS2_10policy_hubIfyN4cuda3__47maximumIfEEE10Policy1000EN6thrust24THRUST_300001_SM_1000_NS6detail15normal_iteratorINSC_10device_ptrIfEEEEyS8_fNS5_3std3__410__identityEEEvT0_PT3_T1_NS0_13GridEvenShareISO_EET2_T4_E12temp_storage+36];
	setp.lt.f32 	%p94, %f183, %f184;
	selp.f32 	%f336, %f184, %f183, %p94;
$L__BB16_46:
	mov.u32 	%r189, %tid.x;
	setp.ne.s32 	%p181, %r189, 0;
	@%p181 bra 	$L__BB16_48;
	ld.param.u64 	%rd71, [_ZN3cub18CUB_300001_SM_10006detail6reduce18DeviceReduceKernelINS2_10policy_hubIfyN4cuda3__47maximumIfEEE10Policy1000EN6thrust24THRUST_300001_SM_1000_NS6detail15normal_iteratorINSC_10device_ptrIfEEEEyS8_fNS5_3std3__410__identityEEEvT0_PT3_T1_NS0_13GridEvenShareISO_EET2_T4__param_1];
	cvta.to.global.u64 	%rd68, %rd71;
	mul.wide.u32 	%rd69, %r2, 4;
	add.s64 	%rd70, %rd68, %rd69;
	st.global.f32 	[%rd70], %f336;
$L__BB16_48:
	ret;

}
	// .globl	_ZN3cub18CUB_300001_SM_10006detail6reduce28DeviceReduceSingleTileKernelINS2_10policy_hubIfyN4cuda3__47maximumIfEEE10Policy1000EPfPdiS8_dfNS5_3std3__410__identityEEEvT0_T1_T2_T3_T4_T6_
.visible .entry _ZN3cub18CUB_300001_SM_10006detail6reduce28DeviceReduceSingleTileKernelINS2_10policy_hubIfyN4cuda3__47maximumIfEEE10Policy1000EPfPdiS8_dfNS5_3std3__410__identityEEEvT0_T1_T2_T3_T4_T6_(
	.param .u64 .ptr .align 1 _ZN3cub18CUB_300001_SM_10006detail6reduce28DeviceReduceSingleTileKernelINS2_10policy_hubIfyN4cuda3__47maximumIfEEE10Policy1000EPfPdiS8_dfNS5_3std3__410__identityEEEvT0_T1_T2_T3_T4_T6__param_0,
	.param .u64 .ptr .align 1 _ZN3cub18CUB_300001_SM_10006detail6reduce28DeviceReduceSingleTileKernelINS2_10policy_hubIfyN4cuda3__47maximumIfEEE10Policy1000EPfPdiS8_dfNS5_3std3__410__identityEEEvT0_T1_T2_T3_T4_T6__param_1,
	.param .u32 _ZN3cub18CUB_300001_SM_10006detail6reduce28DeviceReduceSingleTileKernelINS2_10policy_hubIfyN4cuda3__47maximumIfEEE10Policy1000EPfPdiS8_dfNS5_3std3__410__identityEEEvT0_T1_T2_T3_T4_T6__param_2,
	.param .align 1 .b8 _ZN3cub18CUB_300001_SM_10006detail6reduce28DeviceReduceSingleTileKernelINS2_10policy_hubIfyN4cuda3__47maximumIfEEE10Policy1000EPfPdiS8_dfNS5_3std3__410__identityEEEvT0_T1_T2_T3_T4_T6__param_3[1],
	.param .f64 _ZN3cub18CUB_300001_SM_10006detail6reduce28DeviceReduceSingleTileKernelINS2_10policy_hubIfyN4cuda3__47maximumIfEEE10Policy1000EPfPdiS8_dfNS5_3std3__410__identityEEEvT0_T1_T2_T3_T4_T6__param_4,
	.param .align 1 .b8 _ZN3cub18CUB_300001_SM_10006detail6reduce28DeviceReduceSingleTileKernelINS2_10policy_hubIfyN4cuda3__47maximumIfEEE10Policy1000EPfPdiS8_dfNS5_3std3__410__identityEEEvT0_T1_T2_T3_T4_T6__param_5[1]
)
.maxntid 256
.minnctapersm 1
{
	.reg .pred 	%p<252>;
	.reg .b32 	%r<407>;
	.reg .b32 	%f<445>;
	.reg .b64 	%rd<125>;
	.reg .b64 	%fd<3>;
	// demoted variable
	.shared .align 4 .b8 _ZZN3cub18CUB_300001_SM_10006detail6reduce28DeviceReduceSingleTileKernelINS2_10policy_hubIfyN4cuda3__47maximumIfEEE10Policy1000EPfPdiS8_dfNS5_3std3__410__identityEEEvT0_T1_T2_T3_T4_T6_E12temp_storage[44];
	ld.param.u64 	%rd16, [_ZN3cub18CUB_300001_SM_10006detail6reduce28DeviceReduceSingleTileKernelINS2_10policy_hubIfyN4cuda3__47maximumIfEEE10Policy1000EPfPdiS8_dfNS5_3std3__410__identityEEEvT0_T1_T2_T3_T4_T6__param_0];
	ld.param.u64 	%rd17, [_ZN3cub18CUB_300001_SM_10006detail6reduce28DeviceReduceSingleTileKernelINS2_10policy_hubIfyN4cuda3__47maximumIfEEE10Policy1000EPfPdiS8_dfNS5_3std3__410__identityEEEvT0_T1_T2_T3_T4_T6__param_1];
	ld.param.u32 	%r67, [_ZN3cub18CUB_300001_SM_10006detail6reduce28DeviceReduceSingleTileKernelINS2_10policy_hubIfyN4cuda3__47maximumIfEEE10Policy1000EPfPdiS8_dfNS5_3std3__410__identityEEEvT0_T1_T2_T3_T4_T6__param_2];
	ld.param.f64 	%fd1, [_ZN3cub18CUB_300001_SM_10006detail6reduce28DeviceReduceSingleTileKernelINS2_10policy_hubIfyN4cuda3__47maximumIfEEE10Policy1000EPfPdiS8_dfNS5_3std3__410__identityEEEvT0_T1_T2_T3_T4_T6__param_4];
	cvta.to.global.u64 	%rd1, %rd17;
	setp.ne.s32 	%p1, %r67, 0;
	@%p1 bra 	$L__BB17_3;
	mov.u32 	%r380, %tid.x;
	setp.ne.s32 	%p251, %r380, 0;
	@%p251 bra 	$L__BB17_74;
	st.global.f64 	[%rd1], %fd1;
	bra.uni 	$L__BB17_74;
$L__BB17_3:
	and.b64  	%rd18, %rd16, 15;
	setp.ne.s64 	%p2, %rd18, 0;
	@%p2 bra 	$L__BB17_38;
	setp.gt.s32 	%p126, %r67, 4095;
	@%p126 bra 	$L__BB17_22;
	mov.u32 	%r1, %tid.x;
	setp.ge.s32 	%p191, %r1, %r67;
	mov.f32 	%f423, 0f00000000;
	mov.u32 	%r384, %r1;
	@%p191 bra 	$L__BB17_7;
	mul.wide.u32 	%rd113, %r1, 4;
	add.s64 	%rd112, %rd16, %rd113;
	// begin inline asm
	ld.global.nc.u32 %r300, [%rd112];
	// end inline asm
	mov.b32 	%f423, %r300;
	add.s32 	%r384, %r1, 256;
$L__BB17_7:
	setp.ge.s32 	%p192, %r384, %r67;
	@%p192 bra 	$L__BB17_13;
	not.b32 	%r301, %r384;
	add.s32 	%r4, %r67, %r301;
	and.b32  	%r302, %r4, 768;
	setp.eq.s32 	%p193, %r302, 768;
	@%p193 bra 	$L__BB17_11;
	mul.wide.u32 	%rd114, %r384, 4;
	add.s64 	%rd121, %rd16, %rd114;
	shr.u32 	%r303, %r4, 8;
	add.s32 	%r304, %r303, 1;
	and.b32  	%r305, %r304, 3;
	neg.s32 	%r382, %r305;
$L__BB17_10:
	.pragma "nounroll";
	// begin inline asm
	ld.global.nc.u32 %r306, [%rd121];
	// end inline asm
	mov.b32 	%f335, %r306;
	setp.lt.f32 	%p194, %f423, %f335;
	selp.f32 	%f423, %f335, %f423, %p194;
	add.s32 	%r384, %r384, 256;
	add.s64 	%rd121, %rd121, 1024;
	add.s32 	%r382, %r382, 1;
	setp.ne.s32 	%p195, %r382, 0;
	@%p195 bra 	$L__BB17_10;
$L__BB17_11:
	setp.lt.u32 	%p196, %r4, 768;
	@%p196 bra 	$L__BB17_13;
$L__BB17_12:
	mul.wide.s32 	%rd120, %r384, 4;
	add.s64 	%rd116, %rd16, %rd120;
	// begin inline asm
	ld.global.nc.u32 %r307, [%rd116];
	// end inline asm
	mov.b32 	%f336, %r307;
	setp.lt.f32 	%p197, %f423, %f336;
	selp.f32 	%f337, %f336, %f423, %p197;
	add.s64 	%rd117, %rd116, 1024;
	// begin inline asm
	ld.global.nc.u32 %r308, [%rd117];
	// end inline asm
	mov.b32 	%f338, %r308;
	setp.lt.f32 	%p198, %f337, %f338;
	selp.f32 	%f339, %f338, %f337, %p198;
	add.s64 	%rd118, %rd116, 2048;
	// begin inline asm
	ld.global.nc.u32 %r309, [%rd118];
	// end inline asm
	mov.b32 	%f340, %r309;
	setp.lt.f32 	%p199, %f339, %f340;
	selp.f32 	%f341, %f340, %f339, %p199;
	add.s64 	%rd119, %rd116, 3072;
	// begin inline asm
	ld.global.nc.u32 %r310, [%rd119];
	// end inline asm
	mov.b32 	%f342, %r310;
	setp.lt.f32 	%p200, %f341, %f342;
	selp.f32 	%f423, %f342, %f341, %p200;
	add.s32 	%r384, %r384, 1024;
	setp.lt.s32 	%p201, %r384, %r67;
	@%p201 bra 	$L__BB17_12;
$L__BB17_13:
	setp.lt.s32 	%p202, %r67, 256;
	@%p202 bra 	$L__BB17_18;
	// begin inline asm
	mov.u32 %r349, %laneid;
	// end inline asm
	mov.b32 	%r351, %f423;
	mov.b32 	%r352, 1;
	mov.b32 	%r373, 31;
	mov.b32 	%r374, -1;
	// begin inline asm
	shfl.sync.down.b32 %r350, %r351, %r352, %r373, %r374;
	// end inline asm
	mov.b32 	%f390, %r350;
	setp.gt.s32 	%p230, %r349, 30;
	setp.lt.f32 	%p231, %f423, %f390;
	selp.f32 	%f391, %f390, %f423, %p231;
	selp.f32 	%f392, %f423, %f391, %p230;
	mov.b32 	%r356, %f392;
	mov.b32 	%r357, 2;
	// begin inline asm
	shfl.sync.down.b32 %r355, %r356, %r357, %r373, %r374;
	// end inline asm
	mov.b32 	%f393, %r355;
	setp.gt.s32 	%p232, %r349, 29;
	setp.lt.f32 	%p233, %f392, %f393;
	selp.f32 	%f394, %f393, %f392, %p233;
	selp.f32 	%f395, %f392, %f394, %p232;
	mov.b32 	%r361, %f395;
	mov.b32 	%r362, 4;
	// begin inline asm
	shfl.sync.down.b32 %r360, %r361, %r362, %r373, %r374;
	// end inline asm
	mov.b32 	%f396, %r360;
	setp.gt.s32 	%p234, %r349, 27;
	setp.lt.f32 	%p235, %f395, %f396;
	selp.f32 	%f397, %f396, %f395, %p235;
	selp.f32 	%f398, %f395, %f397, %p234;
	mov.b32 	%r366, %f398;
	mov.b32 	%r367, 8;
	// begin inline asm
	shfl.sync.down.b32 %r365, %r366, %r367, %r373, %r374;
	// end inline asm
	mov.b32 	%f399, %r365;
	setp.gt.s32 	%p236, %r349, 23;
	setp.lt.f32 	%p237, %f398, %f399;
	selp.f32 	%f400, %f399, %f398, %p237;
	selp.f32 	%f401, %f398, %f400, %p236;
	mov.b32 	%r371, %f401;
	mov.b32 	%r372, 16;
	// begin inline asm
	shfl.sync.down.b32 %r370, %r371, %r372, %r373, %r374;
	// end inline asm
	mov.b32 	%f402, %r370;
	setp.gt.s32 	%p238, %r349, 15;
	setp.lt.f32 	%p239, %f401, %f402;
	selp.f32 	%f10, %f402, %f401, %p239;
	selp.f32 	%f444, %f401, %f10, %p238;
	setp.ne.s32 	%p240, %r349, 0;
	@%p240 bra 	$L__BB17_16;
	shr.u32 	%r375, %r1, 3;
	and.b32  	%r376, %r375, 124;
	mov.u32 	%r377, _ZZN3cub18CUB_300001_SM_10006detail6reduce28DeviceReduceSingleTileKernelINS2_10policy_hubIfyN4cuda3__47maximumIfEEE10Policy1000EPfPdiS8_dfNS5_3std3__410__identityEEEvT0_T1_T2_T3_T4_T6_E12temp_storage;
	add.s32 	%r378, %r377, %r376;
	st.shared.f32 	[%r378+8], %f10;
$L__BB17_16:
	bar.sync 	0;
	setp.ne.s32 	%p241, %r1, 0;
	@%p241 bra 	$L__BB17_72;
	ld.shared.f32 	%f403, [_ZZN3cub18CUB_300001_SM_10006detail6reduce28DeviceReduceSingleTileKernelINS2_10policy_hubIfyN4cuda3__47maximumIfEEE10Policy1000EPfPdiS8_dfNS5_3std3__410__identityEEEvT0_T1_T2_T3_T4_T6_E12temp_storage+12];
	setp.lt.f32 	%p242, %f444, %f403;
	selp.f32 	%f404, %f403, %f444, %p242;
	ld.shared.f32 	%f405, [_ZZN3cub18CUB_300001_SM_10006detail6reduce28DeviceReduceSingleTileKernelINS2_10policy_hubIfyN4cuda3__47maximumIfEEE10Policy1000EPfPdiS8_dfNS5_3std3__410__identityEEEvT0_T1_T2_T3_T4_T6_E12temp_storage+16];
	setp.lt.f32 	%p243, %f404, %f405;
	selp.f32 	%f406, %f405, %f404, %p243;
	ld.shared.f32 	%f407, [_ZZN3cub18CUB_300001_SM_10006detail6reduce28DeviceReduceSingleTileKernelINS2_10policy_hubIfyN4cuda3__47maximumIfEEE10Policy1000EPfPdiS8_dfNS5_3std3__410__identityEEEvT0_T1_T2_T3_T4_T6_E12temp_storage+20];
	setp.lt.f32 	%p244, %f406, %f407;
	selp.f32 	%f408, %f407, %f406, %p244;
	ld.shared.f32 	%f409, [_ZZN3cub18CUB_300001_SM_10006detail6reduce28DeviceReduceSingleTileKernelINS2_10policy_hubIfyN4cuda3__47maximumIfEEE10Policy1000EPfPdiS8_dfNS5_3std3__410__identityEEEvT0_T1_T2_T3_T4_T6_E12temp_storage+24];
	setp.lt.f32 	%p245, %f408, %f409;
	selp.f32 	%f410, %f409, %f408, %p245;
	ld.shared.f32 	%f411, [_ZZN3cub18CUB_300001_SM_10006detail6reduce28DeviceReduceSingleTileKernelINS2_10policy_hubIfyN4cuda3__47maximumIfEEE10Policy1000EPfPdiS8_dfNS5_3std3__410__identityEEEvT0_T1_T2_T3_T4_T6_E12temp_storage+28];
	setp.lt.f32 	%p246, %f410, %f411;
	selp.f32 	%f412, %f411, %f410, %p246;
	ld.shared.f32 	%f413, [_ZZN3cub18CUB_300001_SM_10006detail6reduce28DeviceReduceSingleTileKernelINS2_10policy_hubIfyN4cuda3__47maximumIfEEE10Policy1000EPfPdiS8_dfNS5_3std3__410__identityEEEvT0_T1_T2_T3_T4_T6_E12temp_storage+32];
	setp.lt.f32 	%p247, %f412, %f413;
	selp.f32 	%f414, %f413, %f412, %p247;
	ld.shared.f32 	%f415, [_ZZN3cub18CUB_300001_SM_10006detail6reduce28DeviceReduceSingleTileKernelINS2_10policy_hubIfyN4cuda3__47maximumIfEEE10Policy1000EPfPdiS8_dfNS5_3std3__410__identityEEEvT0_T1_T2_T3_T4_T6_E12temp_storage+36];
	setp.lt.f32 	%p248, %f414, %f415;
	selp.f32 	%f444, %f415, %f414, %p248;
	bra.uni 	$L__BB17_72;
$L__BB17_18:
	// begin inline asm
	mov.u32 %r311, %laneid;
	// end inline asm
	and.b32  	%r337, %r1, 992;
	add.s32 	%r338, %r337, 32;
	setp.gt.s32 	%p203, %r338, %r67;
	not.b32 	%r339, %r337;
	add.s32 	%r340, %r67, %r339;
	selp.b32 	%r335, %r340, 31, %p203;
	mov.b32 	%r313, %f423;
	mov.b32 	%r314, 1;
	mov.b32 	%r336, -1;
	// begin inline asm
	shfl.sync.down.b32 %r312, %r313, %r314, %r335, %r336;
	// end inline asm
	mov.b32 	%f343, %r312;
	setp.lt.s32 	%p204, %r311, %r335;
	setp.lt.f32 	%p205, %f423, %f343;
	selp.f32 	%f344, %f343, %f423, %p205;
	selp.f32 	%f345, %f344, %f423, %p204;
	mov.b32 	%r318, %f345;
	mov.b32 	%r319, 2;
	// begin inline asm
	shfl.sync.down.b32 %r317, %r318, %r319, %r335, %r336;
	// end inline asm
	mov.b32 	%f346, %r317;
	add.s32 	%r341, %r311, 2;
	setp.gt.s32 	%p206, %r341, %r335;
	setp.lt.f32 	%p207, %f345, %f346;
	selp.f32 	%f347, %f346, %f345, %p207;
	selp.f32 	%f348, %f345, %f347, %p206;
	mov.b32 	%r323, %f348;
	mov.b32 	%r324, 4;
	// begin inline asm
	shfl.sync.down.b32 %r322, %r323, %r324, %r335, %r336;
	// end inline asm
	mov.b32 	%f349, %r322;
	add.s32 	%r342, %r311, 4;
	setp.gt.s32 	%p208, %r342, %r335;
	setp.lt.f32 	%p209, %f348, %f349;
	selp.f32 	%f350, %f349, %f348, %p209;
	selp.f32 	%f351, %f348, %f350, %p208;
	mov.b32 	%r328, %f351;
	mov.b32 	%r329, 8;
	// begin inline asm
	shfl.sync.down.b32 %r327, %r328, %r329, %r335, %r336;
	// end inline asm
	mov.b32 	%f352, %r327;
	add.s32 	%r343, %r311, 8;
	setp.gt.s32 	%p210, %r343, %r335;
	setp.lt.f32 	%p211, %f351, %f352;
	selp.f32 	%f353, %f352, %f351, %p211;
	selp.f32 	%f354, %f351, %f353, %p210;
	mov.b32 	%r333, %f354;
	mov.b32 	%r334, 16;
	// begin inline asm
	shfl.sync.down.b32 %r332, %r333, %r334, %r335, %r336;
	// end inline asm
	mov.b32 	%f355, %r332;
	add.s32 	%r344, %r311, 16;
	setp.gt.s32 	%p212, %r344, %r335;
	setp.lt.f32 	%p213, %f354, %f355;
	selp.f32 	%f356, %f355, %f354, %p213;
	selp.f32 	%f444, %f354, %f356, %p212;
	setp.ne.s32 	%p214, %r311, 0;
	@%p214 bra 	$L__BB17_20;
	shr.u32 	%r345, %r1, 3;
	and.b32  	%r346, %r345, 124;
	mov.u32 	%r347, _ZZN3cub18CUB_300001_SM_10006detail6reduce28DeviceReduceSingleTileKernelINS2_10policy_hubIfyN4cuda3__47maximumIfEEE10Policy1000EPfPdiS8_dfNS5_3std3__410__identityEEEvT0_T1_T2_T3_T4_T6_E12temp_storage;
	add.s32 	%r348, %r347, %r346;
	st.shared.f32 	[%r348+8], %f444;
$L__BB17_20:
	bar.sync 	0;
	setp.ne.s32 	%p215, %r1, 0;
	@%p215 bra 	$L__BB17_72;
	setp.gt.s32 	%p216, %r67, 32;
	ld.shared.f32 	%f357, [_ZZN3cub18CUB_300001_SM_10006detail6reduce28DeviceReduceSingleTileKernelINS2_10policy_hubIfyN4cuda3__47maximumIfEEE10Policy1000EPfPdiS8_dfNS5_3std3__410__identityEEEvT0_T1_T2_T3_T4_T6_E12temp_storage+12];
	setp.lt.f32 	%p217, %f444, %f357;
	selp.f32 	%f359, %f357, %f444, %p217;
	selp.f32 	%f360, %f359, %f444, %p216;
	setp.gt.s32 	%p218, %r67, 64;
	ld.shared.f32 	%f362, [_ZZN3cub18CUB_300001_SM_10006detail6reduce28DeviceReduceSingleTileKernelINS2_10policy_hubIfyN4cuda3__47maximumIfEEE10Policy1000EPfPdiS8_dfNS5_3std3__410__identityEEEvT0_T1_T2_T3_T4_T6_E12temp_storage+16];
	setp.lt.f32 	%p219, %f360, %f362;
	selp.f32 	%f364, %f362, %f360, %p219;
	selp.f32 	%f365, %f364, %f360, %p218;
	setp.gt.s32 	%p220, %r67, 96;
	ld.shared.f32 	%f367, [_ZZN3cub18CUB_300001_SM_10006detail6reduce28DeviceReduceSingleTileKernelINS2_10policy_hubIfyN4cuda3__47maximumIfEEE10Policy1000EPfPdiS8_dfNS5_3std3__410__identityEEEvT0_T1_T2_T3_T4_T6_E12temp_storage+20];
	setp.lt.f32 	%p221, %f365, %f367;
	selp.f32 	%f369, %f367, %f365, %p221;
	selp.f32 	%f370, %f369, %f365, %p220;
	setp.gt.s32 	%p222, %r67, 128;
	ld.shared.f32 	%f372, [_ZZN3cub18CUB_300001_SM_10006detail6reduce28DeviceReduceSingleTileKernelINS2_10policy_hubIfyN4cuda3__47maximumIfEEE10Policy1000EPfPdiS8_dfNS5_3std3__410__identityEEEvT0_T1_T2_T3_T4_T6_E12temp_storage+24];
	setp.lt.f32 	%p223, %f370, %f372;
	selp.f32 	%f374, %f372, %f370, %p223;
	selp.f32 	%f375, %f374, %f370, %p222;
	setp.gt.s32 	%p224, %r67, 160;
	ld.shared.f32 	%f377, [_ZZN3cub18CUB_300001_SM_10006detail6reduce28DeviceReduceSingleTileKernelINS2_10policy_hubIfyN4cuda3__47maximumIfEEE10Policy1000EPfPdiS8_dfNS5_3std3__410__identityEEEvT0_T1_T2_T3_T4_T6_E12temp_storage+28];
	setp.lt.f32 	%p225, %f375, %f377;
	selp.f32 	%f379, %f377, %f375, %p225;
	selp.f32 	%f380, %f379, %f375, %p224;
	setp.gt.s32 	%p226, %r67, 192;
	ld.shared.f32 	%f382, [_ZZN3cub18CUB_300001_SM_10006detail6reduce28DeviceReduceSingleTileKernelINS2_10policy_hubIfyN4cuda3__47maximumIfEEE10Policy1000EPfPdiS8_dfNS5_3std3__410__identityEEEvT0_T1_T2_T3_T4_T6_E12temp_storage+32];
	setp.lt.f32 	%p227, %f380, %f382;
	selp.f32 	%f384, %f382, %f380, %p227;
	selp.f32 	%f385, %f384, %f380, %p226;
	setp.gt.s32 	%p228, %r67, 224;
	ld.shared.f32 	%f387, [_ZZN3cub18CUB_300001_SM_10006detail6reduce28DeviceReduceSingleTileKernelINS2_10policy_hubIfyN4cuda3__47maximumIfEEE10Policy1000EPfPdiS8_dfNS5_3std3__410__identityEEEvT0_T1_T2_T3_T4_T6_E12temp_storage+36];
	setp.lt.f32 	%p229, %f385, %f387;
	selp.f32 	%f389, %f387, %f385, %p229;
	selp.f32 	%f444, %f389, %f385, %p228;
	bra.uni 	$L__BB17_72;
$L__BB17_22:
	mov.u32 	%r13, %tid.x;
	shl.b32 	%r224, %r13, 2;
	mul.wide.u32 	%rd86, %r224, 4;
	add.s64 	%rd76, %rd16, %rd86;
	// begin inline asm
	ld.global.nc.v2.u64 {%rd74, %rd75}, [%rd76];
	// end inline asm
	mov.b64 	{%r225, %r226}, %rd75;
	mov.b64 	{%r227, %r228}, %rd74;
	mov.b32 	%f237, %r228;
	mov.b32 	%f238, %r227;
	mov.b32 	%f239, %r226;
	mov.b32 	%f240, %r225;
	add.s64 	%rd79, %rd76, 4096;
	// begin inline asm
	ld.global.nc.v2.u64 {%rd77, %rd78}, [%rd79];
	// end inline asm
	mov.b64 	{%r229, %r230}, %rd78;
	mov.b64 	{%r231, %r232}, %rd77;
	mov.b32 	%f241, %r232;
	mov.b32 	%f242, %r231;
	mov.b32 	%f243, %r230;
	mov.b32 	%f244, %r229;
	add.s64 	%rd82, %rd76, 8192;
	// begin inline asm
	ld.global.nc.v2.u64 {%rd80, %rd81}, [%rd82];
	// end inline asm
	mov.b64 	{%r233, %r234}, %rd81;
	mov.b64 	{%r235, %r236}, %rd80;
	mov.b32 	%f245, %r236;
	mov.b32 	%f246, %r235;
	mov.b32 	%f247, %r234;
	mov.b32 	%f248, %r233;
	add.s64 	%rd85, %rd76, 12288;
	// begin inline asm
	ld.global.nc.v2.u64 {%rd83, %rd84}, [%rd85];
	// end inline asm
	mov.b64 	{%r237, %r238}, %rd84;
	mov.b64 	{%r239, %r240}, %rd83;
	mov.b32 	%f249, %r240;
	mov.b32 	%f250, %r239;
	mov.b32 	%f251, %r238;
	mov.b32 	%f252, %r237;
	setp.lt.f32 	%p127, %f238, %f237;
	selp.f32 	%f253, %f237, %f238, %p127;
	setp.lt.f32 	%p128, %f240, %f239;
	selp.f32 	%f254, %f239, %f240, %p128;
	setp.lt.f32 	%p129, %f242, %f241;
	selp.f32 	%f255, %f241, %f242, %p129;
	setp.lt.f32 	%p130, %f244, %f243;
	selp.f32 	%f256, %f243, %f244, %p130;
	setp.lt.f32 	%p131, %f246, %f245;
	selp.f32 	%f257, %f245, %f246, %p131;
	setp.lt.f32 	%p132, %f248, %f247;
	selp.f32 	%f258, %f247, %f248, %p132;
	setp.lt.f32 	%p133, %f250, %f249;
	selp.f32 	%f259, %f249, %f250, %p133;
	setp.lt.f32 	%p134, %f252, %f251;
	selp.f32 	%f260, %f251, %f252, %p134;
	setp.lt.f32 	%p135, %f253, %f254;
	selp.f32 	%f261, %f254, %f253, %p135;
	setp.lt.f32 	%p136, %f255, %f256;
	selp.f32 	%f262, %f256, %f255, %p136;
	setp.lt.f32 	%p137, %f257, %f258;
	selp.f32 	%f263, %f258, %f257, %p137;
	setp.lt.f32 	%p138, %f259, %f260;
	selp.f32 	%f264, %f260, %f259, %p138;
	setp.lt.f32 	%p139, %f261, %f262;
	selp.f32 	%f265, %f262, %f261, %p139;
	setp.lt.f32 	%p140, %f263, %f264;
	selp.f32 	%f266, %f264, %f263, %p140;
	setp.lt.f32 	%p141, %f265, %f266;
	selp.f32 	%f430, %f266, %f265, %p141;
	setp.lt.u32 	%p142, %r67, 8192;
	mov.b32 	%r387, 4096;
	@%p142 bra 	$L__BB17_26;
	add.s32 	%r14, %r67, -4096;
	mov.b32 	%r387, 4096;
$L__BB17_24:
	mul.wide.s32 	%rd99, %r387, 4;
	add.s64 	%rd89, %rd76, %rd99;
	// begin inline asm
	ld.global.nc.v2.u64 {%rd87, %rd88}, [%rd89];
	// end inline asm
	mov.b64 	{%r242, %r243}, %rd88;
	mov.b64 	{%r244, %r245}, %rd87;
	mov.b32 	%f267, %r245;
	mov.b32 	%f268, %r244;
	mov.b32 	%f269, %r243;
	mov.b32 	%f270, %r242;
	add.s64 	%rd92, %rd89, 4096;
	// begin inline asm
	ld.global.nc.v2.u64 {%rd90, %rd91}, [%rd92];
	// end inline asm
	mov.b64 	{%r246, %r247}, %rd91;
	mov.b64 	{%r248, %r249}, %rd90;
	mov.b32 	%f271, %r249;
	mov.b32 	%f272, %r248;
	mov.b32 	%f273, %r247;
	mov.b32 	%f274, %r246;
	add.s64 	%rd95, %rd89, 8192;
	// begin inline asm
	ld.global.nc.v2.u64 {%rd93, %rd94}, [%rd95];
	// end inline asm
	mov.b64 	{%r250, %r251}, %rd94;
	mov.b64 	{%r252, %r253}, %rd93;
	mov.b32 	%f275, %r253;
	mov.b32 	%f276, %r252;
	mov.b32 	%f277, %r251;
	mov.b32 	%f278, %r250;
	add.s64 	%rd98, %rd89, 12288;
	// begin inline asm
	ld.global.nc.v2.u64 {%rd96, %rd97}, [%rd98];
	// end inline asm
	mov.b64 	{%r254, %r255}, %rd97;
	mov.b64 	{%r256, %r257}, %rd96;
	mov.b32 	%f279, %r257;
	mov.b32 	%f280, %r256;
	mov.b32 	%f281, %r255;
	mov.b32 	%f282, %r254;
	setp.lt.f32 	%p143, %f430, %f268;
	selp.f32 	%f283, %f268, %f430, %p143;
	setp.lt.f32 	%p144, %f267, %f270;
	selp.f32 	%f284, %f270, %f267, %p144;
	setp.lt.f32 	%p145, %f269, %f272;
	selp.f32 	%f285, %f272, %f269, %p145;
	setp.lt.f32 	%p146, %f271, %f274;
	selp.f32 	%f286, %f274, %f271, %p146;
	setp.lt.f32 	%p147, %f273, %f276;
	selp.f32 	%f287, %f276, %f273, %p147;
	setp.lt.f32 	%p148, %f275, %f278;
	selp.f32 	%f288, %f278, %f275, %p148;
	setp.lt.f32 	%p149, %f277, %f280;
	selp.f32 	%f289, %f280, %f277, %p149;
	setp.lt.f32 	%p150, %f279, %f282;
	selp.f32 	%f290, %f282, %f279, %p150;
	setp.lt.f32 	%p151, %f283, %f284;
	selp.f32 	%f291, %f284, %f283, %p151;
	setp.lt.f32 	%p152, %f285, %f286;
	selp.f32 	%f292, %f286, %f285, %p152;
	setp.lt.f32 	%p153, %f287, %f288;
	selp.f32 	%f293, %f288, %f287, %p153;
	setp.lt.f32 	%p154, %f289, %f290;
	selp.f32 	%f294, %f290, %f289, %p154;
	setp.lt.f32 	%p155, %f291, %f292;
	selp.f32 	%f295, %f292, %f291, %p155;
	setp.lt.f32 	%p156, %f293, %f294;
	selp.f32 	%f296, %f294, %f293, %p156;
	setp.lt.f32 	%p157, %f295, %f296;
	selp.f32 	%f297, %f296, %f295, %p157;
	setp.lt.f32 	%p158, %f297, %f281;
	selp.f32 	%f430, %f281, %f297, %p158;
	sub.s32 	%r258, %r67, %r387;
	setp.lt.s32 	%p159, %r258, 4096;
	@%p159 bra 	$L__BB17_34;
	add.s32 	%r387, %r387, 4096;
	setp.le.s32 	%p160, %r387, %r14;
	@%p160 bra 	$L__BB17_24;
$L__BB17_26:
	setp.le.s32 	%p161, %r67, %r387;
	@%p161 bra 	$L__BB17_34;
	sub.s32 	%r18, %r67, %r387;
	setp.ge.s32 	%p162, %r13, %r18;
	@%p162 bra 	$L__BB17_34;
	not.b32 	%r259, %r13;
	add.s32 	%r260, %r67, %r259;
	sub.s32 	%r19, %r260, %r387;
	and.b32  	%r261, %r19, 768;
	setp.eq.s32 	%p163, %r261, 768;
	mov.u32 	%r391, %r13;
	@%p163 bra 	$L__BB17_31;
	add.s32 	%r389, %r13, %r387;
	shr.u32 	%r262, %r19, 8;
	add.s32 	%r263, %r262, 1;
	and.b32  	%r264, %r263, 3;
	neg.s32 	%r388, %r264;
	mov.u32 	%r391, %r13;
$L__BB17_30:
	.pragma "nounroll";
	mul.wide.u32 	%rd101, %r389, 4;
	add.s64 	%rd100, %rd16, %rd101;
	// begin inline asm
	ld.global.nc.u32 %r265, [%rd100];
	// end inline asm
	mov.b32 	%f299, %r265;
	setp.lt.f32 	%p164, %f430, %f299;
	selp.f32 	%f430, %f299, %f430, %p164;
	add.s32 	%r391, %r391, 256;
	add.s32 	%r389, %r389, 256;
	add.s32 	%r388, %r388, 1;
	setp.ne.s32 	%p165, %r388, 0;
	@%p165 bra 	$L__BB17_30;
$L__BB17_31:
	setp.lt.u32 	%p166, %r19, 768;
	@%p166 bra 	$L__BB17_34;
	cvt.u64.u32 	%rd102, %r391;
	cvt.u64.u32 	%rd103, %r387;
	add.s64 	%rd104, %rd102, %rd103;
	shl.b64 	%rd105, %rd104, 2;
	add.s64 	%rd106, %rd105, %rd16;
	add.s64 	%rd122, %rd106, 2048;
	add.s32 	%r392, %r391, %r387;
$L__BB17_33:
	mul.wide.u32 	%rd111, %r392, 4;
	add.s64 	%rd107, %rd16, %rd111;
	// begin inline asm
	ld.global.nc.u32 %r266, [%rd107];
	// end inline asm
	mov.b32 	%f300, %r266;
	setp.lt.f32 	%p167, %f430, %f300;
	selp.f32 	%f301, %f300, %f430, %p167;
	add.s64 	%rd108, %rd122, -1024;
	// begin inline asm
	ld.global.nc.u32 %r267, [%rd108];
	// end inline asm
	mov.b32 	%f302, %r267;
	setp.lt.f32 	%p168, %f301, %f302;
	selp.f32 	%f303, %f302, %f301, %p168;
	// begin inline asm
	ld.global.nc.u32 %r268, [%rd122];
	// end inline asm
	mov.b32 	%f304, %r268;
	setp.lt.f32 	%p169, %f303, %f304;
	selp.f32 	%f305, %f304, %f303, %p169;
	add.s64 	%rd110, %rd122, 1024;
	// begin inline asm
	ld.global.nc.u32 %r269, [%rd110];
	// end inline asm
	mov.b32 	%f306, %r269;
	setp.lt.f32 	%p170, %f305, %f306;
	selp.f32 	%f430, %f306, %f305, %p170;
	add.s32 	%r391, %r391, 1024;
	add.s64 	%rd122, %rd122, 4096;
	add.s32 	%r392, %r392, 1024;
	setp.lt.s32 	%p171, %r391, %r18;
	@%p171 bra 	$L__BB17_33;
$L__BB17_34:
	// begin inline asm
	mov.u32 %r270, %laneid;
	// end inline asm
	mov.b32 	%r272, %f430;
	mov.b32 	%r273, 1;
	mov.b32 	%r294, 31;
	mov.b32 	%r295, -1;
	// begin inline asm
	shfl.sync.down.b32 %r271, %r272, %r273, %r294, %r295;
	// end inline asm
	mov.b32 	%f307, %r271;
	setp.gt.s32 	%p172, %r270, 30;
	setp.lt.f32 	%p173, %f430, %f307;
	selp.f32 	%f308, %f307, %f430, %p173;
	selp.f32 	%f309, %f430, %f308, %p172;
	mov.b32 	%r277, %f309;
	mov.b32 	%r278, 2;
	// begin inline asm
	shfl.sync.down.b32 %r276, %r277, %r278, %r294, %r295;
	// end inline asm
	mov.b32 	%f310, %r276;
	setp.gt.s32 	%p174, %r270, 29;
	setp.lt.f32 	%p175, %f309, %f310;
	selp.f32 	%f311, %f310, %f309, %p175;
	selp.f32 	%f312, %f309, %f311, %p174;
	mov.b32 	%r282, %f312;
	mov.b32 	%r283, 4;
	// begin inline asm
	shfl.sync.down.b32 %r281, %r282, %r283, %r294, %r295;
	// end inline asm
	mov.b32 	%f313, %r281;
	setp.gt.s32 	%p176, %r270, 27;
	setp.lt.f32 	%p177, %f312, %f313;
	selp.f32 	%f314, %f313, %f312, %p177;
	selp.f32 	%f315, %f312, %f314, %p176;
	mov.b32 	%r287, %f315;
	mov.b32 	%r288, 8;
	// begin inline asm
	shfl.sync.down.b32 %r286, %r287, %r288, %r294, %r295;
	// end inline asm
	mov.b32 	%f316, %r286;
	setp.gt.s32 	%p178, %r270, 23;
	setp.lt.f32 	%p179, %f315, %f316;
	selp.f32 	%f317, %f316, %f315, %p179;
	selp.f32 	%f318, %f315, %f317, %p178;
	mov.b32 	%r292, %f318;
	mov.b32 	%r293, 16;
	// begin inline asm
	shfl.sync.down.b32 %r291, %r292, %r293, %r294, %r295;
	// end inline asm
	mov.b32 	%f319, %r291;
	setp.gt.s32 	%p180, %r270, 15;
	setp.lt.f32 	%p181, %f318, %f319;
	selp.f32 	%f26, %f319, %f318, %p181;
	selp.f32 	%f444, %f318, %f26, %p180;
	setp.ne.s32 	%p182, %r270, 0;
	@%p182 bra 	$L__BB17_36;
	shr.u32 	%r296, %r13, 3;
	and.b32  	%r297, %r296, 124;
	mov.u32 	%r298, _ZZN3cub18CUB_300001_SM_10006detail6reduce28DeviceReduceSingleTileKernelINS2_10policy_hubIfyN4cuda3__47maximumIfEEE10Policy1000EPfPdiS8_dfNS5_3std3__410__identityEEEvT0_T1_T2_T3_T4_T6_E12temp_storage;
	add.s32 	%r299, %r298, %r297;
	st.shared.f32 	[%r299+8], %f26;
$L__BB17_36:
	bar.sync 	0;
	setp.ne.s32 	%p183, %r13, 0;
	@%p183 bra 	$L__BB17_72;
	ld.shared.f32 	%f320, [_ZZN3cub18CUB_300001_SM_10006detail6reduce28DeviceReduceSingleTileKernelINS2_10policy_hubIfyN4cuda3__47maximumIfEEE10Policy1000EPfPdiS8_dfNS5_3std3__410__identityEEEvT0_T1_T2_T3_T4_T6_E12temp_storage+12];
	setp.lt.f32 	%p184, %f444, %f320;
	selp.f32 	%f321, %f320, %f444, %p184;
	ld.shared.f32 	%f322, [_ZZN3cub18CUB_300001_SM_10006detail6reduce28DeviceReduceSingleTileKernelINS2_10policy_hubIfyN4cuda3__47maximumIfEEE10Policy1000EPfPdiS8_dfNS5_3std3__410__identityEEEvT0_T1_T2_T3_T4_T6_E12temp_storage+16];
	setp.lt.f32 	%p185, %f321, %f322;
	selp.f32 	%f323, %f322, %f321, %p185;
	ld.shared.f32 	%f324, [_ZZN3cub18CUB_300001_SM_10006detail6reduce28DeviceReduceSingleTileKernelINS2_10policy_hubIfyN4cuda3__47maximumIfEEE10Policy1000EPfPdiS8_dfNS5_3std3__410__identityEEEvT0_T1_T2_T3_T4_T6_E12temp_storage+20];
	setp.lt.f32 	%p186, %f323, %f324;
	selp.f32 	%f325, %f324, %f323, %p186;
	ld.shared.f32 	%f326, [_ZZN3cub18CUB_300001_SM_10006detail6reduce28DeviceReduceSingleTileKernelINS2_10policy_hubIfyN4cuda3__47maximumIfEEE10Policy1000EPfPdiS8_dfNS5_3std3__410__identityEEEvT0_T1_T2_T3_T4_T6_E12temp_storage+24];
	setp.lt.f32 	%p187, %f325, %f326;
	selp.f32 	%f327, %f326, %f325, %p187;
	ld.shared.f32 	%f328, [_ZZN3cub18CUB_300001_SM_10006detail6reduce28DeviceReduceSingleTileKernelINS2_10policy_hubIfyN4cuda3__47maximumIfEEE10Policy1000EPfPdiS8_dfNS5_3std3__410__identityEEEvT0_T1_T2_T3_T4_T6_E12temp_storage+28];
	setp.lt.f32 	%p188, %f327, %f328;
	selp.f32 	%f329, %f328, %f327, %p188;
	ld.shared.f32 	%f330, [_ZZN3cub18CUB_300001_SM_10006detail6reduce28DeviceReduceSingleTileKernelINS2_10policy_hubIfyN4cuda3__47maximumIfEEE10Policy1000EPfPdiS8_dfNS5_3std3__410__identityEEEvT0_T1_T2_T3_T4_T6_E12temp_storage+32];
	setp.lt.f32 	%p189, %f329, %f330;
	selp.f32 	%f331, %f330, %f329, %p189;
	ld.shared.f32 	%f332, [_ZZN3cub18CUB_300001_SM_10006detail6reduce28DeviceReduceSingleTileKernelINS2_10policy_hubIfyN4cuda3__47maximumIfEEE10Policy1000EPfPdiS8_dfNS5_3std3__410__identityEEEvT0_T1_T2_T3_T4_T6_E12temp_storage+36];
	setp.lt.f32 	%p190, %f331, %f332;
	selp.f32 	%f444, %f332, %f331, %p190;
	bra.uni 	$L__BB17_72;
$L__BB17_38:
	setp.gt.s32 	%p3, %r67, 4095;
	@%p3 bra 	$L__BB17_56;
	mov.u32 	%r34, %tid.x;
	setp.ge.s32 	%p68, %r34, %r67;
	mov.f32 	%f436, 0f00000000;
	mov.u32 	%r397, %r34;
	@%p68 bra 	$L__BB17_41;
	mul.wide.u32 	%rd66, %r34, 4;
	add.s64 	%rd65, %rd16, %rd66;
	// begin inline asm
	ld.global.nc.u32 %r144, [%rd65];
	// end inline asm
	mov.b32 	%f436, %r144;
	add.s32 	%r397, %r34, 256;
$L__BB17_41:
	setp.ge.s32 	%p69, %r397, %r67;
	@%p69 bra 	$L__BB17_47;
	not.b32 	%r145, %r397;
	add.s32 	%r37, %r67, %r145;
	and.b32  	%r146, %r37, 768;
	setp.eq.s32 	%p70, %r146, 768;
	@%p70 bra 	$L__BB17_45;
	mul.wide.u32 	%rd67, %r397, 4;
	add.s64 	%rd123, %rd16, %rd67;
	shr.u32 	%r147, %r37, 8;
	add.s32 	%r148, %r147, 1;
	and.b32  	%r149, %r148, 3;
	neg.s32 	%r395, %r149;
$L__BB17_44:
	.pragma "nounroll";
	// begin inline asm
	ld.global.nc.u32 %r150, [%rd123];
	// end inline asm
	mov.b32 	%f156, %r150;
	setp.lt.f32 	%p71, %f436, %f156;
	selp.f32 	%f436, %f156, %f436, %p71;
	add.s32 	%r397, %r397, 256;
	add.s64 	%rd123, %rd123, 1024;
	add.s32 	%r395, %r395, 1;
	setp.ne.s32 	%p72, %r395, 0;
	@%p72 bra 	$L__BB17_44;
$L__BB17_45:
	setp.lt.u32 	%p73, %r37, 768;
	@%p73 bra 	$L__BB17_47;
$L__BB17_46:
	mul.wide.s32 	%rd73, %r397, 4;
	add.s64 	%rd69, %rd16, %rd73;
	// begin inline asm
	ld.global.nc.u32 %r151, [%rd69];
	// end inline asm
	mov.b32 	%f157, %r151;
	setp.lt.f32 	%p74, %f436, %f157;
	selp.f32 	%f158, %f157, %f436, %p74;
	add.s64 	%rd70, %rd69, 1024;
	// begin inline asm
	ld.global.nc.u32 %r152, [%rd70];
	// end inline asm
	mov.b32 	%f159, %r152;
	setp.lt.f32 	%p75, %f158, %f159;
	selp.f32 	%f160, %f159, %f158, %p75;
	add.s64 	%rd71, %rd69, 2048;
	// begin inline asm
	ld.global.nc.u32 %r153, [%rd71];
	// end inline asm
	mov.b32 	%f161, %r153;
	setp.lt.f32 	%p76, %f160, %f161;
	selp.f32 	%f162, %f161, %f160, %p76;
	add.s64 	%rd72, %rd69, 3072;
	// begin inline asm
	ld.global.nc.u32 %r154, [%rd72];
	// end inline asm
	mov.b32 	%f163, %r154;
	setp.lt.f32 	%p77, %f162, %f163;
	selp.f32 	%f436, %f163, %f162, %p77;
	add.s32 	%r397, %r397, 1024;
	setp.lt.s32 	%p78, %r397, %r67;
	@%p78 bra 	$L__BB17_46;
$L__BB17_47:
	setp.lt.s32 	%p79, %r67, 256;
	@%p79 bra 	$L__BB17_52;
	// begin inline asm
	mov.u32 %r193, %laneid;
	// end inline asm
	mov.b32 	%r195, %f436;
	mov.b32 	%r196, 1;
	mov.b32 	%r217, 31;
	mov.b32 	%r218, -1;
	// begin inline asm
	shfl.sync.down.b32 %r194, %r195, %r196, %r217, %r218;
	// end inline asm
	mov.b32 	%f211, %r194;
	setp.gt.s32 	%p107, %r193, 30;
	setp.lt.f32 	%p108, %f436, %f211;
	selp.f32 	%f212, %f211, %f436, %p108;
	selp.f32 	%f213, %f436, %f212, %p107;
	mov.b32 	%r200, %f213;
	mov.b32 	%r201, 2;
	// begin inline asm
	shfl.sync.down.b32 %r199, %r200, %r201, %r217, %r218;
	// end inline asm
	mov.b32 	%f214, %r199;
	setp.gt.s32 	%p109, %r193, 29;
	setp.lt.f32 	%p110, %f213, %f214;
	selp.f32 	%f215, %f214, %f213, %p110;
	selp.f32 	%f216, %f213, %f215, %p109;
	mov.b32 	%r205, %f216;
	mov.b32 	%r206, 4;
	// begin inline asm
	shfl.sync.down.b32 %r204, %r205, %r206, %r217, %r218;
	// end inline asm
	mov.b32 	%f217, %r204;
	setp.gt.s32 	%p111, %r193, 27;
	setp.lt.f32 	%p112, %f216, %f217;
	selp.f32 	%f218, %f217, %f216, %p112;
	selp.f32 	%f219, %f216, %f218, %p111;
	mov.b32 	%r210, %f219;
	mov.b32 	%r211, 8;
	// begin inline asm
	shfl.sync.down.b32 %r209, %r210, %r211, %r217, %r218;
	// end inline asm
	mov.b32 	%f220, %r209;
	setp.gt.s32 	%p113, %r193, 23;
	setp.lt.f32 	%p114, %f219, %f220;
	selp.f32 	%f221, %f220, %f219, %p114;
	selp.f32 	%f222, %f219, %f221, %p113;
	mov.b32 	%r215, %f222;
	mov.b32 	%r216, 16;
	// begin inline asm
	shfl.sync.down.b32 %r214, %r215, %r216, %r217, %r218;
	// end inline asm
	mov.b32 	%f223, %r214;
	setp.gt.s32 	%p115, %r193, 15;
	setp.lt.f32 	%p116, %f222, %f223;
	selp.f32 	%f38, %f223, %f222, %p116;
	selp.f32 	%f444, %f222, %f38, %p115;
	setp.ne.s32 	%p117, %r193, 0;
	@%p117 bra 	$L__BB17_50;
	shr.u32 	%r219, %r34, 3;
	and.b32  	%r220, %r219, 124;
	mov.u32 	%r221, _ZZN3cub18CUB_300001_SM_10006detail6reduce28DeviceReduceSingleTileKernelINS2_10policy_hubIfyN4cuda3__47maximumIfEEE10Policy1000EPfPdiS8_dfNS5_3std3__410__identityEEEvT0_T1_T2_T3_T4_T6_E12temp_storage;
	add.s32 	%r222, %r221, %r220;
	st.shared.f32 	[%r222+8], %f38;
$L__BB17_50:
	bar.sync 	0;
	setp.ne.s32 	%p118, %r34, 0;
	@%p118 bra 	$L__BB17_72;
	ld.shared.f32 	%f224, [_ZZN3cub18CUB_300001_SM_10006detail6reduce28DeviceReduceSingleTileKernelINS2_10policy_hubIfyN4cuda3__47maximumIfEEE10Policy1000EPfPdiS8_dfNS5_3std3__410__identityEEEvT0_T1_T2_T3_T4_T6_E12temp_storage+12];
	setp.lt.f32 	%p119, %f444, %f224;
	selp.f32 	%f225, %f224, %f444, %p119;
	ld.shared.f32 	%f226, [_ZZN3cub18CUB_300001_SM_10006detail6reduce28DeviceReduceSingleTileKernelINS2_10policy_hubIfyN4cuda3__47maximumIfEEE10Policy1000EPfPdiS8_dfNS5_3std3__410__identityEEEvT0_T1_T2_T3_T4_T6_E12temp_storage+16];
	setp.lt.f32 	%p120, %f225, %f226;
	selp.f32 	%f227, %f226, %f225, %p120;
	ld.shared.f32 	%f228, [_ZZN3cub18CUB_300001_SM_10006detail6reduce28DeviceReduceSingleTileKernelINS2_10policy_hubIfyN4cuda3__47maximumIfEEE10Policy1000EPfPdiS8_dfNS5_3std3__410__identityEEEvT0_T1_T2_T3_T4_T6_E12temp_storage+20];
	setp.lt.f32 	%p121, %f227, %f228;
	selp.f32 	%f229, %f228, %f227, %p121;
	ld.shared.f32 	%f230, [_ZZN3cub18CUB_300001_SM_10006detail6reduce28DeviceReduceSingleTileKernelINS2_10policy_hubIfyN4cuda3__47maximumIfEEE10Policy1000EPfPdiS8_dfNS5_3std3__410__identityEEEvT0_T1_T2_T3_T4_T6_E12temp_storage+24];
	setp.lt.f32 	%p122, %f229, %f230;
	selp.f32 	%f231, %f230, %f229, %p122;
	ld.shared.f32 	%f232, [_ZZN3cub18CUB_300001_SM_10006detail6reduce28DeviceReduceSingleTileKernelINS2_10policy_hubIfyN4cuda3__47maximumIfEEE10Policy1000EPfPdiS8_dfNS5_3std3__410__identityEEEvT0_T1_T2_T3_T4_T6_E12temp_storage+28];
	setp.lt.f32 	%p123, %f231, %f232;
	selp.f32 	%f233, %f232, %f231, %p123;
	ld.shared.f32 	%f234, [_ZZN3cub18CUB_300001_SM_10006detail6reduce28DeviceReduceSingleTileKernelINS2_10policy_hubIfyN4cuda3__47maximumIfEEE10Policy1000EPfPdiS8_dfNS5_3std3__410__identityEEEvT0_T1_T2_T3_T4_T6_E12temp_storage+32];
	setp.lt.f32 	%p124, %f233, %f234;
	selp.f32 	%f235, %f234, %f233, %p124;
	ld.shared.f32 	%f236, [_ZZN3cub18CUB_300001_SM_10006detail6reduce28DeviceReduceSingleTileKernelINS2_10policy_hubIfyN4cuda3__47maximumIfEEE10Policy1000EPfPdiS8_dfNS5_3std3__410__identityEEEvT0_T1_T2_T3_T4_T6_E12temp_storage+36];
	setp.lt.f32 	%p125, %f235, %f236;
	selp.f32 	%f444, %f236, %f235, %p125;
	bra.uni 	$L__BB17_72;
$L__BB17_52:
	// begin inline asm
	mov.u32 %r155, %laneid;
	// end inline asm
	and.b32  	%r181, %r34, 992;
	add.s32 	%r182, %r181, 32;
	setp.gt.s32 	%p80, %r182, %r67;
	not.b32 	%r183, %r181;
	add.s32 	%r184, %r67, %r183;
	selp.b32 	%r179, %r184, 31, %p80;
	mov.b32 	%r157, %f436;
	mov.b32 	%r158, 1;
	mov.b32 	%r180, -1;
	// begin inline asm
	shfl.sync.down.b32 %r156, %r157, %r158, %r179, %r180;
	// end inline asm
	mov.b32 	%f164, %r156;
	setp.lt.s32 	%p81, %r155, %r179;
	setp.lt.f32 	%p82, %f436, %f164;
	selp.f32 	%f165, %f164, %f436, %p82;
	selp.f32 	%f166, %f165, %f436, %p81;
	mov.b32 	%r162, %f166;
	mov.b32 	%r163, 2;
	// begin inline asm
	shfl.sync.down.b32 %r161, %r162, %r163, %r179, %r180;
	// end inline asm
	mov.b32 	%f167, %r161;
	add.s32 	%r185, %r155, 2;
	setp.gt.s32 	%p83, %r185, %r179;
	setp.lt.f32 	%p84, %f166, %f167;
	selp.f32 	%f168, %f167, %f166, %p84;
	selp.f32 	%f169, %f166, %f168, %p83;
	mov.b32 	%r167, %f169;
	mov.b32 	%r168, 4;
	// begin inline asm
	shfl.sync.down.b32 %r166, %r167, %r168, %r179, %r180;
	// end inline asm
	mov.b32 	%f170, %r166;
	add.s32 	%r186, %r155, 4;
	setp.gt.s32 	%p85, %r186, %r179;
	setp.lt.f32 	%p86, %f169, %f170;
	selp.f32 	%f171, %f170, %f169, %p86;
	selp.f32 	%f172, %f169, %f171, %p85;
	mov.b32 	%r172, %f172;
	mov.b32 	%r173, 8;
	// begin inline asm
	shfl.sync.down.b32 %r171, %r172, %r173, %r179, %r180;
	// end inline asm
	mov.b32 	%f173, %r171;
	add.s32 	%r187, %r155, 8;
	setp.gt.s32 	%p87, %r187, %r179;
	setp.lt.f32 	%p88, %f172, %f173;
	selp.f32 	%f174, %f173, %f172, %p88;
	selp.f32 	%f175, %f172, %f174, %p87;
	mov.b32 	%r177, %f175;
	mov.b32 	%r178, 16;
	// begin inline asm
	shfl.sync.down.b32 %r176, %r177, %r178, %r179, %r180;
	// end inline asm
	mov.b32 	%f176, %r176;
	add.s32 	%r188, %r155, 16;
	setp.gt.s32 	%p89, %r188, %r179;
	setp.lt.f32 	%p90, %f175, %f176;
	selp.f32 	%f177, %f176, %f175, %p90;
	selp.f32 	%f444, %f175, %f177, %p89;
	setp.ne.s32 	%p91, %r155, 0;
	@%p91 bra 	$L__BB17_54;
	shr.u32 	%r189, %r34, 3;
	and.b32  	%r190, %r189, 124;
	mov.u32 	%r191, _ZZN3cub18CUB_300001_SM_10006detail6reduce28DeviceReduceSingleTileKernelINS2_10policy_hubIfyN4cuda3__47maximumIfEEE10Policy1000EPfPdiS8_dfNS5_3std3__410__identityEEEvT0_T1_T2_T3_T4_T6_E12temp_storage;
	add.s32 	%r192, %r191, %r190;
	st.shared.f32 	[%r192+8], %f444;
$L__BB17_54:
	bar.sync 	0;
	setp.ne.s32 	%p92, %r34, 0;
	@%p92 bra 	$L__BB17_72;
	setp.gt.s32 	%p93, %r67, 32;
	ld.shared.f32 	%f178, [_ZZN3cub18CUB_300001_SM_10006detail6reduce28DeviceReduceSingleTileKernelINS2_10policy_hubIfyN4cuda3__47maximumIfEEE10Policy1000EPfPdiS8_dfNS5_3std3__410__identityEEEvT0_T1_T2_T3_T4_T6_E12temp_storage+12];
	setp.lt.f32 	%p94, %f444, %f178;
	selp.f32 	%f180, %f178, %f444, %p94;
	selp.f32 	%f181, %f180, %f444, %p93;
	setp.gt.s32 	%p95, %r67, 64;
	ld.shared.f32 	%f183, [_ZZN3cub18CUB_300001_SM_10006detail6reduce28DeviceReduceSingleTileKernelINS2_10policy_hubIfyN4cuda3__47maximumIfEEE10Policy1000EPfPdiS8_dfNS5_3std3__410__identityEEEvT0_T1_T2_T3_T4_T6_E12temp_storage+16];
	setp.lt.f32 	%p96, %f181, %f183;
	selp.f32 	%f185, %f183, %f181, %p96;
	selp.f32 	%f186, %f185, %f181, %p95;
	setp.gt.s32 	%p97, %r67, 96;
	ld.shared.f32 	%f188, [_ZZN3cub18CUB_300001_SM_10006detail6reduce28DeviceReduceSingleTileKernelINS2_10policy_hubIfyN4cuda3__47maximumIfEEE10Policy1000EPfPdiS8_dfNS5_3std3__410__identityEEEvT0_T1_T2_T3_T4_T6_E12temp_storage+20];
	setp.lt.f32 	%p98, %f186, %f188;
	selp.f32 	%f190, %f188, %f186, %p98;
	selp.f32 	%f191, %f190, %f186, %p97;
	setp.gt.s32 	%p99, %r67, 128;
	ld.shared.f32 	%f193, [_ZZN3cub18CUB_300001_SM_10006detail6reduce28DeviceReduceSingleTileKernelINS2_10policy_hubIfyN4cuda3__47maximumIfEEE10Policy1000EPfPdiS8_dfNS5_3std3__410__identityEEEvT0_T1_T2_T3_T4_T6_E12temp_storage+24];
	setp.lt.f32 	%p100, %f191, %f193;
	selp.f32 	%f195, %f193, %f191, %p100;
	selp.f32 	%f196, %f195, %f191, %p99;
	setp.gt.s32 	%p101, %r67, 160;
	ld.shared.f32 	%f198, [_ZZN3cub18CUB_300001_SM_10006detail6reduce28DeviceReduceSingleTileKernelINS2_10policy_hubIfyN4cuda3__47maximumIfEEE10Policy1000EPfPdiS8_dfNS5_3std3__410__identityEEEvT0_T1_T2_T3_T4_T6_E12temp_storage+28];
	setp.lt.f32 	%p102, %f196, %f198;
	selp.f32 	%f200, %f198, %f196, %p102;
	selp.f32 	%f201, %f200, %f196, %p101;
	setp.gt.s32 	%p103, %r67, 192;
	ld.shared.f32 	%f203, [_ZZN3cub18CUB_300001_SM_10006detail6reduce28DeviceReduceSingleTileKernelINS2_10policy_hubIfyN4cuda3__47maximumIfEEE10Policy1000EPfPdiS8_dfNS5_3std3__410__identityEEEvT0_T1_T2_T3_T4_T6_E12temp_storage+32];
	setp.lt.f32 	%p104, %f201, %f203;
	selp.f32 	%f205, %f203, %f201, %p104;
	selp.f32 	%f206, %f205, %f201, %p103;
	setp.gt.s32 	%p105, %r67, 224;
	ld.shared.f32 	%f208, [_ZZN3cub18CUB_300001_SM_10006detail6reduce28DeviceReduceSingleTileKernelINS2_10policy_hubIfyN4cuda3__47maximumIfEEE10Policy1000EPfPdiS8_dfNS5_3std3__410__identityEEEvT0_T1_T2_T3_T4_T6_E12temp_storage+36];
	setp.lt.f32 	%p106, %f206, %f208;
	selp.f32 	%f210, %f208, %f206, %p106;
	selp.f32 	%f444, %f210, %f206, %p105;
	bra.uni 	$L__BB17_72;
$L__BB17_56:
	mov.u32 	%r46, %tid.x;
	mul.wide.u32 	%rd35, %r46, 4;
	add.s64 	%rd19, %rd16, %rd35;
	// begin inline asm
	ld.global.nc.u32 %r68, [%rd19];
	// end inline asm
	mov.b32 	%f58, %r68;
	add.s64 	%rd20, %rd19, 1024;
	// begin inline asm
	ld.global.nc.u32 %r69, [%rd20];
	// end inline asm
	mov.b32 	%f59, %r69;
	add.s64 	%rd21, %rd19, 2048;
	// begin inline asm
	ld.global.nc.u32 %r70, [%rd21];
	// end inline asm
	mov.b32 	%f60, %r70;
	add.s64 	%rd22, %rd19, 3072;
	// begin inline asm
	ld.global.nc.u32 %r71, [%rd22];
	// end inline asm
	mov.b32 	%f61, %r71;
	add.s64 	%rd23, %rd19, 4096;
	// begin inline asm
	ld.global.nc.u32 %r72, [%rd23];
	// end inline asm
	mov.b32 	%f62, %r72;
	add.s64 	%rd24, %rd19, 5120;
	// begin inline asm
	ld.global.nc.u32 %r73, [%rd24];
	// end inline asm
	mov.b32 	%f63, %r73;
	add.s64 	%rd25, %rd19, 6144;
	// begin inline asm
	ld.global.nc.u32 %r74, [%rd25];
	// end inline asm
	mov.b32 	%f64, %r74;
	add.s64 	%rd26, %rd19, 7168;
	// begin inline asm
	ld.global.nc.u32 %r75, [%rd26];
	// end inline asm
	mov.b32 	%f65, %r75;
	add.s64 	%rd27, %rd19, 8192;
	// begin inline asm
	ld.global.nc.u32 %r76, [%rd27];
	// end inline asm
	mov.b32 	%f66, %r76;
	add.s64 	%rd28, %rd19, 9216;
	// begin inline asm
	ld.global.nc.u32 %r77, [%rd28];
	// end inline asm
	mov.b32 	%f67, %r77;
	add.s64 	%rd29, %rd19, 10240;
	// begin inline asm
	ld.global.nc.u32 %r78, [%rd29];
	// end inline asm
	mov.b32 	%f68, %r78;
	add.s64 	%rd30, %rd19, 11264;
	// begin inline asm
	ld.global.nc.u32 %r79, [%rd30];
	// end inline asm
	mov.b32 	%f69, %r79;
	add.s64 	%rd31, %rd19, 12288;
	// begin inline asm
	ld.global.nc.u32 %r80, [%rd31];
	// end inline asm
	mov.b32 	%f70, %r80;
	add.s64 	%rd32, %rd19, 13312;
	// begin inline asm
	ld.global.nc.u32 %r81, [%rd32];
	// end inline asm
	mov.b32 	%f71, %r81;
	add.s64 	%rd33, %rd19, 14336;
	// begin inline asm
	ld.global.nc.u32 %r82, [%rd33];
	// end inline asm
	mov.b32 	%f72, %r82;
	add.s64 	%rd34, %rd19, 15360;
	// begin inline asm
	ld.global.nc.u32 %r83, [%rd34];
	// end inline asm
	mov.b32 	%f73, %r83;
	setp.lt.f32 	%p4, %f58, %f59;
	selp.f32 	%f74, %f59, %f58, %p4;
	setp.lt.f32 	%p5, %f60, %f61;
	selp.f32 	%f75, %f61, %f60, %p5;
	setp.lt.f32 	%p6, %f62, %f63;
	selp.f32 	%f76, %f63, %f62, %p6;
	setp.lt.f32 	%p7, %f64, %f65;
	selp.f32 	%f77, %f65, %f64, %p7;
	setp.lt.f32 	%p8, %f66, %f67;
	selp.f32 	%f78, %f67, %f66, %p8;
	setp.lt.f32 	%p9, %f68, %f69;
	selp.f32 	%f79, %f69, %f68, %p9;
	setp.lt.f32 	%p10, %f70, %f71;
	selp.f32 	%f80, %f71, %f70, %p10;
	setp.lt.f32 	%p11, %f72, %f73;
	selp.f32 	%f81, %f73, %f72, %p11;
	setp.lt.f32 	%p12, %f74, %f75;
	selp.f32 	%f82, %f75, %f74, %p12;
	setp.lt.f32 	%p13, %f76, %f77;
	selp.f32 	%f83, %f77, %f76, %p13;
	setp.lt.f32 	%p14, %f78, %f79;
	selp.f32 	%f84, %f79, %f78, %p14;
	setp.lt.f32 	%p15, %f80, %f81;
	selp.f32 	%f85, %f81, %f80, %p15;
	setp.lt.f32 	%p16, %f82, %f83;
	selp.f32 	%f86, %f83, %f82, %p16;
	setp.lt.f32 	%p17, %f84, %f85;
	selp.f32 	%f87, %f85, %f84, %p17;
	setp.lt.f32 	%p18, %f86, %f87;
	selp.f32 	%f443, %f87, %f86, %p18;
	setp.lt.u32 	%p19, %r67, 8192;
	mov.b32 	%r400, 4096;
	@%p19 bra 	$L__BB17_60;
	add.s32 	%r47, %r67, -4096;
	mov.b32 	%r400, 4096;
$L__BB17_58:
	mul.wide.s32 	%rd52, %r400, 4;
	add.s64 	%rd36, %rd19, %rd52;
	// begin inline asm
	ld.global.nc.u32 %r86, [%rd36];
	// end inline asm
	mov.b32 	%f88, %r86;
	add.s64 	%rd37, %rd36, 1024;
	// begin inline asm
	ld.global.nc.u32 %r87, [%rd37];
	// end inline asm
	mov.b32 	%f89, %r87;
	add.s64 	%rd38, %rd36, 2048;
	// begin inline asm
	ld.global.nc.u32 %r88, [%rd38];
	// end inline asm
	mov.b32 	%f90, %r88;
	add.s64 	%rd39, %rd36, 3072;
	// begin inline asm
	ld.global.nc.u32 %r89, [%rd39];
	// end inline asm
	mov.b32 	%f91, %r89;
	add.s64 	%rd40, %rd36, 4096;
	// begin inline asm
	ld.global.nc.u32 %r90, [%rd40];
	// end inline asm
	mov.b32 	%f92, %r90;
	add.s64 	%rd41, %rd36, 5120;
	// begin inline asm
	ld.global.nc.u32 %r91, [%rd41];
	// end inline asm
	mov.b32 	%f93, %r91;
	add.s64 	%rd42, %rd36, 6144;
	// begin inline asm
	ld.global.nc.u32 %r92, [%rd42];
	// end inline asm
	mov.b32 	%f94, %r92;
	add.s64 	%rd43, %rd36, 7168;
	// begin inline asm
	ld.global.nc.u32 %r93, [%rd43];
	// end inline asm
	mov.b32 	%f95, %r93;
	add.s64 	%rd44, %rd36, 8192;
	// begin inline asm
	ld.global.nc.u32 %r94, [%rd44];
	// end inline asm
	mov.b32 	%f96, %r94;
	add.s64 	%rd45, %rd36, 9216;
	// begin inline asm
	ld.global.nc.u32 %r95, [%rd45];
	// end inline asm
	mov.b32 	%f97, %r95;
	add.s64 	%rd46, %rd36, 10240;
	// begin inline asm
	ld.global.nc.u32 %r96, [%rd46];
	// end inline asm
	mov.b32 	%f98, %r96;
	add.s64 	%rd47, %rd36, 11264;
	// begin inline asm
	ld.global.nc.u32 %r97, [%rd47];
	// end inline asm
	mov.b32 	%f99, %r97;
	add.s64 	%rd48, %rd36, 12288;
	// begin inline asm
	ld.global.nc.u32 %r98, [%rd48];
	// end inline asm
	mov.b32 	%f100, %r98;
	add.s64 	%rd49, %rd36, 13312;
	// begin inline asm
	ld.global.nc.u32 %r99, [%rd49];
	// end inline asm
	mov.b32 	%f101, %r99;
	add.s64 	%rd50, %rd36, 14336;
	// begin inline asm
	ld.global.nc.u32 %r100, [%rd50];
	// end inline asm
	mov.b32 	%f102, %r100;
	add.s64 	%rd51, %rd36, 15360;
	// begin inline asm
	ld.global.nc.u32 %r101, [%rd51];
	// end inline asm
	mov.b32 	%f103, %r101;
	setp.lt.f32 	%p20, %f443, %f88;
	selp.f32 	%f104, %f88, %f443, %p20;
	setp.lt.f32 	%p21, %f89, %f90;
	selp.f32 	%f105, %f90, %f89, %p21;
	setp.lt.f32 	%p22, %f91, %f92;
	selp.f32 	%f106, %f92, %f91, %p22;
	setp.lt.f32 	%p23, %f93, %f94;
	selp.f32 	%f107, %f94, %f93, %p23;
	setp.lt.f32 	%p24, %f95, %f96;
	selp.f32 	%f108, %f96, %f95, %p24;
	setp.lt.f32 	%p25, %f97, %f98;
	selp.f32 	%f109, %f98, %f97, %p25;
	setp.lt.f32 	%p26, %f99, %f100;
	selp.f32 	%f110, %f100, %f99, %p26;
	setp.lt.f32 	%p27, %f101, %f102;
	selp.f32 	%f111, %f102, %f101, %p27;
	setp.lt.f32 	%p28, %f104, %f105;
	selp.f32 	%f112, %f105, %f104, %p28;
	setp.lt.f32 	%p29, %f106, %f107;
	selp.f32 	%f113, %f107, %f106, %p29;
	setp.lt.f32 	%p30, %f108, %f109;
	selp.f32 	%f114, %f109, %f108, %p30;
	setp.lt.f32 	%p31, %f110, %f111;
	selp.f32 	%f115, %f111, %f110, %p31;
	setp.lt.f32 	%p32, %f112, %f113;
	selp.f32 	%f116, %f113, %f112, %p32;
	setp.lt.f32 	%p33, %f114, %f115;
	selp.f32 	%f117, %f115, %f114, %p33;
	setp.lt.f32 	%p34, %f116, %f117;
	selp.f32 	%f118, %f117, %f116, %p34;
	setp.lt.f32 	%p35, %f118, %f103;
	selp.f32 	%f443, %f103, %f118, %p35;
	sub.s32 	%r102, %r67, %r400;
	setp.lt.s32 	%p36, %r102, 4096;
	@%p36 bra 	$L__BB17_68;
	add.s32 	%r400, %r400, 4096;
	setp.le.s32 	%p37, %r400, %r47;
	@%p37 bra 	$L__BB17_58;
$L__BB17_60:
	setp.le.s32 	%p38, %r67, %r400;
	@%p38 bra 	$L__BB17_68;
	sub.s32 	%r51, %r67, %r400;
	setp.ge.s32 	%p39, %r46, %r51;
	@%p39 bra 	$L__BB17_68;
	not.b32 	%r103, %r46;
	add.s32 	%r104, %r67, %r103;
	sub.s32 	%r52, %r104, %r400;
	and.b32  	%r105, %r52, 768;
	setp.eq.s32 	%p40, %r105, 768;
	mov.u32 	%r404, %r46;
	@%p40 bra 	$L__BB17_65;
	add.s32 	%r402, %r46, %r400;
	shr.u32 	%r106, %r52, 8;
	add.s32 	%r107, %r106, 1;
	and.b32  	%r108, %r107, 3;
	neg.s32 	%r401, %r108;
	mov.u32 	%r404, %r46;
$L__BB17_64:
	.pragma "nounroll";
	mul.wide.u32 	%rd54, %r402, 4;
	add.s64 	%rd53, %rd16, %rd54;
	// begin inline asm
	ld.global.nc.u32 %r109, [%rd53];
	// end inline asm
	mov.b32 	%f120, %r109;
	setp.lt.f32 	%p41, %f443, %f120;
	selp.f32 	%f443, %f120, %f443, %p41;
	add.s32 	%r404, %r404, 256;
	add.s32 	%r402, %r402, 256;
	add.s32 	%r401, %r401, 1;
	setp.ne.s32 	%p42, %r401, 0;
	@%p42 bra 	$L__BB17_64;
$L__BB17_65:
	setp.lt.u32 	%p43, %r52, 768;
	@%p43 bra 	$L__BB17_68;
	cvt.u64.u32 	%rd55, %r404;
	cvt.u64.u32 	%rd56, %r400;
	add.s64 	%rd57, %rd55, %rd56;
	shl.b64 	%rd58, %rd57, 2;
	add.s64 	%rd59, %rd58, %rd16;
	add.s64 	%rd124, %rd59, 2048;
	add.s32 	%r405, %r404, %r400;
$L__BB17_67:
	mul.wide.u32 	%rd64, %r405, 4;
	add.s64 	%rd60, %rd16, %rd64;
	// begin inline asm
	ld.global.nc.u32 %r110, [%rd60];
	// end inline asm
	mov.b32 	%f121, %r110;
	setp.lt.f32 	%p44, %f443, %f121;
	selp.f32 	%f122, %f121, %f443, %p44;
	add.s64 	%rd61, %rd124, -1024;
	// begin inline asm
	ld.global.nc.u32 %r111, [%rd61];
	// end inline asm
	mov.b32 	%f123, %r111;
	setp.lt.f32 	%p45, %f122, %f123;
	selp.f32 	%f124, %f123, %f122, %p45;
	// begin inline asm
	ld.global.nc.u32 %r112, [%rd124];
	// end inline asm
	mov.b32 	%f125, %r112;
	setp.lt.f32 	%p46, %f124, %f125;
	selp.f32 	%f126, %f125, %f124, %p46;
	add.s64 	%rd63, %rd124, 1024;
	// begin inline asm
	ld.global.nc.u32 %r113, [%rd63];
	// end inline asm
	mov.b32 	%f127, %r113;
	setp.lt.f32 	%p47, %f126, %f127;
	selp.f32 	%f443, %f127, %f126, %p47;
	add.s32 	%r404, %r404, 1024;
	add.s64 	%rd124, %rd124, 4096;
	add.s32 	%r405, %r405, 1024;
	setp.lt.s32 	%p48, %r404, %r51;
	@%p48 bra 	$L__BB17_67;
$L__BB17_68:
	// begin inline asm
	mov.u32 %r114, %laneid;
	// end inline asm
	mov.b32 	%r116, %f443;
	mov.b32 	%r117, 1;
	mov.b32 	%r138, 31;
	mov.b32 	%r139, -1;
	// begin inline asm
	shfl.sync.down.b32 %r115, %r116, %r117, %r138, %r139;
	// end inline asm
	mov.b32 	%f128, %r115;
	setp.gt.s32 	%p49, %r114, 30;
	setp.lt.f32 	%p50, %f443, %f128;
	selp.f32 	%f129, %f128, %f443, %p50;
	selp.f32 	%f130, %f443, %f129, %p49;
	mov.b32 	%r121, %f130;
	mov.b32 	%r122, 2;
	// begin inline asm
	shfl.sync.down.b32 %r120, %r121, %r122, %r138, %r139;
	// end inline asm
	mov.b32 	%f131, %r120;
	setp.gt.s32 	%p51, %r114, 29;
	setp.lt.f32 	%p52, %f130, %f131;
	selp.f32 	%f132, %f131, %f130, %p52;
	selp.f32 	%f133, %f130, %f132, %p51;
	mov.b32 	%r126, %f133;
	mov.b32 	%r127, 4;
	// begin inline asm
	shfl.sync.down.b32 %r125, %r126, %r127, %r138, %r139;
	// end inline asm
	mov.b32 	%f134, %r125;
	setp.gt.s32 	%p53, %r114, 27;
	setp.lt.f32 	%p54, %f133, %f134;
	selp.f32 	%f135, %f134, %f133, %p54;
	selp.f32 	%f136, %f133, %f135, %p53;
	mov.b32 	%r131, %f136;
	mov.b32 	%r132, 8;
	// begin inline asm
	shfl.sync.down.b32 %r130, %r131, %r132, %r138, %r139;
	// end inline asm
	mov.b32 	%f137, %r130;
	setp.gt.s32 	%p55, %r114, 23;
	setp.lt.f32 	%p56, %f136, %f137;
	selp.f32 	%f138, %f137, %f136, %p56;
	selp.f32 	%f139, %f136, %f138, %p55;
	mov.b32 	%r136, %f139;
	mov.b32 	%r137, 16;
	// begin inline asm
	shfl.sync.down.b32 %r135, %r136, %r137, %r138, %r139;
	// end inline asm
	mov.b32 	%f140, %r135;
	setp.gt.s32 	%p57, %r114, 15;
	setp.lt.f32 	%p58, %f139, %f140;
	selp.f32 	%f54, %f140, %f139, %p58;
	selp.f32 	%f444, %f139, %f54, %p57;
	setp.ne.s32 	%p59, %r114, 0;
	@%p59 bra 	$L__BB17_70;
	shr.u32 	%r140, %r46, 3;
	and.b32  	%r141, %r140, 124;
	mov.u32 	%r142, _ZZN3cub18CUB_300001_SM_10006detail6reduce28DeviceReduceSingleTileKernelINS2_10policy_hubIfyN4cuda3__47maximumIfEEE10Policy1000EPfPdiS8_dfNS5_3std3__410__identityEEEvT0_T1_T2_T3_T4_T6_E12temp_storage;
	add.s32 	%r143, %r142, %r141;
	st.shared.f32 	[%r143+8], %f54;
$L__BB17_70:
	bar.sync 	0;
	setp.ne.s32 	%p60, %r46, 0;
	@%p60 bra 	$L__BB17_72;
	ld.shared.f32 	%f141, [_ZZN3cub18CUB_300001_SM_10006detail6reduce28DeviceReduceSingleTileKernelINS2_10policy_hubIfyN4cuda3__47maximumIfEEE10Policy1000EPfPdiS8_dfNS5_3std3__410__identityEEEvT0_T1_T2_T3_T4_T6_E12temp_storage+12];
	setp.lt.f32 	%p61, %f444, %f141;
	selp.f32 	%f142, %f141, %f444, %p61;
	ld.shared.f32 	%f143, [_ZZN3cub18CUB_300001_SM_10006detail6reduce28DeviceReduceSingleTileKernelINS2_10policy_hubIfyN4cuda3__47maximumIfEEE10Policy1000EPfPdiS8_dfNS5_3std3__410__identityEEEvT0_T1_T2_T3_T4_T6_E12temp_storage+16];
	setp.lt.f32 	%p62, %f142, %f143;
	selp.f32 	%f144, %f143, %f142, %p62;
	ld.shared.f32 	%f145, [_ZZN3cub18CUB_300001_SM_10006detail6reduce28DeviceReduceSingleTileKernelINS2_10policy_hubIfyN4cuda3__47maximumIfEEE10Policy1000EPfPdiS8_dfNS5_3std3__410__identityEEEvT0_T1_T2_T3_T4_T6_E12temp_storage+20];
	setp.lt.f32 	%p63, %f144, %f145;
	selp.f32 	%f146, %f145, %f144, %p63;
	ld.shared.f32 	%f147, [_ZZN3cub18CUB_300001_SM_10006detail6reduce28DeviceReduceSingleTileKernelINS2_10policy_hubIfyN4cuda3__47maximumIfEEE10Policy1000EPfPdiS8_dfNS5_3std3__410__identityEEEvT0_T1_T2_T3_T4_T6_E12temp_storage+24];
	setp.lt.f32 	%p64, %f146, %f147;
	selp.f32 	%f148, %f147, %f146, %p64;
	ld.shared.f32 	%f149, [_ZZN3cub18CUB_300001_SM_10006detail6reduce28DeviceReduceSingleTileKernelINS2_10policy_hubIfyN4cuda3__47maximumIfEEE10Policy1000EPfPdiS8_dfNS5_3std3__410__identityEEEvT0_T1_T2_T3_T4_T6_E12temp_storage+28];
	setp.lt.f32 	%p65, %f148, %f149;
	selp.f32 	%f150, %f149, %f148, %p65;
	ld.shared.f32 	%f151, [_ZZN3cub18CUB_300001_SM_10006detail6reduce28DeviceReduceSingleTileKernelINS2_10policy_hubIfyN4cuda3__47maximumIfEEE10Policy1000EPfPdiS8_dfNS5_3std3__410__identityEEEvT0_T1_T2_T3_T4_T6_E12temp_storage+32];
	setp.lt.f32 	%p66, %f150, %f151;
	selp.f32 	%f152, %f151, %f150, %p66;
	ld.shared.f32 	%f153, [_ZZN3cub18CUB_300001_SM_10006detail6reduce28DeviceReduceSingleTileKernelINS2_10policy_hubIfyN4cuda3__47maximumIfEEE10Policy1000EPfPdiS8_dfNS5_3std3__410__identityEEEvT0_T1_T2_T3_T4_T6_E12temp_storage+36];
	setp.lt.f32 	%p67, %f152, %f153;
	selp.f32 	%f444, %f153, %f152, %p67;
$L__BB17_72:
	mov.u32 	%r379, %tid.x;
	setp.ne.s32 	%p249, %r379, 0;
	@%p249 bra 	$L__BB17_74;
	cvt.rn.f32.f64 	%f416, %fd1;
	setp.gt.f32 	%p250, %f444, %f416;
	selp.f32 	%f417, %f444, %f416, %p250;
	cvt.f64.f32 	%fd2, %f417;
	st.global.f64 	[%rd1], %fd2;
$L__BB17_74:
	ret;

}


// ===== COMPILED SASS (sm_100) =====

	.target	sm_100

	.elftype	@"ET_EXEC"


//--------------------- .note.nv.tkinfo           --------------------------
	.section	.note.nv.tkinfo,"",@"SHT_NOTE"
	.sectionflags	@"SHF_NOTE_NV_TKINFO"
	.tkinfo
        /*0018*/ 	.word	0x00000002
        /*0030*/ 	.string	""
        /*0030*/ 	.string	"ptxas"
        /*0030*/ 	.string	"Cuda compilation tools, release 13.0, V13.0.88"
        /*0030*/ 	.string	"Build cuda_13.0.r13.0/compiler.36424714_0"
        /*0030*/ 	.string	"-arch sm_100 -m 64 "



//--------------------- .note.nv.cuinfo           --------------------------
	.section	.note.nv.cuinfo,"",@"SHT_NOTE"
	.sectionflags	@"SHF_NOTE_NV_CUINFO"
        /*0018*/ 	.short	0x0002
        /*001a*/ 	.short	0x0064
        /*001c*/ 	.short	0x0082
	.zero		2


//--------------------- .nv.info                  --------------------------
	.section	.nv.info,"",@"SHT_CUDA_INFO"
	.align	4


	//----- nvinfo : EIATTR_REGCOUNT
	.align		4
        /*0000*/ 	.byte	0x04, 0x2f
        /*0002*/ 	.short	(.L_44 - .L_43)
	.align		4
.L_43:
        /*0004*/ 	.word	index@(_ZN3cub18CUB_300001_SM_10006detail11EmptyKernelIvEEvv)
        /*0008*/ 	.word	0x00000004


	//----- nvinfo : EIATTR_FRAME_SIZE
	.align		4
.L_44:
        /*000c*/ 	.byte	0x04, 0x11
        /*000e*/ 	.short	(.L_46 - .L_45)
	.align		4
.L_45:
        /*0010*/ 	.word	index@(_ZN3cub18CUB_300001_SM_10006detail11EmptyKernelIvEEvv)
        /*0014*/ 	.word	0x00000000


	//----- nvinfo : EIATTR_REGCOUNT
	.align		4
.L_46:
        /*0018*/ 	.byte	0x04, 0x2f
        /*001a*/ 	.short	(.L_48 - .L_47)
	.align		4
.L_47:
        /*001c*/ 	.word	index@(_ZN3cub18CUB_300001_SM_10006detail8for_each13static_kernelINS2_12policy_hub_t12policy_500_tEmN6thrust24THRUST_300001_SM_1000_NS8cuda_cub20__uninitialized_fill7functorINS7_10device_ptrIfEEfEEEEvT0_T1_)
        /*0020*/ 	.word	0x00000008


	//----- nvinfo : EIATTR_FRAME_SIZE
	.align		4
.L_48:
        /*0024*/ 	.byte	0x04, 0x11
        /*0026*/ 	.short	(.L_50 - .L_49)
	.align		4
.L_49:
        /*0028*/ 	.word	index@(_ZN3cub18CUB_300001_SM_10006detail8for_each13static_kernelINS2_12policy_hub_t12policy_500_tEmN6thrust24THRUST_300001_SM_1000_NS8cuda_cub20__uninitialized_fill7functorINS7_10device_ptrIfEEfEEEEvT0_T1_)
        /*002c*/ 	.word	0x00000000


	//----- nvinfo : EIATTR_REGCOUNT
	.align		4
.L_50:
        /*0030*/ 	.byte	0x04, 0x2f
        /*0032*/ 	.short	(.L_52 - .L_51)
	.align		4
.L_51:
        /*0034*/ 	.word	index@(_ZN3cub18CUB_300001_SM_10006detail8for_each13static_kernelINS2_12policy_hub_t12policy_500_tElN6thrust24THRUST_300001_SM_1000_NS8cuda_cub10__tabulate7functorINS7_6detail15normal_iteratorINS7_10device_ptrIfEEEENS7_6system6detail7generic6detail22compute_sequence_valueIfvEElEEEEvT0_T1_)
        /*0038*/ 	.word	0x0000000e


	//----- nvinfo : EIATTR_FRAME_SIZE
	.align		4
.L_52:
        /*003c*/ 	.byte	0x04, 0x11
        /*003e*/ 	.short	(.L_54 - .L_53)
	.align		4
.L_53:
        /*0040*/ 	.word	index@(_ZN3cub18CUB_300001_SM_10006detail8for_each13static_kernelINS2_12policy_hub_t12policy_500_tElN6thrust24THRUST_300001_SM_1000_NS8cuda_cub10__tabulate7functorINS7_6detail15normal_iteratorINS7_10device_ptrIfEEEENS7_6system6detail7generic6detail22compute_sequence_valueIfvEElEEEEvT0_T1_)
        /*0044*/ 	.word	0x00000000


	//----- nvinfo : EIATTR_REGCOUNT
	.align		4
.L_54:
        /*0048*/ 	.byte	0x04, 0x2f
        /*004a*/ 	.short	(.L_56 - .L_55)
	.align		4
.L_55:
        /*004c*/ 	.word	index@(_ZN3cub18CUB_300001_SM_10006detail8for_each13static_kernelINS2_12policy_hub_t12policy_500_tElNS2_12op_wrapper_tIlN6thrust24THRUST_300001_SM_1000_NS8cuda_cub10generate_fIPDoFivEEENS8_6detail15normal_iteratorINS8_10device_ptrIfEEEEEEEEvT0_T1_)
        /*0050*/ 	.word	0x00000018


	//----- nvinfo : EIATTR_FRAME_SIZE
	.align		4
.L_56:
        /*0054*/ 	.byte	0x04, 0x11
        /*0056*/ 	.short	(.L_58 - .L_57)
	.align		4
.L_57:
        /*0058*/ 	.word	index@(_ZN3cub18CUB_300001_SM_10006detail8for_each13static_kernelINS2_12policy_hub_t12policy_500_tElNS2_12op_wrapper_tIlN6thrust24THRUST_300001_SM_1000_NS8cuda_cub10generate_fIPDoFivEEENS8_6detail15normal_iteratorINS8_10device_ptrIfEEEEEEEEvT0_T1_)
        /*005c*/ 	.word	0x00000000


	//----- nvinfo : EIATTR_REGCOUNT
	.align		4
.L_58:
        /*0060*/ 	.byte	0x04, 0x2f
        /*0062*/ 	.short	(.L_60 - .L_59)
	.align		4
.L_59:
        /*0064*/ 	.word	index@(_ZN3cub18CUB_300001_SM_10006detail9transform16transform_kernelINS2_10policy_hubILb1EN4cuda3std3__45tupleIJN6thrust24THRUST_300001_SM_1000_NS6detail15normal_iteratorINSA_10device_ptrIfEEEESF_EEEE10policy1000Ei13saxpy_functorSF_JPfSK_EEEvT0_iT1_T2_DpNS2_10kernel_argIT3_EE)
        /*0068*/ 	.word	0x0000001e


	//----- nvinfo : EIATTR_FRAME_SIZE
	.align		4
.L_60:
        /*006c*/ 	.byte	0x04, 0x11
        /*006e*/ 	.short	(.L_62 - .L_61)
	.align		4
.L_61:
        /*0070*/ 	.word	index@(_ZN3cub18CUB_300001_SM_10006detail9transform16transform_kernelINS2_10policy_hubILb1EN4cuda3std3__45tupleIJN6thrust24THRUST_300001_SM_1000_NS6detail15normal_iteratorINSA_10device_ptrIfEEEESF_EEEE10policy1000Ei13saxpy_functorSF_JPfSK_EEEvT0_iT1_T2_DpNS2_10kernel_argIT3_EE)
        /*0074*/ 	.word	0x00000000


	//----- nvinfo : EIATTR_REGCOUNT
	.align		4
.L_62:
        /*0078*/ 	.byte	0x04, 0x2f
        /*007a*/ 	.short	(.L_64 - .L_63)
	.align		4
.L_63:
        /*007c*/ 	.word	index@(_ZN3cub18CUB_300001_SM_10006detail9transform16transform_kernelINS2_10policy_hubILb1EN4cuda3std3__45tupleIJN6thrust24THRUST_300001_SM_1000_NS6detail15normal_iteratorINSA_10device_ptrIfEEEESF_EEEE10policy1000El13saxpy_functorSF_JPfSK_EEEvT0_iT1_T2_DpNS2_10kernel_argIT3_EE)
        /*0080*/ 	.word	0x00000020


	//----- nvinfo : EIATTR_FRAME_SIZE
	.align		4
.L_64:
        /*0084*/ 	.byte	0x04, 0x11
        /*0086*/ 	.short	(.L_66 - .L_65)
	.align		4
.L_65:
        /*0088*/ 	.word	index@(_ZN3cub18CUB_300001_SM_10006detail9transform16transform_kernelINS2_10policy_hubILb1EN4cuda3std3__45tupleIJN6thrust24THRUST_300001_SM_1000_NS6detail15normal_iteratorINSA_10device_ptrIfEEEESF_EEEE10policy1000El13saxpy_functorSF_JPfSK_EEEvT0_iT1_T2_DpNS2_10kernel_argIT3_EE)
        /*008c*/ 	.word	0x00000000


	//----- nvinfo : EIATTR_REGCOUNT
	.align		4
.L_66:
        /*0090*/ 	.byte	0x04, 0x2f
        /*0092*/ 	.short	(.L_68 - .L_67)
	.align		4
.L_67:
        /*0094*/ 	.word	index@(_ZN3cub18CUB_300001_SM_10006detail6reduce28DeviceReduceSingleTileKernelINS2_10policy_hubIfjN4cuda3std3__44plusIfEEE10Policy1000EN6thrust24THRUST_300001_SM_1000_NS6detail15normal_iteratorINSD_10device_ptrIfEEEEPfjS9_ffNS7_10__identityEEEvT0_T1_T2_T3_T4_T6_)
        /*0098*/ 	.word	0x00000020


	//----- nvinfo : EIATTR_FRAME_SIZE
	.align		4
.L_68:
        /*009c*/ 	.byte	0x04, 0x11
        /*009e*/ 	.short	(.L_70 - .L_69)
	.align		4
.L_69:
        /*00a0*/ 	.word	index@(_ZN3cub18CUB_300001_SM_10006detail6reduce28DeviceReduceSingleTileKernelINS2_10policy_hubIfjN4cuda3std3__44plusIfEEE10Policy1000EN6thrust24THRUST_300001_SM_1000_NS6detail15normal_iteratorINSD_10device_ptrIfEEEEPfjS9_ffNS7_10__identityEEEvT0_T1_T2_T3_T4_T6_)
        /*00a4*/ 	.word	0x00000000


	//----- nvinfo : EIATTR_REGCOUNT
	.align		4
.L_70:
        /*00a8*/ 	.byte	0x04, 0x2f
        /*00aa*/ 	.short	(.L_72 - .L_71)
	.align		4
.L_71:
        /*00ac*/ 	.word	index@(_ZN3cub18CUB_300001_SM_10006detail6reduce18DeviceReduceKernelINS2_10policy_hubIfjN4cuda3std3__44plusIfEEE10Policy1000EN6thrust24THRUST_300001_SM_1000_NS6detail15normal_iteratorINSD_10device_ptrIfEEEEjS9_fNS7_10__identityEEEvT0_PT3_T1_NS0_13GridEvenShareISN_EET2_T4_)
        /*00b0*/ 	.word	0x00000020


	//----- nvinfo : EIATTR_FRAME_SIZE
	.align		4
.L_72:
        /*00b4*/ 	.byte	0x04, 0x11
        /*00b6*/ 	.short	(.L_74 - .L_73)
	.align		4
.L_73:
        /*00b8*/ 	.word	index@(_ZN3cub18CUB_300001_SM_10006detail6reduce18DeviceReduceKernelINS2_10policy_hubIfjN4cuda3std3__44plusIfEEE10Policy1000EN6thrust24THRUST_300001_SM_1000_NS6detail15normal_iteratorINSD_10device_ptrIfEEEEjS9_fNS7_10__identityEEEvT0_PT3_T1_NS0_13GridEvenShareISN_EET2_T4_)
        /*00bc*/ 	.word	0x00000000


	//----- nvinfo : EIATTR_REGCOUNT
	.align		4
.L_74:
        /*00c0*/ 	.byte	0x04, 0x2f
        /*00c2*/ 	.short	(.L_76 - .L_75)
	.align		4
.L_75:
        /*00c4*/ 	.word	index@(_ZN3cub18CUB_300001_SM_10006detail6reduce28DeviceReduceSingleTileKernelINS2_10policy_hubIfjN4cuda3std3__44plusIfEEE10Policy1000EPfSC_iS9_ffNS7_10__identityEEEvT0_T1_T2_T3_T4_T6_)
        /*00c8*/ 	.word	0x0000001e


	//----- nvinfo : EIATTR_FRAME_SIZE
	.align		4
.L_76:
        /*00cc*/ 	.byte	0x04, 0x11
        /*00ce*/ 	.short	(.L_78 - .L_77)
	.align		4
.L_77:
        /*00d0*/ 	.word	index@(_ZN3cub18CUB_300001_SM_10006detail6reduce28DeviceReduceSingleTileKernelINS2_10policy_hubIfjN4cuda3std3__44plusIfEEE10Policy1000EPfSC_iS9_ffNS7_10__identityEEEvT0_T1_T2_T3_T4_T6_)
        /*00d4*/ 	.word	0x00000000


	//----- nvinfo : EIATTR_REGCOUNT
	.align		4
.L_78:
        /*00d8*/ 	.byte	0x04, 0x2f
        /*00da*/ 	.short	(.L_80 - .L_79)
	.align		4
.L_79:
        /*00dc*/ 	.word	index@(_ZN3cub18CUB_300001_SM_10006detail6reduce28DeviceReduceSingleTileKernelINS2_10policy_hubIfyN4cuda3std3__44plusIfEEE10Policy1000EN6thrust24THRUST_300001_SM_1000_NS6detail15normal_iteratorINSD_10device_ptrIfEEEEPfyS9_ffNS7_10__identityEEEvT0_T1_T2_T3_T4_T6_)
        /*00e0*/ 	.word	0x00000020


	//----- nvinfo : EIATTR_FRAME_SIZE
	.align		4
.L_80:
        /*00e4*/ 	.byte	0x04, 0x11
        /*00e6*/ 	.short	(.L_82 - .L_81)
	.align		4
.L_81:
        /*00e8*/ 	.word	index@(_ZN3cub18CUB_300001_SM_10006detail6reduce28DeviceReduceSingleTileKernelINS2_10policy_hubIfyN4cuda3std3__44plusIfEEE10Policy1000EN6thrust24THRUST_300001_SM_1000_NS6detail15normal_iteratorINSD_10device_ptrIfEEEEPfyS9_ffNS7_10__identityEEEvT0_T1_T2_T3_T4_T6_)
        /*00ec*/ 	.word	0x00000000


	//----- nvinfo : EIATTR_REGCOUNT
	.align		4
.L_82:
        /*00f0*/ 	.byte	0x04, 0x2f
        /*00f2*/ 	.short	(.L_84 - .L_83)
	.align		4
.L_83:
        /*00f4*/ 	.word	index@(_ZN3cub18CUB_300001_SM_10006detail6reduce18DeviceReduceKernelINS2_10policy_hubIfyN4cuda3std3__44plusIfEEE10Policy1000EN6thrust24THRUST_300001_SM_1000_NS6detail15normal_iteratorINSD_10device_ptrIfEEEEyS9_fNS7_10__identityEEEvT0_PT3_T1_NS0_13GridEvenShareISN_EET2_T4_)
        /*00f8*/ 	.word	0x0000001e


	//----- nvinfo : EIATTR_FRAME_SIZE
	.align		4
.L_84:
        /*00fc*/ 	.byte	0x04, 0x11
        /*00fe*/ 	.short	(.L_86 - .L_85)
	.align		4
.L_85:
        /*0100*/ 	.word	index@(_ZN3cub18CUB_300001_SM_10006detail6reduce18DeviceReduceKernelINS2_10policy_hubIfyN4cuda3std3__44plusIfEEE10Policy1000EN6thrust24THRUST_300001_SM_1000_NS6detail15normal_iteratorINSD_10device_ptrIfEEEEyS9_fNS7_10__identityEEEvT0_PT3_T1_NS0_13GridEvenShareISN_EET2_T4_)
        /*0104*/ 	.word	0x00000000


	//----- nvinfo : EIATTR_REGCOUNT
	.align		4
.L_86:
        /*0108*/ 	.byte	0x04, 0x2f
        /*010a*/ 	.short	(.L_88 - .L_87)
	.align		4
.L_87:
        /*010c*/ 	.word	index@(_ZN3cub18CUB_300001_SM_10006detail6reduce28DeviceReduceSingleTileKernelINS2_10policy_hubIfyN4cuda3std3__44plusIfEEE10Policy1000EPfSC_iS9_ffNS7_10__identityEEEvT0_T1_T2_T3_T4_T6_)
        /*0110*/ 	.word	0x0000001e


	//----- nvinfo : EIATTR_FRAME_SIZE
	.align		4
.L_88:
        /*0114*/ 	.byte	0x04, 0x11
        /*0116*/ 	.short	(.L_90 - .L_89)
	.align		4
.L_89:
        /*0118*/ 	.word	index@(_ZN3cub18CUB_300001_SM_10006detail6reduce28DeviceReduceSingleTileKernelINS2_10policy_hubIfyN4cuda3std3__44plusIfEEE10Policy1000EPfSC_iS9_ffNS7_10__identityEEEvT0_T1_T2_T3_T4_T6_)
        /*011c*/ 	.word	0x00000000


	//----- nvinfo : EIATTR_REGCOUNT
	.align		4
.L_90:
        /*0120*/ 	.byte	0x04, 0x2f
        /*0122*/ 	.short	(.L_92 - .L_91)
	.align		4
.L_91:
        /*0124*/ 	.word	index@(_ZN3cub18CUB_300001_SM_10006detail6reduce28DeviceReduceSingleTileKernelINS2_10policy_hubIfjN4cuda3__47maximumIfEEE10Policy1000EN6thrust24THRUST_300001_SM_1000_NS6detail15normal_iteratorINSC_10device_ptrIfEEEEPdjS8_dfNS5_3std3__410__identityEEEvT0_T1_T2_T3_T4_T6_)
        /*0128*/ 	.word	0x00000020


	//----- nvinfo : EIATTR_FRAME_SIZE
	.align		4
.L_92:
        /*012c*/ 	.byte	0x04, 0x11
        /*012e*/ 	.short	(.L_94 - .L_93)
	.align		4
.L_93:
        /*0130*/ 	.word	index@(_ZN3cub18CUB_300001_SM_10006detail6reduce28DeviceReduceSingleTileKernelINS2_10policy_hubIfjN4cuda3__47maximumIfEEE10Policy1000EN6thrust24THRUST_300001_SM_1000_NS6detail15normal_iteratorINSC_10device_ptrIfEEEEPdjS8_dfNS5_3std3__410__identityEEEvT0_T1_T2_T3_T4_T6_)
        /*0134*/ 	.word	0x00000000


	//----- nvinfo : EIATTR_REGCOUNT
	.align		4
.L_94:
        /*0138*/ 	.byte	0x04, 0x2f
        /*013a*/ 	.short	(.L_96 - .L_95)
	.align		4
.L_95:
        /*013c*/ 	.word	index@(_ZN3cub18CUB_300001_SM_10006detail6reduce18DeviceReduceKernelINS2_10policy_hubIfjN4cuda3__47maximumIfEEE10Policy1000EN6thrust24THRUST_300001_SM_1000_NS6detail15normal_iteratorINSC_10device_ptrIfEEEEjS8_fNS5_3std3__410__identityEEEvT0_PT3_T1_NS0_13GridEvenShareISO_EET2_T4_)
        /*0140*/ 	.word	0x00000020


	//----- nvinfo : EIATTR_FRAME_SIZE
	.align		4
.L_96:
        /*0144*/ 	.byte	0x04, 0x11
        /*0146*/ 	.short	(.L_98 - .L_97)
	.align		4
.L_97:
        /*0148*/ 	.word	index@(_ZN3cub18CUB_300001_SM_10006detail6reduce18DeviceReduceKernelINS2_10policy_hubIfjN4cuda3__47maximumIfEEE10Policy1000EN6thrust24THRUST_300001_SM_1000_NS6detail15normal_iteratorINSC_10device_ptrIfEEEEjS8_fNS5_3std3__410__identityEEEvT0_PT3_T1_NS0_13GridEvenShareISO_EET2_T4_)
        /*014c*/ 	.word	0x00000000


	//----- nvinfo : EIATTR_REGCOUNT
	.align		4
.L_98:
        /*0150*/ 	.byte	0x04, 0x2f
        /*0152*/ 	.short	(.L_100 - .L_99)
	.align		4
.L_99:
        /*0154*/ 	.word	index@(_ZN3cub18CUB_300001_SM_10006detail6reduce28DeviceReduceSingleTileKernelINS2_10policy_hubIfjN4cuda3__47maximumIfEEE10Policy1000EPfPdiS8_dfNS5_3std3__410__identityEEEvT0_T1_T2_T3_T4_T6_)
        /*0158*/ 	.word	0x0000001e


	//----- nvinfo : EIATTR_FRAME_SIZE
	.align		4
.L_100:
        /*015c*/ 	.byte	0x04, 0x11
        /*015e*/ 	.short	(.L_102 - .L_101)
	.align		4
.L_101:
        /*0160*/ 	.word	index@(_ZN3cub18CUB_300001_SM_10006detail6reduce28DeviceReduceSingleTileKernelINS2_10policy_hubIfjN4cuda3__47maximumIfEEE10Policy1000EPfPdiS8_dfNS5_3std3__410__identityEEEvT0_T1_T2_T3_T4_T6_)
        /*0164*/ 	.word	0x00000000


	//----- nvinfo : EIATTR_REGCOUNT
	.align		4
.L_102:
        /*0168*/ 	.byte	0x04, 0x2f
        /*016a*/ 	.short	(.L_104 - .L_103)
	.align		4
.L_103:
        /*016c*/ 	.word	index@(_ZN3cub18CUB_300001_SM_10006detail6reduce28DeviceReduceSingleTileKernelINS2_10policy_hubIfyN4cuda3__47maximumIfEEE10Policy1000EN6thrust24THRUST_300001_SM_1000_NS6detail15normal_iteratorINSC_10device_ptrIfEEEEPdyS8_dfNS5_3std3__410__identityEEEvT0_T1_T2_T3_T4_T6_)
        /*0170*/ 	.word	0x00000020


	//----- nvinfo : EIATTR_FRAME_SIZE
	.align		4
.L_104:
        /*0174*/ 	.byte	0x04, 0x11
        /*0176*/ 	.short	(.L_106 - .L_105)
	.align		4
.L_105:
        /*0178*/ 	.word	index@(_ZN3cub18CUB_300001_SM_10006detail6reduce28DeviceReduceSingleTileKernelINS2_10policy_hubIfyN4cuda3__47maximumIfEEE10Policy1000EN6thrust24THRUST_300001_SM_1000_NS6detail15normal_iteratorINSC_10device_ptrIfEEEEPdyS8_dfNS5_3std3__410__identityEEEvT0_T1_T2_T3_T4_T6_)
        /*017c*/ 	.word	0x00000000


	//----- nvinfo : EIATTR_REGCOUNT
	.align		4
.L_106:
        /*0180*/ 	.byte	0x04, 0x2f
        /*0182*/ 	.short	(.L_108 - .L_107)
	.align		4
.L_107:
        /*0184*/ 	.word	index@(_ZN3cub18CUB_300001_SM_10006detail6reduce18DeviceReduceKernelINS2_10policy_hubIfyN4cuda3__47maximumIfEEE10Policy1000EN6thrust24THRUST_300001_SM_1000_NS6detail15normal_iteratorINSC_10device_ptrIfEEEEyS8_fNS5_3std3__410__identityEEEvT0_PT3_T1_NS0_13GridEvenShareISO_EET2_T4_)
        /*0188*/ 	.word	0x00000020


	//----- nvinfo : EIATTR_FRAME_SIZE
	.align		4
.L_108:
        /*018c*/ 	.byte	0x04, 0x11
        /*018e*/ 	.short	(.L_110 - .L_109)
	.align		4
.L_109:
        /*0190*/ 	.word	index@(_ZN3cub18CUB_300001_SM_10006detail6reduce18DeviceReduceKernelINS2_10policy_hubIfyN4cuda3__47maximumIfEEE10Policy1000EN6thrust24THRUST_300001_SM_1000_NS6detail15normal_iteratorINSC_10device_ptrIfEEEEyS8_fNS5_3std3__410__identityEEEvT0_PT3_T1_NS0_13GridEvenShareISO_EET2_T4_)
        /*0194*/ 	.word	0x00000000


	//----- nvinfo : EIATTR_REGCOUNT
	.align		4
.L_110:
        /*0198*/ 	.byte	0x04, 0x2f
        /*019a*/ 	.short	(.L_112 - .L_111)
	.align		4
.L_111:
        /*019c*/ 	.word	index@(_ZN3cub18CUB_300001_SM_10006detail6reduce28DeviceReduceSingleTileKernelINS2_10policy_hubIfyN4cuda3__47maximumIfEEE10Policy1000EPfPdiS8_dfNS5_3std3__410__identityEEEvT0_T1_T2_T3_T4_T6_)
        /*01a0*/ 	.word	0x0000001e


	//----- nvinfo : EIATTR_FRAME_SIZE
	.align		4
.L_112:
        /*01a4*/ 	.byte	0x04, 0x11
        /*01a6*/ 	.short	(.L_114 - .L_113)
	.align		4
.L_113:
        /*01a8*/ 	.word	index@(_ZN3cub18CUB_300001_SM_10006detail6reduce28DeviceReduceSingleTileKernelINS2_10policy_hubIfyN4cuda3__47maximumIfEEE10Policy1000EPfPdiS8_dfNS5_3std3__410__identityEEEvT0_T1_T2_T3_T4_T6_)
        /*01ac*/ 	.word	0x00000000


	//----- nvinfo : EIATTR_MIN_STACK_SIZE
	.align		4
.L_114:
        /*01b0*/ 	.byte	0x04, 0x12
        /*01b2*/ 	.short	(.L_116 - .L_115)
	.align		4
.L_115:
        /*01b4*/ 	.word	index@(_ZN3cub18CUB_300001_SM_10006detail6reduce28DeviceReduceSingleTileKernelINS2_10policy_hubIfyN4cuda3__47maximumIfEEE10Policy1000EPfPdiS8_dfNS5_3std3__410__identityEEEvT0_T1_T2_T3_T4_T6_)
        /*01b8*/ 	.word	0x00000000


	//----- nvinfo : EIATTR_MIN_STACK_SIZE
	.align		4
.L_116:
        /*01bc*/ 	.byte	0x04, 0x12
        /*01be*/ 	.short	(.L_118 - .L_117)
	.align		4
.L_117:
        /*01c0*/ 	.word	index@(_ZN3cub18CUB_300001_SM_10006detail6reduce18DeviceReduceKernelINS2_10policy_hubIfyN4cuda3__47maximumIfEEE10Policy1000EN6thrust24THRUST_300001_SM_1000_NS6detail15normal_iteratorINSC_10device_ptrIfEEEEyS8_fNS5_3std3__410__identityEEEvT0_PT3_T1_NS0_13GridEvenShareISO_EET2_T4_)
        /*01c4*/ 	.word	0x00000000


	//----- nvinfo : EIATTR_MIN_STACK_SIZE
	.align		4
.L_118:
        /*01c8*/ 	.byte	0x04, 0x12
        /*01ca*/ 	.short	(.L_120 - .L_119)
	.align		4
.L_119:
        /*01cc*/ 	.word	index@(_ZN3cub18CUB_300001_SM_10006detail6reduce28DeviceReduceSingleTileKernelINS2_10policy_hubIfyN4cuda3__47maximumIfEEE10Policy1000EN6thrust24THRUST_300001_SM_1000_NS6detail15normal_iteratorINSC_10device_ptrIfEEEEPdyS8_dfNS5_3std3__410__identityEEEvT0_T1_T2_T3_T4_T6_)
        /*01d0*/ 	.word	0x00000000


	//----- nvinfo : EIATTR_MIN_STACK_SIZE
	.align		4
.L_120:
        /*01d4*/ 	.byte	0x04, 0x12
        /*01d6*/ 	.short	(.L_122 - .L_121)
	.align		4
.L_121:
        /*01d8*/ 	.word	index@(_ZN3cub18CUB_300001_SM_10006detail6reduce28DeviceReduceSingleTileKernelINS2_10policy_hubIfjN4cuda3__47maximumIfEEE10Policy1000EPfPdiS8_dfNS5_3std3__410__identityEEEvT0_T1_T2_T3_T4_T6_)
        /*01dc*/ 	.word	0x00000000


	//----- nvinfo : EIATTR_MIN_STACK_SIZE
	.align		4
.L_122:
        /*01e0*/ 	.byte	0x04, 0x12
        /*01e2*/ 	.short	(.L_124 - .L_123)
	.align		4
.L_123:
        /*01e4*/ 	.word	index@(_ZN3cub18CUB_300001_SM_10006detail6reduce18DeviceReduceKernelINS2_10policy_hubIfjN4cuda3__47maximumIfEEE10Policy1000EN6thrust24THRUST_300001_SM_1000_NS6detail15normal_iteratorINSC_10device_ptrIfEEEEjS8_fNS5_3std3__410__identityEEEvT0_PT3_T1_NS0_13GridEvenShareISO_EET2_T4_)
        /*01e8*/ 	.word	0x00000000


	//----- nvinfo : EIATTR_MIN_STACK_SIZE
	.align		4
.L_124:
        /*01ec*/ 	.byte	0x04, 0x12
        /*01ee*/ 	.short	(.L_126 - .L_125)
	.align		4
.L_125:
        /*01f0*/ 	.word	index@(_ZN3cub18CUB_300001_SM_10006detail6reduce28DeviceReduceSingleTileKernelINS2_10policy_hubIfjN4cuda3__47maximumIfEEE10Policy1000EN6thrust24THRUST_300001_SM_1000_NS6detail15normal_iteratorINSC_10device_ptrIfEEEEPdjS8_dfNS5_3std3__410__identityEEEvT0_T1_T2_T3_T4_T6_)
        /*01f4*/ 	.word	0x00000000


	//----- nvinfo : EIATTR_MIN_STACK_SIZE
	.align		4
.L_126:
        /*01f8*/ 	.byte	0x04, 0x12
        /*01fa*/ 	.short	(.L_128 - .L_127)
	.align		4
.L_127:
        /*01fc*/ 	.word	index@(_ZN3cub18CUB_300001_SM_10006detail6reduce28DeviceReduceSingleTileKernelINS2_10policy_hubIfyN4cuda3std3__44plusIfEEE10Policy1000EPfSC_iS9_ffNS7_10__identityEEEvT0_T1_T2_T3_T4_T6_)
        /*0200*/ 	.word	0x00000000


	//----- nvinfo : EIATTR_MIN_STACK_SIZE
	.align		4
.L_128:
        /*0204*/ 	.byte	0x04, 0x12
        /*0206*/ 	.short	(.L_130 - .L_129)
	.align		4
.L_129:
        /*0208*/ 	.word	index@(_ZN3cub18CUB_300001_SM_10006detail6reduce18DeviceReduceKernelINS2_10policy_hubIfyN4cuda3std3__44plusIfEEE10Policy1000EN6thrust24THRUST_300001_SM_1000_NS6detail15normal_iteratorINSD_10device_ptrIfEEEEyS9_fNS7_10__identityEEEvT0_PT3_T1_NS0_13GridEvenShareISN_EET2_T4_)
        /*020c*/ 	.word	0x00000000


	//----- nvinfo : EIATTR_MIN_STACK_SIZE
	.align		4
.L_130:
        /*0210*/ 	.byte	0x04, 0x12
        /*0212*/ 	.short	(.L_132 - .L_131)
	.align		4
.L_131:
        /*0214*/ 	.word	index@(_ZN3cub18CUB_300001_SM_10006detail6reduce28DeviceReduceSingleTileKernelINS2_10policy_hubIfyN4cuda3std3__44plusIfEEE10Policy1000EN6thrust24THRUST_300001_SM_1000_NS6detail15normal_iteratorINSD_10device_ptrIfEEEEPfyS9_ffNS7_10__identityEEEvT0_T1_T2_T3_T4_T6_)
        /*0218*/ 	.word	0x00000000


	//----- nvinfo : EIATTR_MIN_STACK_SIZE
	.align		4
.L_132:
        /*021c*/ 	.byte	0x04, 0x12
        /*021e*/ 	.short	(.L_134 - .L_133)
	.align		4
.L_133:
        /*0220*/ 	.word	index@(_ZN3cub18CUB_300001_SM_10006detail6reduce28DeviceReduceSingleTileKernelINS2_10policy_hubIfjN4cuda3std3__44plusIfEEE10Policy1000EPfSC_iS9_ffNS7_10__identityEEEvT0_T1_T2_T3_T4_T6_)
        /*0224*/ 	.word	0x00000000


	//----- nvinfo : EIATTR_MIN_STACK_SIZE
	.align		4
.L_134:
        /*0228*/ 	.byte	0x04, 0x12
        /*022a*/ 	.short	(.L_136 - .L_135)
	.align		4
.L_135:
        /*022c*/ 	.word	index@(_ZN3cub18CUB_300001_SM_10006detail6reduce18DeviceReduceKernelINS2_10policy_hubIfjN4cuda3std3__44plusIfEEE10Policy1000EN6thrust24THRUST_300001_SM_1000_NS6detail15normal_iteratorINSD_10device_ptrIfEEEEjS9_fNS7_10__identityEEEvT0_PT3_T1_NS0_13GridEvenShareISN_EET2_T4_)
        /*0230*/ 	.word	0x00000000


	//----- nvinfo : EIATTR_MIN_STACK_SIZE
	.align		4
.L_136:
        /*0234*/ 	.byte	0x04, 0x12
        /*0236*/ 	.short	(.L_138 - .L_137)
	.align		4
.L_137:
        /*0238*/ 	.word	index@(_ZN3cub18CUB_300001_SM_10006detail6reduce28DeviceReduceSingleTileKernelINS2_10policy_hubIfjN4cuda3std3__44plusIfEEE10Policy1000EN6thrust24THRUST_300001_SM_1000_NS6detail15normal_iteratorINSD_10device_ptrIfEEEEPfjS9_ffNS7_10__identityEEEvT0_T1_T2_T3_T4_T6_)
        /*023c*/ 	.word	0x00000000


	//----- nvinfo : EIATTR_MIN_STACK_SIZE
	.align		4
.L_138:
        /*0240*/ 	.byte	0x04, 0x12
        /*0242*/ 	.short	(.L_140 - .L_139)
	.align		4
.L_139:
        /*0244*/ 	.word	index@(_ZN3cub18CUB_300001_SM_10006detail9transform16transform_kernelINS2_10policy_hubILb1EN4cuda3std3__45tupleIJN6thrust24THRUST_300001_SM_1000_NS6detail15normal_iteratorINSA_10device_ptrIfEEEESF_EEEE10policy1000El13saxpy_functorSF_JPfSK_EEEvT0_iT1_T2_DpNS2_10kernel_argIT3_EE)
        /*0248*/ 	.word	0x00000000


	//----- nvinfo : EIATTR_MIN_STACK_SIZE
	.align		4
.L_140:
        /*024c*/ 	.byte	0x04, 0x12
        /*024e*/ 	.short	(.L_142 - .L_141)
	.align		4
.L_141:
        /*0250*/ 	.word	index@(_ZN3cub18CUB_300001_SM_10006detail9transform16transform_kernelINS2_10policy_hubILb1EN4cuda3std3__45tupleIJN6thrust24THRUST_300001_SM_1000_NS6detail15normal_iteratorINSA_10device_ptrIfEEEESF_EEEE10policy1000Ei13saxpy_functorSF_JPfSK_EEEvT0_iT1_T2_DpNS2_10kernel_argIT3_EE)
        /*0254*/ 	.word	0x00000000


	//----- nvinfo : EIATTR_MIN_STACK_SIZE
	.align		4
.L_142:
        /*0258*/ 	.byte	0x04, 0x12
        /*025a*/ 	.short	(.L_144 - .L_143)
	.align		4
.L_143:
        /*025c*/ 	.word	index@(_ZN3cub18CUB_300001_SM_10006detail8for_each13static_kernelINS2_12policy_hub_t12policy_500_tElNS2_12op_wrapper_tIlN6thrust24THRUST_300001_SM_1000_NS8cuda_cub10generate_fIPDoFivEEENS8_6detail15normal_iteratorINS8_10device_ptrIfEEEEEEEEvT0_T1_)
        /*0260*/ 	.word	0x00000000


	//----- nvinfo : EIATTR_MIN_STACK_SIZE
	.align		4
.L_144:
        /*0264*/ 	.byte	0x04, 0x12
        /*0266*/ 	.short	(.L_146 - .L_145)
	.align		4
.L_145:
        /*0268*/ 	.word	index@(_ZN3cub18CUB_300001_SM_10006detail8for_each13static_kernelINS2_12policy_hub_t12policy_500_tElN6thrust24THRUST_300001_SM_1000_NS8cuda_cub10__tabulate7functorINS7_6detail15normal_iteratorINS7_10device_ptrIfEEEENS7_6system6detail7generic6detail22compute_sequence_valueIfvEElEEEEvT0_T1_)
        /*026c*/ 	.word	0x00000000


	//----- nvinfo : EIATTR_MIN_STACK_SIZE
	.align		4
.L_146:
        /*0270*/ 	.byte	0x04, 0x12
        /*0272*/ 	.short	(.L_148 - .L_147)
	.align		4
.L_147:
        /*0274*/ 	.word	index@(_ZN3cub18CUB_300001_SM_10006detail8for_each13static_kernelINS2_12policy_hub_t12policy_500_tEmN6thrust24THRUST_300001_SM_1000_NS8cuda_cub20__uninitialized_fill7functorINS7_10device_ptrIfEEfEEEEvT0_T1_)
        /*0278*/ 	.word	0x00000000


	//----- nvinfo : EIATTR_MIN_STACK_SIZE
	.align		4
.L_148:
        /*027c*/ 	.byte	0x04, 0x12
        /*027e*/ 	.short	(.L_150 - .L_149)
	.align		4
.L_149:
        /*0280*/ 	.word	index@(_ZN3cub18CUB_300001_SM_10006detail11EmptyKernelIvEEvv)
        /*0284*/ 	.word	0x00000000
.L_150:


//--------------------- .nv.compat                --------------------------
	.section	.nv.compat,"",@"SHT_CUDA_COMPAT_INFO"
	.align	4
        /*0000*/ 	.byte	0x02, 0x09, 0x00, 0x00, 0x02, 0x02, 0x01, 0x00, 0x02, 0x05, 0x05, 0x00, 0x03, 0x07, 0x01, 0x01
        /*0010*/ 	.byte	0x02, 0x03, 0x00, 0x00, 0x02, 0x06, 0x01, 0x00, 0x04, 0x0b, 0x08, 0x00, 0x09, 0x00, 0x00, 0x00
        /*0020*/ 	.byte	0x00, 0x00, 0x00, 0x00


//--------------------- .nv.info._ZN3cub18CUB_300001_SM_10006detail6reduce28DeviceReduceSingleTileKernelINS2_10policy_hubIfyN4cuda3__47maximumIfEEE10Policy1000EPfPdiS8_dfNS5_3std3__410__identityEEEvT0_T1_T2_T3_T4_T6_ --------------------------
	.section	.nv.info._ZN3cub18CUB_300001_SM_10006detail6reduce28DeviceReduceSingleTileKernelINS2_10policy_hubIfyN4cuda3__47maximumIfEEE10Policy1000EPfPdiS8_dfNS5_3std3__410__identityEEEvT0_T1_T2_T3_T4_T6_,"",@"SHT_CUDA_INFO"
	.sectionflags	@""
	.align	4


	//----- nvinfo : EIATTR_CUDA_API_VERSION
	.align		4
        /*0000*/ 	.byte	0x04, 0x37
        /*0002*/ 	.short	(.L_152 - .L_151)
.L_151:
        /*0004*/ 	.word	0x00000082


	//----- nvinfo : EIATTR_KPARAM_INFO
	.align		4
.L_152:
        /*0008*/ 	.byte	0x04, 0x17
        /*000a*/ 	.short	(.L_154 - .L_153)
.L_153:
        /*000c*/ 	.word	0x00000000
        /*0010*/ 	.short	0x0005
        /*0012*/ 	.short	0x0020
        /*0014*/ 	.byte	0x00, 0xf0, 0x05, 0x00


	//----- nvinfo : EIATTR_KPARAM_INFO
	.align		4
.L_154:
        /*0018*/ 	.byte	0x04, 0x17
        /*001a*/ 	.short	(.L_156 - .L_155)
.L_155:
        /*001c*/ 	.word	0x00000000
        /*0020*/ 	.short	0x0004
        /*0022*/ 	.short	0x0018
        /*0024*/ 	.byte	0x00, 0xf0, 0x21, 0x00


	//----- nvinfo : EIATTR_KPARAM_INFO
	.align		4
.L_156:
        /*0028*/ 	.byte	0x04, 0x17
        /*002a*/ 	.short	(.L_158 - .L_157)
.L_157:
        /*002c*/ 	.word	0x00000000
        /*0030*/ 	.short	0x0003
        /*0032*/ 	.short	0x0014
        /*0034*/ 	.byte	0x00, 0xf0, 0x05, 0x00


	//----- nvinfo : EIATTR_KPARAM_INFO
	.align		4
.L_158:
        /*0038*/ 	.byte	0x04, 0x17
        /*003a*/ 	.short	(.L_160 - .L_159)
.L_159:
        /*003c*/ 	.word	0x00000000
        /*0040*/ 	.short	0x0002
        /*0042*/ 	.short	0x0010
        /*0044*/ 	.byte	0x00, 0xf0, 0x11, 0x00


	//----- nvinfo : EIATTR_KPARAM_INFO
	.align		4
.L_160:
        /*0048*/ 	.byte	0x04, 0x17
        /*004a*/ 	.short	(.L_162 - .L_161)
.L_161:
        /*004c*/ 	.word	0x00000000
        /*0050*/ 	.short	0x0001
        /*0052*/ 	.short	0x0008
        /*0054*/ 	.byte	0x00, 0xf5, 0x21, 0x00


	//----- nvinfo : EIATTR_KPARAM_INFO
	.align		4
.L_162:
        /*0058*/ 	.byte	0x04, 0x17
        /*005a*/ 	.short	(.L_164 - .L_163)
.L_163:
        /*005c*/ 	.word	0x00000000
        /*0060*/ 	.short	0x0000
        /*0062*/ 	.short	0x0000
        /*0064*/ 	.byte	0x00, 0xf5, 0x21, 0x00


	//----- nvinfo : EIATTR_SPARSE_MMA_MASK
	.align		4
.L_164:
        /*0068*/ 	.byte	0x03, 0x50
        /*006a*/ 	.short	0x0000


	//----- nvinfo : EIATTR_MAXREG_COUNT
	.align		4
        /*006c*/ 	.byte	0x03, 0x1b
        /*006e*/ 	.short	0x00ff


	//----- nvinfo : EIATTR_NUM_BARRIERS
	.align		4
        /*0070*/ 	.byte	0x02, 0x4c
        /*0072*/ 	.byte	0x01
	.zero		1


	//----- nvinfo : EIATTR_MERCURY_ISA_VERSION
	.align		4
        /*0074*/ 	.byte	0x03, 0x5f
        /*0076*/ 	.short	0x0101


	//----- nvinfo : EIATTR_COOP_GROUP_MASK_REGIDS
	.align		4
        /*0078*/ 	.byte	0x04, 0x29
        /*007a*/ 	.short	(.L_166 - .L_165)


	//   ....[0]....
.L_165:
        /*007c*/ 	.word	0xffffffff


	//   ....[1]....
        /*0080*/ 	.word	0xffffffff


	//   ....[2]....
        /*0084*/ 	.word	0xffffffff


	//   ....[3]....
        /*0088*/ 	.word	0xffffffff


	//   ....[4]....
        /*008c*/ 	.word	0xffffffff


	//   ....[5]....
        /*0090*/ 	.word	0xffffffff


	//   ....[6]....
        /*0094*/ 	.word	0xffffffff


	//   ....[7]....
        /*0098*/ 	.word	0xffffffff


	//   ....[8]....
        /*009c*/ 	.word	0xffffffff


	//   ....[9]....
        /*00a0*/ 	.word	0xffffffff


	//   ....[10]....
        /*00a4*/ 	.word	0xffffffff


	//   ....[11]....
        /*00a8*/ 	.word	0xffffffff


	//   ....[12]....
        /*00ac*/ 	.word	0xffffffff


	//   ....[13]....
        /*00b0*/ 	.word	0xffffffff


	//   ....[14]....
        /*00b4*/ 	.word	0xffffffff


	//   ....[15]....
        /*00b8*/ 	.word	0xffffffff


	//   ....[16]....
        /*00bc*/ 	.word	0xffffffff


	//   ....[17]....
        /*00c0*/ 	.word	0xffffffff


	//   ....[18]....
        /*00c4*/ 	.word	0xffffffff


	//   ....[19]....
        /*00c8*/ 	.word	0xffffffff


	//   ....[20]....
        /*00cc*/ 	.word	0xffffffff


	//   ....[21]....
        /*00d0*/ 	.word	0xffffffff


	//   ....[22]....
        /*00d4*/ 	.word	0xffffffff


	//   ....[23]....
        /*00d8*/ 	.word	0xffffffff


	//   ....[24]....
        /*00dc*/ 	.word	0xffffffff


	//   ....[25]....
        /*00e0*/ 	.word	0xffffffff


	//   ....[26]....
        /*00e4*/ 	.word	0xffffffff


	//   ....[27]....
        /*00e8*/ 	.word	0xffffffff


	//   ....[28]....
        /*00ec*/ 	.word	0xffffffff


	//   ....[29]....
        /*00f0*/ 	.word	0xffffffff


	//----- nvinfo : EIATTR_COOP_GROUP_INSTR_OFFSETS
	.align		4
.L_166:
        /*00f4*/ 	.byte	0x04, 0x28
        /*00f6*/ 	.short	(.L_168 - .L_167)


	//   ....[0]....
.L_167:
        /*00f8*/ 	.word	0x00000b50


	//   ....[1]....
        /*00fc*/ 	.word	0x00000bc0


	//   ....[2]....
        /*0100*/ 	.word	0x00000c40


	//   ....[3]....
        /*0104*/ 	.word	0x00000ca0


	//   ....[4]....
        /*0108*/ 	.word	0x00000ce0


	//   ....[5]....
        /*010c*/ 	.word	0x00000f20


	//   ....[6]....
        /*0110*/ 	.word	0x00000f90


	//   ....[7]....
        /*0114*/ 	.word	0x00000fe0


	//   ....[8]....
        /*0118*/ 	.word	0x00001040


	//   ....[9]....
        /*011c*/ 	.word	0x000010b0


	//   ....[10]....
        /*0120*/ 	.word	0x000022f0


	//   ....[11]....
        /*0124*/ 	.word	0x00002380


	//   ....[12]....
        /*0128*/ 	.word	0x000023e0


	//   ....[13]....
        /*012c*/ 	.word	0x00002430


	//   ....[14]....
        /*0130*/ 	.word	0x00002470


	//   ....[15]....
        /*0134*/ 	.word	0x00003080


	//   ....[16]....
        /*0138*/ 	.word	0x000030f0


	//   ....[17]....
        /*013c*/ 	.word	0x00003170


	//   ....[18]....
        /*0140*/ 	.word	0x000031d0


	//   ....[19]....
        /*0144*/ 	.word	0x00003210


	//   ....[20]....
        /*0148*/ 	.word	0x00003450


	//   ....[21]....
        /*014c*/ 	.word	0x000034c0


	//   ....[22]....
        /*0150*/ 	.word	0x00003510


	//   ....[23]....
        /*0154*/ 	.word	0x00003570


	//   ....[24]....
        /*0158*/ 	.word	0x000035f0


	//   ....[25]....
        /*015c*/ 	.word	0x000049a0


	//   ....[26]....
        /*0160*/ 	.word	0x00004a30


	//   ....[27]....
        /*0164*/ 	.word	0x00004a90


	//   ....[28]....
        /*0168*/ 	.word	0x00004ae0


	//   ....[29]....
        /*016c*/ 	.word	0x00004b20


	//----- nvinfo : EIATTR_VRC_CTA_INIT_COUNT
	.align		4
.L_168:
        /*0170*/ 	.byte	0x02, 0x4a
	.zero		1
	.zero		1


	//----- nvinfo : EIATTR_EXIT_INSTR_OFFSETS
	.align		4
        /*0174*/ 	.byte	0x04, 0x1c
        /*0176*/ 	.short	(.L_170 - .L_169)


	//   ....[0]....
.L_169:
        /*0178*/ 	.word	0x00000080


	//   ....[1]....
        /*017c*/ 	.word	0x000000c0


	//   ....[2]....
        /*0180*/ 	.word	0x00004cf0


	//   ....[3]....
        /*0184*/ 	.word	0x00004d70


	//----- nvinfo : EIATTR_MAX_THREADS
	.align		4
.L_170:
        /*0188*/ 	.byte	0x04, 0x05
        /*018a*/ 	.short	(.L_172 - .L_171)
.L_171:
        /*018c*/ 	.word	0x00000100
        /*0190*/ 	.word	0x00000001
        /*0194*/ 	.word	0x00000001


	//----- nvinfo : EIATTR_CRS_STACK_SIZE
	.align		4
.L_172:
        /*0198*/ 	.byte	0x04, 0x1e
        /*019a*/ 	.short	(.L_174 - .L_173)
.L_173:
        /*019c*/ 	.word	0x00000000


	//----- nvinfo : EIATTR_CBANK_PARAM_SIZE
	.align		4
.L_174:
        /*01a0*/ 	.byte	0x03, 0x19
        /*01a2*/ 	.short	0x0021


	//----- nvinfo : EIATTR_PARAM_CBANK
	.align		4
        /*01a4*/ 	.byte	0x04, 0x0a
        /*01a6*/ 	.short	(.L_176 - .L_175)
	.align		4
.L_175:
        /*01a8*/ 	.word	index@(.nv.constant0._ZN3cub18CUB_300001_SM_10006detail6reduce28DeviceReduceSingleTileKernelINS2_10policy_hubIfyN4cuda3__47maximumIfEEE10Policy1000EPfPdiS8_dfNS5_3std3__410__identityEEEvT0_T1_T2_T3_T4_T6_)
        /*01ac*/ 	.short	0x0380
        /*01ae*/ 	.short	0x0021


	//----- nvinfo : EIATTR_SW_WAR
	.align		4
.L_176:
        /*01b0*/ 	.byte	0x04, 0x36
        /*01b2*/ 	.short	(.L_178 - .L_177)
.L_177:
        /*01b4*/ 	.word	0x00000008
.L_178:


//--------------------- .nv.info._ZN3cub18CUB_300001_SM_10006detail6reduce18DeviceReduceKernelINS2_10policy_hubIfyN4cuda3__47maximumIfEEE10Policy1000EN6thrust24THRUST_300001_SM_1000_NS6detail15normal_iteratorINSC_10device_ptrIfEEEEyS8_fNS5_3std3__410__identityEEEvT0_PT3_T1_NS0_13GridEvenShareISO_EET2_T4_ --------------------------
	.section	.nv.info._ZN3cub18CUB_300001_SM_10006detail6reduce18DeviceReduceKernelINS2_10policy_hubIfyN4cuda3__47maximumIfEEE10Policy1000EN6thrust24THRUST_300001_SM_1000_NS6detail15normal_iteratorINSC_10device_ptrIfEEEEyS8_fNS5_3std3__410__identityEEEvT0_PT3_T1_NS0_13GridEvenShareISO_EET2_T4_,"",@"SHT_CUDA_INFO"
	.sectionflags	@""
	.align	4


	//----- nvinfo : EIATTR_CUDA_API_VERSION
	.align		4
        /*0000*/ 	.byte	0x04, 0x37
        /*0002*/ 	.short	(.L_180 - .L_179)
.L_179:
        /*0004*/ 	.word	0x00000082


	//----- nvinfo : EIATTR_KPARAM_INFO
	.align		4
.L_180:
        /*0008*/ 	.byte	0x04, 0x17
        /*000a*/ 	.short	(.L_182 - .L_181)
.L_181:
        /*000c*/ 	.word	0x00000000
        /*0010*/ 	.short	0x0005
        /*0012*/ 	.short	0x0061
        /*0014*/ 	.byte	0x00, 0xf0, 0x05, 0x00


	//----- nvinfo : EIATTR_KPARAM_INFO
	.align		4
.L_182:
        /*0018*/ 	.byte	0x04, 0x17
        /*001a*/ 	.short	(.L_184 - .L_183)
.L_183:
        /*001c*/ 	.word	0x00000000
        /*0020*/ 	.short	0x0004
        /*0022*/ 	.short	0x0060
        /*0024*/ 	.byte	0x00, 0xf0, 0x05, 0x00


	//----- nvinfo : EIATTR_KPARAM_INFO
	.align		4
.L_184:
        /*0028*/ 	.byte	0x04, 0x17
        /*002a*/ 	.short	(.L_186 - .L_185)
.L_185:
        /*002c*/ 	.word	0x00000000
        /*0030*/ 	.short	0x0003
        /*0032*/ 	.short	0x0018
        /*0034*/ 	.byte	0x00, 0xf0, 0x21, 0x01


	//----- nvinfo : EIATTR_KPARAM_INFO
	.align		4
.L_186:
        /*0038*/ 	.byte	0x04, 0x17
        /*003a*/ 	.short	(.L_188 - .L_187)
.L_187:
        /*003c*/ 	.word	0x00000000
        /*0040*/ 	.short	0x0002
        /*0042*/ 	.short	0x0010
        /*0044*/ 	.byte	0x00, 0xf0, 0x21, 0x00


	//----- nvinfo : EIATTR_KPARAM_INFO
	.align		4
.L_188:
        /*0048*/ 	.byte	0x04, 0x17
        /*004a*/ 	.short	(.L_190 - .L_189)
.L_189:
        /*004c*/ 	.word	0x00000000
        /*0050*/ 	.short	0x0001
        /*0052*/ 	.short	0x0008
        /*0054*/ 	.byte	0x00, 0xf5, 0x21, 0x00


	//----- nvinfo : EIATTR_KPARAM_INFO
	.align		4
.L_190:
        /*0058*/ 	.byte	0x04, 0x17
        /*005a*/ 	.short	(.L_192 - .L_191)
.L_191:
        /*005c*/ 	.word	0x00000000
        /*0060*/ 	.short	0x0000
        /*0062*/ 	.short	0x0000
        /*0064*/ 	.byte	0x00, 0xf0, 0x21, 0x00


	//----- nvinfo : EIATTR_SPARSE_MMA_MASK
	.align		4
.L_192:
        /*0068*/ 	.byte	0x03, 0x50
        /*006a*/ 	.short	0x0000


	//----- nvinfo : EIATTR_MAXREG_COUNT
	.align		4
        /*006c*/ 	.byte	0x03, 0x1b
        /*006e*/ 	.short	0x00ff


	//----- nvinfo : EIATTR_NUM_BARRIERS
	.align		4
        /*0070*/ 	.byte	0x02, 0x4c
        /*0072*/ 	.byte	0x01
	.zero		1


	//----- nvinfo : EIATTR_MERCURY_ISA_VERSION
	.align		4
        /*0074*/ 	.byte	0x03, 0x5f
        /*0076*/ 	.short	0x0101


	//----- nvinfo : EIATTR_COOP_GROUP_MASK_REGIDS
	.align		4
        /*0078*/ 	.byte	0x04, 0x29
        /*007a*/ 	.short	(.L_194 - .L_193)


	//   ....[0]....
.L_193:
        /*007c*/ 	.word	0xffffffff


	//   ....[1]....
        /*0080*/ 	.word	0xffffffff


	//   ....[2]....
        /*0084*/ 	.word	0xffffffff


	//   ....[3]....
        /*0088*/ 	.word	0xffffffff


	//   ....[4]....
        /*008c*/ 	.word	0xffffffff


	//   ....[5]....
        /*0090*/ 	.word	0xffffffff


	//   ....[6]....
        /*0094*/ 	.word	0xffffffff


	//   ....[7]....
        /*0098*/ 	.word	0xffffffff


	//   ....[8]....
        /*009c*/ 	.word	0xffffffff


	//   ....[9]....
        /*00a0*/ 	.word	0xffffffff


	//   ....[10]....
        /*00a4*/ 	.word	0xffffffff


	//   ....[11]....
        /*00a8*/ 	.word	0xffffffff


	//   ....[12]....
        /*00ac*/ 	.word	0xffffffff


	//   ....[13]....
        /*00b0*/ 	.word	0xffffffff


	//   ....[14]....
        /*00b4*/ 	.word	0xffffffff


	//----- nvinfo : EIATTR_COOP_GROUP_INSTR_OFFSETS
	.align		4
.L_194:
        /*00b8*/ 	.byte	0x04, 0x28
        /*00ba*/ 	.short	(.L_196 - .L_195)


	//   ....[0]....
.L_195:
        /*00bc*/ 	.word	0x00000b80


	//   ....[1]....
        /*00c0*/ 	.word	0x00000bf0


	//   ....[2]....
        /*00c4*/ 	.word	0x00000c70


	//   ....[3]....
        /*00c8*/ 	.word	0x00000cd0


	//   ....[4]....
        /*00cc*/ 	.word	0x00000d10


	//   ....[5]....
        /*00d0*/ 	.word	0x00000f50


	//   ....[6]....
        /*00d4*/ 	.word	0x00000fc0


	//   ....[7]....
        /*00d8*/ 	.word	0x00001010


	//   ....[8]....
        /*00dc*/ 	.word	0x00001070


	//   ....[9]....
        /*00e0*/ 	.word	0x000010f0


	//   ....[10]....
        /*00e4*/ 	.word	0x00002730


	//   ....[11]....
        /*00e8*/ 	.word	0x000027c0


	//   ....[12]....
        /*00ec*/ 	.word	0x00002820


	//   ....[13]....
        /*00f0*/ 	.word	0x00002870


	//   ....[14]....
        /*00f4*/ 	.word	0x000028b0


	//----- nvinfo : EIATTR_VRC_CTA_INIT_COUNT
	.align		4
.L_196:
        /*00f8*/ 	.byte	0x02, 0x4a
	.zero		1
	.zero		1


	//----- nvinfo : EIATTR_EXIT_INSTR_OFFSETS
	.align		4
        /*00fc*/ 	.byte	0x04, 0x1c
        /*00fe*/ 	.short	(.L_198 - .L_197)


	//   ....[0]....
.L_197:
        /*0100*/ 	.word	0x00002a80


	//   ....[1]....
        /*0104*/ 	.word	0x00002ae0


	//----- nvinfo : EIATTR_MAX_THREADS
	.align		4
.L_198:
        /*0108*/ 	.byte	0x04, 0x05
        /*010a*/ 	.short	(.L_200 - .L_199)
.L_199:
        /*010c*/ 	.word	0x00000100
        /*0110*/ 	.word	0x00000001
        /*0114*/ 	.word	0x00000001


	//----- nvinfo : EIATTR_CRS_STACK_SIZE
	.align		4
.L_200:
        /*0118*/ 	.byte	0x04, 0x1e
        /*011a*/ 	.short	(.L_202 - .L_201)
.L_201:
        /*011c*/ 	.word	0x00000000


	//----- nvinfo : EIATTR_CBANK_PARAM_SIZE
	.align		4
.L_202:
        /*0120*/ 	.byte	0x03, 0x19
        /*0122*/ 	.short	0x0062


	//----- nvinfo : EIATTR_PARAM_CBANK
	.align		4
        /*0124*/ 	.byte	0x04, 0x0a
        /*0126*/ 	.short	(.L_204 - .L_203)
	.align		4
.L_203:
        /*0128*/ 	.word	index@(.nv.constant0._ZN3cub18CUB_300001_SM_10006detail6reduce18DeviceReduceKernelINS2_10policy_hubIfyN4cuda3__47maximumIfEEE10Policy1000EN6thrust24THRUST_300001_SM_1000_NS6detail15normal_iteratorINSC_10device_ptrIfEEEEyS8_fNS5_3std3__410__identityEEEvT0_PT3_T1_NS0_13GridEvenShareISO_EET2_T4_)
        /*012c*/ 	.short	0x0380
        /*012e*/ 	.short	0x0062


	//----- nvinfo : EIATTR_SW_WAR
	.align		4
.L_204:
        /*0130*/ 	.byte	0x04, 0x36
        /*0132*/ 	.short	(.L_206 - .L_205)
.L_205:
        /*0134*/ 	.word	0x00000008
.L_206:


//--------------------- .nv.info._ZN3cub18CUB_300001_SM_10006detail6reduce28DeviceReduceSingleTileKernelINS2_10policy_hubIfyN4cuda3__47maximumIfEEE10Policy1000EN6thrust24THRUST_300001_SM_1000_NS6detail15normal_iteratorINSC_10device_ptrIfEEEEPdyS8_dfNS5_3std3__410__identityEEEvT0_T1_T2_T3_T4_T6_ --------------------------
	.section	.nv.info._ZN3cub18CUB_300001_SM_10006detail6reduce28DeviceReduceSingleTileKernelINS2_10policy_hubIfyN4cuda3__47maximumIfEEE10Policy1000EN6thrust24THRUST_300001_SM_1000_NS6detail15normal_iteratorINSC_10device_ptrIfEEEEPdyS8_dfNS5_3std3__410__identityEEEvT0_T1_T2_T3_T4_T6_,"",@"SHT_CUDA_INFO"
	.sectionflags	@""
	.align	4


	//----- nvinfo : EIATTR_CUDA_API_VERSION
	.align		4
        /*0000*/ 	.byte	0x04, 0x37
        /*0002*/ 	.short	(.L_208 - .L_207)
.L_207:
        /*0004*/ 	.word	0x00000082


	//----- nvinfo : EIATTR_KPARAM_INFO
	.align		4
.L_208:
        /*0008*/ 	.byte	0x04, 0x17
        /*000a*/ 	.short	(.L_210 - .L_209)
.L_209:
        /*000c*/ 	.word	0x00000000
        /*0010*/ 	.short	0x0005
        /*0012*/ 	.short	0x0028
        /*0014*/ 	.byte	0x00, 0xf0, 0x05, 0x00


	//----- nvinfo : EIATTR_KPARAM_INFO
	.align		4
.L_210:
        /*0018*/ 	.byte	0x04, 0x17
        /*001a*/ 	.short	(.L_212 - .L_211)
.L_211:
        /*001c*/ 	.word	0x00000000
        /*0020*/ 	.short	0x0004
        /*0022*/ 	.short	0x0020
        /*0024*/ 	.byte	0x00, 0xf0, 0x21, 0x00


	//----- nvinfo : EIATTR_KPARAM_INFO
	.align		4
.L_212:
        /*0028*/ 	.byte	0x04, 0x17
        /*002a*/ 	.short	(.L_214 - .L_213)
.L_213:
        /*002c*/ 	.word	0x00000000
        /*0030*/ 	.short	0x0003
        /*0032*/ 	.short	0x0018
        /*0034*/ 	.byte	0x00, 0xf0, 0x05, 0x00


	//----- nvinfo : EIATTR_KPARAM_INFO
	.align		4
.L_214:
        /*0038*/ 	.byte	0x04, 0x17
        /*003a*/ 	.short	(.L_216 - .L_215)
.L_215:
        /*003c*/ 	.word	0x00000000
        /*0040*/ 	.short	0x0002
        /*0042*/ 	.short	0x0010
        /*0044*/ 	.byte	0x00, 0xf0, 0x21, 0x00


	//----- nvinfo : EIATTR_KPARAM_INFO
	.align		4
.L_216:
        /*0048*/ 	.byte	0x04, 0x17
        /*004a*/ 	.short	(.L_218 - .L_217)
.L_217:
        /*004c*/ 	.word	0x00000000
        /*0050*/ 	.short	0x0001
        /*0052*/ 	.short	0x0008
        /*0054*/ 	.byte	0x00, 0xf5, 0x21, 0x00


	//----- nvinfo : EIATTR_KPARAM_INFO
	.align		4
.L_218:
        /*0058*/ 	.byte	0x04, 0x17
        /*005a*/ 	.short	(.L_220 - .L_219)
.L_219:
        /*005c*/ 	.word	0x00000000
        /*0060*/ 	.short	0x0000
        /*0062*/ 	.short	0x0000
        /*0064*/ 	.byte	0x00, 0xf0, 0x21, 0x00


	//----- nvinfo : EIATTR_SPARSE_MMA_MASK
	.align		4
.L_220:
        /*0068*/ 	.byte	0x03, 0x50
        /*006a*/ 	.short	0x0000


	//----- nvinfo : EIATTR_MAXREG_COUNT
	.align		4
        /*006c*/ 	.byte	0x03, 0x1b
        /*006e*/ 	.short	0x00ff


	//----- nvinfo : EIATTR_NUM_BARRIERS
	.align		4
        /*0070*/ 	.byte	0x02, 0x4c
        /*0072*/ 	.byte	0x01
	.zero		1


	//----- nvinfo : EIATTR_MERCURY_ISA_VERSION
	.align		4
        /*0074*/ 	.byte	0x03, 0x5f
        /*0076*/ 	.short	0x0101


	//----- nvinfo : EIATTR_COOP_GROUP_MASK_REGIDS
	.align		4
        /*0078*/ 	.byte	0x04, 0x29
        /*007a*/ 	.short	(.L_222 - .L_221)


	//   ....[0]....
.L_221:
        /*007c*/ 	.word	0xffffffff


	//   ....[1]....
        /*0080*/ 	.word	0xffffffff


	//   ....[2]....
        /*0084*/ 	.word	0xffffffff


	//   ....[3]....
        /*0088*/ 	.word	0xffffffff


	//   ....[4]....
        /*008c*/ 	.word	0xffffffff


	//   ....[5]....
        /*0090*/ 	.word	0xffffffff


	//   ....[6]....
        /*0094*/ 	.word	0xffffffff


	//   ....[7]....
        /*0098*/ 	.word	0xffffffff


	//   ....[8]....
        /*009c*/ 	.word	0xffffffff


	//   ....[9]....
        /*00a0*/ 	.word	0xffffffff


	//   ....[10]....
        /*00a4*/ 	.word	0xffffffff


	//   ....[11]....
        /*00a8*/ 	.word	0xffffffff


	//   ....[12]....
        /*00ac*/ 	.word	0xffffffff


	//   ....[13]....
        /*00b0*/ 	.word	0xffffffff


	//   ....[14]....
        /*00b4*/ 	.word	0xffffffff


	//----- nvinfo : EIATTR_COOP_GROUP_INSTR_OFFSETS
	.align		4
.L_222:
        /*00b8*/ 	.byte	0x04, 0x28
        /*00ba*/ 	.short	(.L_224 - .L_223)


	//   ....[0]....
.L_223:
        /*00bc*/ 	.word	0x00000af0


	//   ....[1]....
        /*00c0*/ 	.word	0x00000b60


	//   ....[2]....
        /*00c4*/ 	.word	0x00000be0


	//   ....[3]....
        /*00c8*/ 	.word	0x00000c40


	//   ....[4]....
        /*00cc*/ 	.word	0x00000c70


	//   ....[5]....
        /*00d0*/ 	.word	0x00000ec0


	//   ....[6]....
        /*00d4*/ 	.word	0x00000f60


	//   ....[7]....
        /*00d8*/ 	.word	0x00000fc0


	//   ....[8]....
        /*00dc*/ 	.word	0x00001010


	//   ....[9]....
        /*00e0*/ 	.word	0x00001060


	//   ....[10]....
        /*00e4*/ 	.word	0x000024c0


	//   ....[11]....
        /*00e8*/ 	.word	0x00002550


	//   ....[12]....
        /*00ec*/ 	.word	0x000025b0


	//   ....[13]....
        /*00f0*/ 	.word	0x00002600


	//   ....[14]....
        /*00f4*/ 	.word	0x00002630


	//----- nvinfo : EIATTR_VRC_CTA_INIT_COUNT
	.align		4
.L_224:
        /*00f8*/ 	.byte	0x02, 0x4a
	.zero		1
	.zero		1


	//----- nvinfo : EIATTR_EXIT_INSTR_OFFSETS
	.align		4
        /*00fc*/ 	.byte	0x04, 0x1c
        /*00fe*/ 	.short	(.L_226 - .L_225)


	//   ....[0]....
.L_225:
        /*0100*/ 	.word	0x000000a0


	//   ....[1]....
        /*0104*/ 	.word	0x000000e0


	//   ....[2]....
        /*0108*/ 	.word	0x00002810


	//   ....[3]....
        /*010c*/ 	.word	0x00002890


	//----- nvinfo : EIATTR_MAX_THREADS
	.align		4
.L_226:
        /*0110*/ 	.byte	0x04, 0x05
        /*0112*/ 	.short	(.L_228 - .L_227)
.L_227:
        /*0114*/ 	.word	0x00000100
        /*0118*/ 	.word	0x00000001
        /*011c*/ 	.word	0x00000001


	//----- nvinfo : EIATTR_CRS_STACK_SIZE
	.align		4
.L_228:
        /*0120*/ 	.byte	0x04, 0x1e
        /*0122*/ 	.short	(.L_230 - .L_229)
.L_229:
        /*0124*/ 	.word	0x00000000


	//----- nvinfo : EIATTR_CBANK_PARAM_SIZE
	.align		4
.L_230:
        /*0128*/ 	.byte	0x03, 0x19
        /*012a*/ 	.short	0x0029


	//----- nvinfo : EIATTR_PARAM_CBANK
	.align		4
        /*012c*/ 	.byte	0x04, 0x0a
        /*012e*/ 	.short	(.L_232 - .L_231)
	.align		4
.L_231:
        /*0130*/ 	.word	index@(.nv.constant0._ZN3cub18CUB_300001_SM_10006detail6reduce28DeviceReduceSingleTileKernelINS2_10policy_hubIfyN4cuda3__47maximumIfEEE10Policy1000EN6thrust24THRUST_300001_SM_1000_NS6detail15normal_iteratorINSC_10device_ptrIfEEEEPdyS8_dfNS5_3std3__410__identityEEEvT0_T1_T2_T3_T4_T6_)
        /*0134*/ 	.short	0x0380
        /*0136*/ 	.short	0x0029


	//----- nvinfo : EIATTR_SW_WAR
	.align		4
.L_232:
        /*0138*/ 	.byte	0x04, 0x36
        /*013a*/ 	.short	(.L_234 - .L_233)
.L_233:
        /*013c*/ 	.word	0x00000008
.L_234:


//--------------------- .nv.info._ZN3cub18CUB_300001_SM_10006detail6reduce28DeviceReduceSingleTileKernelINS2_10policy_hubIfjN4cuda3__47maximumIfEEE10Policy1000EPfPdiS8_dfNS5_3std3__410__identityEEEvT0_T1_T2_T3_T4_T6_ --------------------------
	.section	.nv.info._ZN3cub18CUB_300001_SM_10006detail6reduce28DeviceReduceSingleTileKernelINS2_10policy_hubIfjN4cuda3__47maximumIfEEE10Policy1000EPfPdiS8_dfNS5_3std3__410__identityEEEvT0_T1_T2_T3_T4_T6_,"",@"SHT_CUDA_INFO"
	.sectionflags	@""
	.align	4


	//----- nvinfo : EIATTR_CUDA_API_VERSION
	.align		4
        /*0000*/ 	.byte	0x04, 0x37
        /*0002*/ 	.short	(.L_236 - .L_235)
.L_235:
        /*0004*/ 	.word	0x00000082


	//----- nvinfo : EIATTR_KPARAM_INFO
	.align		4
.L_236:
        /*0008*/ 	.byte	0x04, 0x17
        /*000a*/ 	.short	(.L_238 - .L_237)
.L_237:
        /*000c*/ 	.word	0x00000000
        /*0010*/ 	.short	0x0005
        /*0012*/ 	.short	0x0020
        /*0014*/ 	.byte	0x00, 0xf0, 0x05, 0x00


	//----- nvinfo : EIATTR_KPARAM_INFO
	.align		4
.L_238:
        /*0018*/ 	.byte	0x04, 0x17
        /*001a*/ 	.short	(.L_240 - .L_239)
.L_239:
        /*001c*/ 	.word	0x00000000
        /*0020*/ 	.short	0x0004
        /*0022*/ 	.short	0x0018
        /*0024*/ 	.byte	0x00, 0xf0, 0x21, 0x00


	//----- nvinfo : EIATTR_KPARAM_INFO
	.align		4
.L_240:
        /*0028*/ 	.byte	0x04, 0x17
        /*002a*/ 	.short	(.L_242 - .L_241)
.L_241:
        /*002c*/ 	.word	0x00000000
        /*0030*/ 	.short	0x0003
        /*0032*/ 	.short	0x0014
        /*0034*/ 	.byte	0x00, 0xf0, 0x05, 0x00


	//----- nvinfo : EIATTR_KPARAM_INFO
	.align		4
.L_242:
        /*0038*/ 	.byte	0x04, 0x17
        /*003a*/ 	.short	(.L_244 - .L_243)
.L_243:
        /*003c*/ 	.word	0x00000000
        /*0040*/ 	.short	0x0002
        /*0042*/ 	.short	0x0010
        /*0044*/ 	.byte	0x00, 0xf0, 0x11, 0x00


	//----- nvinfo : EIATTR_KPARAM_INFO
	.align		4
.L_244:
        /*0048*/ 	.byte	0x04, 0x17
        /*004a*/ 	.short	(.L_246 - .L_245)
.L_245:
        /*004c*/ 	.word	0x00000000
        /*0050*/ 	.short	0x0001
        /*0052*/ 	.short	0x0008
        /*0054*/ 	.byte	0x00, 0xf5, 0x21, 0x00


	//----- nvinfo : EIATTR_KPARAM_INFO
	.align		4
.L_246:
        /*0058*/ 	.byte	0x04, 0x17
        /*005a*/ 	.short	(.L_248 - .L_247)
.L_247:
        /*005c*/ 	.word	0x00000000
        /*0060*/ 	.short	0x0000
        /*0062*/ 	.short	0x0000
        /*0064*/ 	.byte	0x00, 0xf5, 0x21, 0x00


	//----- nvinfo : EIATTR_SPARSE_MMA_MASK
	.align		4
.L_248:
        /*0068*/ 	.byte	0x03, 0x50
        /*006a*/ 	.short	0x0000


	//----- nvinfo : EIATTR_MAXREG_COUNT
	.align		4
        /*006c*/ 	.byte	0x03, 0x1b
        /*006e*/ 	.short	0x00ff


	//----- nvinfo : EIATTR_NUM_BARRIERS
	.align		4
        /*0070*/ 	.byte	0x02, 0x4c
        /*0072*/ 	.byte	0x01
	.zero		1


	//----- nvinfo : EIATTR_MERCURY_ISA_VERSION
	.align		4
        /*0074*/ 	.byte	0x03, 0x5f
        /*0076*/ 	.short	0x0101


	//----- nvinfo : EIATTR_COOP_GROUP_MASK_REGIDS
	.align		4
        /*0078*/ 	.byte	0x04, 0x29
        /*007a*/ 	.short	(.L_250 - .L_249)


	//   ....[0]....
.L_249:
        /*007c*/ 	.word	0xffffffff


	//   ....[1]....
        /*0080*/ 	.word	0xffffffff


	//   ....[2]....
        /*0084*/ 	.word	0xffffffff


	//   ....[3]....
        /*0088*/ 	.word	0xffffffff


	//   ....[4]....
        /*008c*/ 	.word	0xffffffff


	//   ....[5]....
        /*0090*/ 	.word	0xffffffff


	//   ....[6]....
        /*0094*/ 	.word	0xffffffff


	//   ....[7]....
        /*0098*/ 	.word	0xffffffff


	//   ....[8]....
        /*009c*/ 	.word	0xffffffff


	//   ....[9]....
        /*00a0*/ 	.word	0xffffffff


	//   ....[10]....
        /*00a4*/ 	.word	0xffffffff


	//   ....[11]....
        /*00a8*/ 	.word	0xffffffff


	//   ....[12]....
        /*00ac*/ 	.word	0xffffffff


	//   ....[13]....
        /*00b0*/ 	.word	0xffffffff


	//   ....[14]....
        /*00b4*/ 	.word	0xffffffff


	//   ....[15]....
        /*00b8*/ 	.word	0xffffffff


	//   ....[16]....
        /*00bc*/ 	.word	0xffffffff


	//   ....[17]....
        /*00c0*/ 	.word	0xffffffff


	//   ....[18]....
        /*00c4*/ 	.word	0xffffffff


	//   ....[19]....
        /*00c8*/ 	.word	0xffffffff


	//   ....[20]....
        /*00cc*/ 	.word	0xffffffff


	//   ....[21]....
        /*00d0*/ 	.word	0xffffffff


	//   ....[22]....
        /*00d4*/ 	.word	0xffffffff


	//   ....[23]....
        /*00d8*/ 	.word	0xffffffff


	//   ....[24]....
        /*00dc*/ 	.word	0xffffffff


	//   ....[25]....
        /*00e0*/ 	.word	0xffffffff


	//   ....[26]....
        /*00e4*/ 	.word	0xffffffff


	//   ....[27]....
        /*00e8*/ 	.word	0xffffffff


	//   ....[28]....
        /*00ec*/ 	.word	0xffffffff


	//   ....[29]....
        /*00f0*/ 	.word	0xffffffff


	//----- nvinfo : EIATTR_COOP_GROUP_INSTR_OFFSETS
	.align		4
.L_250:
        /*00f4*/ 	.byte	0x04, 0x28
        /*00f6*/ 	.short	(.L_252 - .L_251)


	//   ....[0]....
.L_251:
        /*00f8*/ 	.word	0x00000b50


	//   ....[1]....
        /*00fc*/ 	.word	0x00000bc0


	//   ....[2]....
        /*0100*/ 	.word	0x00000c40


	//   ....[3]....
        /*0104*/ 	.word	0x00000ca0


	//   ....[4]....
        /*0108*/ 	.word	0x00000ce0


	//   ....[5]....
        /*010c*/ 	.word	0x00000f20


	//   ....[6]....
        /*0110*/ 	.word	0x00000f90


	//   ....[7]....
        /*0114*/ 	.word	0x00000fe0


	//   ....[8]....
        /*0118*/ 	.word	0x00001040


	//   ....[9]....
        /*011c*/ 	.word	0x000010b0


	//   ....[10]....
        /*0120*/ 	.word	0x000022f0


	//   ....[11]....
        /*0124*/ 	.word	0x00002380


	//   ....[12]....
        /*0128*/ 	.word	0x000023e0


	//   ....[13]....
        /*012c*/ 	.word	0x00002430


	//   ....[14]....
        /*0130*/ 	.word	0x00002470


	//   ....[15]....
        /*0134*/ 	.word	0x00003080


	//   ....[16]....
        /*0138*/ 	.word	0x000030f0


	//   ....[17]....
        /*013c*/ 	.word	0x00003170


	//   ....[18]....
        /*0140*/ 	.word	0x000031d0


	//   ....[19]....
        /*0144*/ 	.word	0x00003210


	//   ....[20]....
        /*0148*/ 	.word	0x00003450


	//   ....[21]....
        /*014c*/ 	.word	0x000034c0


	//   ....[22]....
        /*0150*/ 	.word	0x00003510


	//   ....[23]....
        /*0154*/ 	.word	0x00003570


	//   ....[24]....
        /*0158*/ 	.word	0x000035f0


	//   ....[25]....
        /*015c*/ 	.word	0x000049a0


	//   ....[26]....
        /*0160*/ 	.word	0x00004a30


	//   ....[27]....
        /*0164*/ 	.word	0x00004a90


	//   ....[28]....
        /*0168*/ 	.word	0x00004ae0


	//   ....[29]....
        /*016c*/ 	.word	0x00004b20


	//----- nvinfo : EIATTR_VRC_CTA_INIT_COUNT
	.align		4
.L_252:
        /*0170*/ 	.byte	0x02, 0x4a
	.zero		1
	.zero		1


	//----- nvinfo : EIATTR_EXIT_INSTR_OFFSETS
	.align		4
        /*0174*/ 	.byte	0x04, 0x1c
        /*0176*/ 	.short	(.L_254 - .L_253)


	//   ....[0]....
.L_253:
        /*0178*/ 	.word	0x00000080


	//   ....[1]....
        /*017c*/ 	.word	0x000000c0


	//   ....[2]....
        /*0180*/ 	.word	0x00004cf0


	//   ....[3]....
        /*0184*/ 	.word	0x00004d70


	//----- nvinfo : EIATTR_MAX_THREADS
	.align		4
.L_254:
        /*0188*/ 	.byte	0x04, 0x05
        /*018a*/ 	.short	(.L_256 - .L_255)
.L_255:
        /*018c*/ 	.word	0x00000100
        /*0190*/ 	.word	0x00000001
        /*0194*/ 	.word	0x00000001


	//----- nvinfo : EIATTR_CRS_STACK_SIZE
	.align		4
.L_256:
        /*0198*/ 	.byte	0x04, 0x1e
        /*019a*/ 	.short	(.L_258 - .L_257)
.L_257:
        /*019c*/ 	.word	0x00000000


	//----- nvinfo : EIATTR_CBANK_PARAM_SIZE
	.align		4
.L_258:
        /*01a0*/ 	.byte	0x03, 0x19
        /*01a2*/ 	.short	0x0021


	//----- nvinfo : EIATTR_PARAM_CBANK
	.align		4
        /*01a4*/ 	.byte	0x04, 0x0a
        /*01a6*/ 	.short	(.L_260 - .L_259)
	.align		4
.L_259:
        /*01a8*/ 	.word	index@(.nv.constant0._ZN3cub18CUB_300001_SM_10006detail6reduce28DeviceReduceSingleTileKernelINS2_10policy_hubIfjN4cuda3__47maximumIfEEE10Policy1000EPfPdiS8_dfNS5_3std3__410__identityEEEvT0_T1_T2_T3_T4_T6_)
        /*01ac*/ 	.short	0x0380
        /*01ae*/ 	.short	0x0021


	//----- nvinfo : EIATTR_SW_WAR
	.align		4
.L_260:
        /*01b0*/ 	.byte	0x04, 0x36
        /*01b2*/ 	.short	(.L_262 - .L_261)
.L_261:
        /*01b4*/ 	.word	0x00000008
.L_262:


//--------------------- .nv.info._ZN3cub18CUB_300001_SM_10006detail6reduce18DeviceReduceKernelINS2_10policy_hubIfjN4cuda3__47maximumIfEEE10Policy1000EN6thrust24THRUST_300001_SM_1000_NS6detail15normal_iteratorINSC_10device_ptrIfEEEEjS8_fNS5_3std3__410__identityEEEvT0_PT3_T1_NS0_13GridEvenShareISO_EET2_T4_ --------------------------
	.section	.nv.info._ZN3cub18CUB_300001_SM_10006detail6reduce18DeviceReduceKernelINS2_10policy_hubIfjN4cuda3__47maximumIfEEE10Policy1000EN6thrust24THRUST_300001_SM_1000_NS6detail15normal_iteratorINSC_10device_ptrIfEEEEjS8_fNS5_3std3__410__identityEEEvT0_PT3_T1_NS0_13GridEvenShareISO_EET2_T4_,"",@"SHT_CUDA_INFO"
	.sectionflags	@""
	.align	4


	//----- nvinfo : EIATTR_CUDA_API_VERSION
	.align		4
        /*0000*/ 	.byte	0x04, 0x37
        /*0002*/ 	.short	(.L_264 - .L_263)
.L_263:
        /*0004*/ 	.word	0x00000082


	//----- nvinfo : EIATTR_KPARAM_INFO
	.align		4
.L_264:
        /*0008*/ 	.byte	0x04, 0x17
        /*000a*/ 	.short	(.L_266 - .L_265)
.L_265:
        /*000c*/ 	.word	0x00000000
        /*0010*/ 	.short	0x0005
        /*0012*/ 	.short	0x003d
        /*0014*/ 	.byte	0x00, 0xf0, 0x05, 0x00


	//----- nvinfo : EIATTR_KPARAM_INFO
	.align		4
.L_266:
        /*0018*/ 	.byte	0x04, 0x17
        /*001a*/ 	.short	(.L_268 - .L_267)
.L_267:
        /*001c*/ 	.word	0x00000000
        /*0020*/ 	.short	0x0004
        /*0022*/ 	.short	0x003c
        /*0024*/ 	.byte	0x00, 0xf0, 0x05, 0x00


	//----- nvinfo : EIATTR_KPARAM_INFO
	.align		4
.L_268:
        /*0028*/ 	.byte	0x04, 0x17
        /*002a*/ 	.short	(.L_270 - .L_269)
.L_269:
        /*002c*/ 	.word	0x00000000
        /*0030*/ 	.short	0x0003
        /*0032*/ 	.short	0x0014
        /*0034*/ 	.byte	0x00, 0xf0, 0xa1, 0x00


	//----- nvinfo : EIATTR_KPARAM_INFO
	.align		4
.L_270:
        /*0038*/ 	.byte	0x04, 0x17
        /*003a*/ 	.short	(.L_272 - .L_271)
.L_271:
        /*003c*/ 	.word	0x00000000
        /*0040*/ 	.short	0x0002
        /*0042*/ 	.short	0x0010
        /*0044*/ 	.byte	0x00, 0xf0, 0x11, 0x00


	//----- nvinfo : EIATTR_KPARAM_INFO
	.align		4
.L_272:
        /*0048*/ 	.byte	0x04, 0x17
        /*004a*/ 	.short	(.L_274 - .L_273)
.L_273:
        /*004c*/ 	.word	0x00000000
        /*0050*/ 	.short	0x0001
        /*0052*/ 	.short	0x0008
        /*0054*/ 	.byte	0x00, 0xf5, 0x21, 0x00


	//----- nvinfo : EIATTR_KPARAM_INFO
	.align		4
.L_274:
        /*0058*/ 	.byte	0x04, 0x17
        /*005a*/ 	.short	(.L_276 - .L_275)
.L_275:
        /*005c*/ 	.word	0x00000000
        /*0060*/ 	.short	0x0000
        /*0062*/ 	.short	0x0000
        /*0064*/ 	.byte	0x00, 0xf0, 0x21, 0x00


	//----- nvinfo : EIATTR_SPARSE_MMA_MASK
	.align		4
.L_276:
        /*0068*/ 	.byte	0x03, 0x50
        /*006a*/ 	.short	0x0000


	//----- nvinfo : EIATTR_MAXREG_COUNT
	.align		4
        /*006c*/ 	.byte	0x03, 0x1b
        /*006e*/ 	.short	0x00ff


	//----- nvinfo : EIATTR_NUM_BARRIERS
	.align		4
        /*0070*/ 	.byte	0x02, 0x4c
        /*0072*/ 	.byte	0x01
	.zero		1


	//----- nvinfo : EIATTR_MERCURY_ISA_VERSION
	.align		4
        /*0074*/ 	.byte	0x03, 0x5f
        /*0076*/ 	.short	0x0101


	//----- nvinfo : EIATTR_COOP_GROUP_MASK_REGIDS
	.align		4
        /*0078*/ 	.byte	0x04, 0x29
        /*007a*/ 	.short	(.L_278 - .L_277)


	//   ....[0]....
.L_277:
        /*007c*/ 	.word	0xffffffff


	//   ....[1]....
        /*0080*/ 	.word	0xffffffff


	//   ....[2]....
        /*0084*/ 	.word	0xffffffff


	//   ....[3]....
        /*0088*/ 	.word	0xffffffff


	//   ....[4]....
        /*008c*/ 	.word	0xffffffff


	//   ....[5]....
        /*0090*/ 	.word	0xffffffff


	//   ....[6]....
        /*0094*/ 	.word	0xffffffff


	//   ....[7]....
        /*0098*/ 	.word	0xffffffff


	//   ....[8]....
        /*009c*/ 	.word	0xffffffff


	//   ....[9]....
        /*00a0*/ 	.word	0xffffffff


	//   ....[10]....
        /*00a4*/ 	.word	0xffffffff


	//   ....[11]....
        /*00a8*/ 	.word	0xffffffff


	//   ....[12]....
        /*00ac*/ 	.word	0xffffffff


	//   ....[13]....
        /*00b0*/ 	.word	0xffffffff


	//   ....[14]....
        /*00b4*/ 	.word	0xffffffff


	//----- nvinfo : EIATTR_COOP_GROUP_INSTR_OFFSETS
	.align		4
.L_278:
        /*00b8*/ 	.byte	0x04, 0x28
        /*00ba*/ 	.short	(.L_280 - .L_279)


	//   ....[0]....
.L_279:
        /*00bc*/ 	.word	0x00000dc0


	//   ....[1]....
        /*00c0*/ 	.word	0x00000e30


	//   ....[2]....
        /*00c4*/ 	.word	0x00000eb0


	//   ....[3]....
        /*00c8*/ 	.word	0x00000f10


	//   ....[4]....
        /*00cc*/ 	.word	0x00000f50


	//   ....[5]....
        /*00d0*/ 	.word	0x00001190


	//   ....[6]....
        /*00d4*/ 	.word	0x00001200


	//   ....[7]....
        /*00d8*/ 	.word	0x00001250


	//   ....[8]....
        /*00dc*/ 	.word	0x000012b0


	//   ....[9]....
        /*00e0*/ 	.word	0x00001330


	//   ....[10]....
        /*00e4*/ 	.word	0x00002a50


	//   ....[11]....
        /*00e8*/ 	.word	0x00002af0


	//   ....[12]....
        /*00ec*/ 	.word	0x00002b50


	//   ....[13]....
        /*00f0*/ 	.word	0x00002ba0


	//   ....[14]....
        /*00f4*/ 	.word	0x00002be0


	//----- nvinfo : EIATTR_VRC_CTA_INIT_COUNT
	.align		4
.L_280:
        /*00f8*/ 	.byte	0x02, 0x4a
	.zero		1
	.zero		1


	//----- nvinfo : EIATTR_EXIT_INSTR_OFFSETS
	.align		4
        /*00fc*/ 	.byte	0x04, 0x1c
        /*00fe*/ 	.short	(.L_282 - .L_281)


	//   ....[0]....
.L_281:
        /*0100*/ 	.word	0x00002db0


	//   ....[1]....
        /*0104*/ 	.word	0x00002df0


	//----- nvinfo : EIATTR_MAX_THREADS
	.align		4
.L_282:
        /*0108*/ 	.byte	0x04, 0x05
        /*010a*/ 	.short	(.L_284 - .L_283)
.L_283:
        /*010c*/ 	.word	0x00000100
        /*0110*/ 	.word	0x00000001
        /*0114*/ 	.word	0x00000001


	//----- nvinfo : EIATTR_CRS_STACK_SIZE
	.align		4
.L_284:
        /*0118*/ 	.byte	0x04, 0x1e
        /*011a*/ 	.short	(.L_286 - .L_285)
.L_285:
        /*011c*/ 	.word	0x00000000


	//----- nvinfo : EIATTR_CBANK_PARAM_SIZE
	.align		4
.L_286:
        /*0120*/ 	.byte	0x03, 0x19
        /*0122*/ 	.short	0x003e


	//----- nvinfo : EIATTR_PARAM_CBANK
	.align		4
        /*0124*/ 	.byte	0x04, 0x0a
        /*0126*/ 	.short	(.L_288 - .L_287)
	.align		4
.L_287:
        /*0128*/ 	.word	index@(.nv.constant0._ZN3cub18CUB_300001_SM_10006detail6reduce18DeviceReduceKernelINS2_10policy_hubIfjN4cuda3__47maximumIfEEE10Policy1000EN6thrust24THRUST_300001_SM_1000_NS6detail15normal_iteratorINSC_10device_ptrIfEEEEjS8_fNS5_3std3__410__identityEEEvT0_PT3_T1_NS0_13GridEvenShareISO_EET2_T4_)
        /*012c*/ 	.short	0x0380
        /*012e*/ 	.short	0x003e


	//----- nvinfo : EIATTR_SW_WAR
	.align		4
.L_288:
        /*0130*/ 	.byte	0x04, 0x36
        /*0132*/ 	.short	(.L_290 - .L_289)
.L_289:
        /*0134*/ 	.word	0x00000008
.L_290:


//--------------------- .nv.info._ZN3cub18CUB_300001_SM_10006detail6reduce28DeviceReduceSingleTileKernelINS2_10policy_hubIfjN4cuda3__47maximumIfEEE10Policy1000EN6thrust24THRUST_300001_SM_1000_NS6detail15normal_iteratorINSC_10device_ptrIfEEEEPdjS8_dfNS5_3std3__410__identityEEEvT0_T1_T2_T3_T4_T6_ --------------------------
	.section	.nv.info._ZN3cub18CUB_300001_SM_10006detail6reduce28DeviceReduceSingleTileKernelINS2_10policy_hubIfjN4cuda3__47maximumIfEEE10Policy1000EN6thrust24THRUST_300001_SM_1000_NS6detail15normal_iteratorINSC_10device_ptrIfEEEEPdjS8_dfNS5_3std3__410__identityEEEvT0_T1_T2_T3_T4_T6_,"",@"SHT_CUDA_INFO"
	.sectionflags	@""
	.align	4


	//----- nvinfo : EIATTR_CUDA_API_VERSION
	.align		4
        /*0000*/ 	.byte	0x04, 0x37
        /*0002*/ 	.short	(.L_292 - .L_291)
.L_291:
        /*0004*/ 	.word	0x00000082


	//----- nvinfo : EIATTR_KPARAM_INFO
	.align		4
.L_292:
        /*0008*/ 	.byte	0x04, 0x17
        /*000a*/ 	.short	(.L_294 - .L_293)
.L_293:
        /*000c*/ 	.word	0x00000000
        /*0010*/ 	.short	0x0005
        /*0012*/ 	.short	0x0020
        /*0014*/ 	.byte	0x00, 0xf0, 0x05, 0x00


	//----- nvinfo : EIATTR_KPARAM_INFO
	.align		4
.L_294:
        /*0018*/ 	.byte	0x04, 0x17
        /*001a*/ 	.short	(.L_296 - .L_295)
.L_295:
        /*001c*/ 	.word	0x00000000
        /*0020*/ 	.short	0x0004
        /*0022*/ 	.short	0x0018
        /*0024*/ 	.byte	0x00, 0xf0, 0x21, 0x00


	//----- nvinfo : EIATTR_KPARAM_INFO
	.align		4
.L_296:
        /*0028*/ 	.byte	0x04, 0x17
        /*002a*/ 	.short	(.L_298 - .L_297)
.L_297:
        /*002c*/ 	.word	0x00000000
        /*0030*/ 	.short	0x0003
        /*0032*/ 	.short	0x0014
        /*0034*/ 	.byte	0x00, 0xf0, 0x05, 0x00


	//----- nvinfo : EIATTR_KPARAM_INFO
	.align		4
.L_298:
        /*0038*/ 	.byte	0x04, 0x17
        /*003a*/ 	.short	(.L_300 - .L_299)
.L_299:
        /*003c*/ 	.word	0x00000000
        /*0040*/ 	.short	0x0002
        /*0042*/ 	.short	0x0010
        /*0044*/ 	.byte	0x00, 0xf0, 0x11, 0x00


	//----- nvinfo : EIATTR_KPARAM_INFO
	.align		4
.L_300:
        /*0048*/ 	.byte	0x04, 0x17
        /*004a*/ 	.short	(.L_302 - .L_301)
.L_301:
        /*004c*/ 	.word	0x00000000
        /*0050*/ 	.short	0x0001
        /*0052*/ 	.short	0x0008
        /*0054*/ 	.byte	0x00, 0xf5, 0x21, 0x00


	//----- nvinfo : EIATTR_KPARAM_INFO
	.align		4
.L_302:
        /*0058*/ 	.byte	0x04, 0x17
        /*005a*/ 	.short	(.L_304 - .L_303)
.L_303:
        /*005c*/ 	.word	0x00000000
        /*0060*/ 	.short	0x0000
        /*0062*/ 	.short	0x0000
        /*0064*/ 	.byte	0x00, 0xf0, 0x21, 0x00


	//----- nvinfo : EIATTR_SPARSE_MMA_MASK
	.align		4
.L_304:
        /*0068*/ 	.byte	0x03, 0x50
        /*006a*/ 	.short	0x0000


	//----- nvinfo : EIATTR_MAXREG_COUNT
	.align		4
        /*006c*/ 	.byte	0x03, 0x1b
        /*006e*/ 	.short	0x00ff


	//----- nvinfo : EIATTR_NUM_BARRIERS
	.align		4
        /*0070*/ 	.byte	0x02, 0x4c
        /*0072*/ 	.byte	0x01
	.zero		1


	//----- nvinfo : EIATTR_MERCURY_ISA_VERSION
	.align		4
        /*0074*/ 	.byte	0x03, 0x5f
        /*0076*/ 	.short	0x0101


	//----- nvinfo : EIATTR_COOP_GROUP_MASK_REGIDS
	.align		4
        /*0078*/ 	.byte	0x04, 0x29
        /*007a*/ 	.short	(.L_306 - .L_305)


	//   ....[0]....
.L_305:
        /*007c*/ 	.word	0xffffffff


	//   ....[1]....
        /*0080*/ 	.word	0xffffffff


	//   ....[2]....
        /*0084*/ 	.word	0xffffffff


	//   ....[3]....
        /*0088*/ 	.word	0xffffffff


	//   ....[4]....
        /*008c*/ 	.word	0xffffffff


	//   ....[5]....
        /*0090*/ 	.word	0xffffffff


	//   ....[6]....
        /*0094*/ 	.word	0xffffffff


	//   ....[7]....
        /*0098*/ 	.word	0xffffffff


	//   ....[8]....
        /*009c*/ 	.word	0xffffffff


	//   ....[9]....
        /*00a0*/ 	.word	0xffffffff


	//   ....[10]....
        /*00a4*/ 	.word	0xffffffff


	//   ....[11]....
        /*00a8*/ 	.word	0xffffffff


	//   ....[12]....
        /*00ac*/ 	.word	0xffffffff


	//   ....[13]....
        /*00b0*/ 	.word	0xffffffff


	//   ....[14]....
        /*00b4*/ 	.word	0xffffffff


	//----- nvinfo : EIATTR_COOP_GROUP_INSTR_OFFSETS
	.align		4
.L_306:
        /*00b8*/ 	.byte	0x04, 0x28
        /*00ba*/ 	.short	(.L_308 - .L_307)


	//   ....[0]....
.L_307:
        /*00bc*/ 	.word	0x00000ae0


	//   ....[1]....
        /*00c0*/ 	.word	0x00000b50


	//   ....[2]....
        /*00c4*/ 	.word	0x00000bd0


	//   ....[3]....
        /*00c8*/ 	.word	0x00000c30


	//   ....[4]....
        /*00cc*/ 	.word	0x00000c70


	//   ....[5]....
        /*00d0*/ 	.word	0x00000eb0


	//   ....[6]....
        /*00d4*/ 	.word	0x00000f20


	//   ....[7]....
        /*00d8*/ 	.word	0x00000f70


	//   ....[8]....
        /*00dc*/ 	.word	0x00000fd0


	//   ....[9]....
        /*00e0*/ 	.word	0x00001040


	//   ....[10]....
        /*00e4*/ 	.word	0x00002600


	//   ....[11]....
        /*00e8*/ 	.word	0x00002690


	//   ....[12]....
        /*00ec*/ 	.word	0x000026f0


	//   ....[13]....
        /*00f0*/ 	.word	0x00002740


	//   ....[14]....
        /*00f4*/ 	.word	0x00002780


	//----- nvinfo : EIATTR_VRC_CTA_INIT_COUNT
	.align		4
.L_308:
        /*00f8*/ 	.byte	0x02, 0x4a
	.zero		1
	.zero		1


	//----- nvinfo : EIATTR_EXIT_INSTR_OFFSETS
	.align		4
        /*00fc*/ 	.byte	0x04, 0x1c
        /*00fe*/ 	.short	(.L_310 - .L_309)


	//   ....[0]....
.L_309:
        /*0100*/ 	.word	0x00000080


	//   ....[1]....
        /*0104*/ 	.word	0x000000c0


	//   ....[2]....
        /*0108*/ 	.word	0x00002950


	//   ....[3]....
        /*010c*/ 	.word	0x000029d0


	//----- nvinfo : EIATTR_MAX_THREADS
	.align		4
.L_310:
        /*0110*/ 	.byte	0x04, 0x05
        /*0112*/ 	.short	(.L_312 - .L_311)
.L_311:
        /*0114*/ 	.word	0x00000100
        /*0118*/ 	.word	0x00000001
        /*011c*/ 	.word	0x00000001


	//----- nvinfo : EIATTR_CRS_STACK_SIZE
	.align		4
.L_312:
        /*0120*/ 	.byte	0x04, 0x1e
        /*0122*/ 	.short	(.L_314 - .L_313)
.L_313:
        /*0124*/ 	.word	0x00000000


	//----- nvinfo : EIATTR_CBANK_PARAM_SIZE
	.align		4
.L_314:
        /*0128*/ 	.byte	0x03, 0x19
        /*012a*/ 	.short	0x0021


	//----- nvinfo : EIATTR_PARAM_CBANK
	.align		4
        /*012c*/ 	.byte	0x04, 0x0a
        /*012e*/ 	.short	(.L_316 - .L_315)
	.align		4
.L_315:
        /*0130*/ 	.word	index@(.nv.constant0._ZN3cub18CUB_300001_SM_10006detail6reduce28DeviceReduceSingleTileKernelINS2_10policy_hubIfjN4cuda3__47maximumIfEEE10Policy1000EN6thrust24THRUST_300001_SM_1000_NS6detail15normal_iteratorINSC_10device_ptrIfEEEEPdjS8_dfNS5_3std3__410__identityEEEvT0_T1_T2_T3_T4_T6_)
        /*0134*/ 	.short	0x0380
        /*0136*/ 	.short	0x0021


	//----- nvinfo : EIATTR_SW_WAR
	.align		4
.L_316:
        /*0138*/ 	.byte	0x04, 0x36
        /*013a*/ 	.short	(.L_318 - .L_317)
.L_317:
        /*013c*/ 	.word	0x00000008
.L_318:


//--------------------- .nv.info._ZN3cub18CUB_300001_SM_10006detail6reduce28DeviceReduceSingleTileKernelINS2_10policy_hubIfyN4cuda3std3__44plusIfEEE10Policy1000EPfSC_iS9_ffNS7_10__identityEEEvT0_T1_T2_T3_T4_T6_ --------------------------
	.section	.nv.info._ZN3cub18CUB_300001_SM_10006detail6reduce28DeviceReduceSingleTileKernelINS2_10policy_hubIfyN4cuda3std3__44plusIfEEE10Policy1000EPfSC_iS9_ffNS7_10__identityEEEvT0_T1_T2_T3_T4_T6_,"",@"SHT_CUDA_INFO"
	.sectionflags	@""
	.align	4


	//----- nvinfo : EIATTR_CUDA_API_VERSION
	.align		4
        /*0000*/ 	.byte	0x04, 0x37
        /*0002*/ 	.short	(.L_320 - .L_319)
.L_319:
        /*0004*/ 	.word	0x00000082


	//----- nvinfo : EIATTR_KPARAM_INFO
	.align		4
.L_320:
        /*0008*/ 	.byte	0x04, 0x17
        /*000a*/ 	.short	(.L_322 - .L_321)
.L_321:
        /*000c*/ 	.word	0x00000000
        /*0010*/ 	.short	0x0005
        /*0012*/ 	.short	0x001c
        /*0014*/ 	.byte	0x00, 0xf0, 0x05, 0x00


	//----- nvinfo : EIATTR_KPARAM_INFO
	.align		4
.L_322:
        /*0018*/ 	.byte	0x04, 0x17
        /*001a*/ 	.short	(.L_324 - .L_323)
.L_323:
        /*001c*/ 	.word	0x00000000
        /*0020*/ 	.short	0x0004
        /*0022*/ 	.short	0x0018
        /*0024*/ 	.byte	0x00, 0xf0, 0x11, 0x00


	//----- nvinfo : EIATTR_KPARAM_INFO
	.align		4
.L_324:
        /*0028*/ 	.byte	0x04, 0x17
        /*002a*/ 	.short	(.L_326 - .L_325)
.L_325:
        /*002c*/ 	.word	0x00000000
        /*0030*/ 	.short	0x0003
        /*0032*/ 	.short	0x0014
        /*0034*/ 	.byte	0x00, 0xf0, 0x05, 0x00


	//----- nvinfo : EIATTR_KPARAM_INFO
	.align		4
.L_326:
        /*0038*/ 	.byte	0x04, 0x17
        /*003a*/ 	.short	(.L_328 - .L_327)
.L_327:
        /*003c*/ 	.word	0x00000000
        /*0040*/ 	.short	0x0002
        /*0042*/ 	.short	0x0010
        /*0044*/ 	.byte	0x00, 0xf0, 0x11, 0x00


	//----- nvinfo : EIATTR_KPARAM_INFO
	.align		4
.L_328:
        /*0048*/ 	.byte	0x04, 0x17
        /*004a*/ 	.short	(.L_330 - .L_329)
.L_329:
        /*004c*/ 	.word	0x00000000
        /*0050*/ 	.short	0x0001
        /*0052*/ 	.short	0x0008
        /*0054*/ 	.byte	0x00, 0xf5, 0x21, 0x00


	//----- nvinfo : EIATTR_KPARAM_INFO
	.align		4
.L_330:
        /*0058*/ 	.byte	0x04, 0x17
        /*005a*/ 	.short	(.L_332 - .L_331)
.L_331:
        /*005c*/ 	.word	0x00000000
        /*0060*/ 	.short	0x0000
        /*0062*/ 	.short	0x0000
        /*0064*/ 	.byte	0x00, 0xf5, 0x21, 0x00


	//----- nvinfo : EIATTR_SPARSE_MMA_MASK
	.align		4
.L_332:
        /*0068*/ 	.byte	0x03, 0x50
        /*006a*/ 	.short	0x0000


	//----- nvinfo : EIATTR_MAXREG_COUNT
	.align		4
        /*006c*/ 	.byte	0x03, 0x1b
        /*006e*/ 	.short	0x00ff


	//----- nvinfo : EIATTR_NUM_BARRIERS
	.align		4
        /*0070*/ 	.byte	0x02, 0x4c
        /*0072*/ 	.byte	0x01
	.zero		1


	//----- nvinfo : EIATTR_MERCURY_ISA_VERSION
	.align		4
        /*0074*/ 	.byte	0x03, 0x5f
        /*0076*/ 	.short	0x0101


	//----- nvinfo : EIATTR_COOP_GROUP_MASK_REGIDS
	.align		4
        /*0078*/ 	.byte	0x04, 0x29
        /*007a*/ 	.short	(.L_334 - .L_333)


	//   ....[0]....
.L_333:
        /*007c*/ 	.word	0xffffffff


	//   ....[1]....
        /*0080*/ 	.word	0xffffffff


	//   ....[2]....
        /*0084*/ 	.word	0xffffffff


	//   ....[3]....
        /*0088*/ 	.word	0xffffffff


	//   ....[4]....
        /*008c*/ 	.word	0xffffffff


	//   ....[5]....
        /*0090*/ 	.word	0xffffffff


	//   ....[6]....
        /*0094*/ 	.word	0xffffffff


	//   ....[7]....
        /*0098*/ 	.word	0xffffffff


	//   ....[8]....
        /*009c*/ 	.word	0xffffffff


	//   ....[9]....
        /*00a0*/ 	.word	0xffffffff


	//   ....[10]....
        /*00a4*/ 	.word	0xffffffff


	//   ....[11]....
        /*00a8*/ 	.word	0xffffffff


	//   ....[12]....
        /*00ac*/ 	.word	0xffffffff


	//   ....[13]....
        /*00b0*/ 	.word	0xffffffff


	//   ....[14]....
        /*00b4*/ 	.word	0xffffffff


	//   ....[15]....
        /*00b8*/ 	.word	0xffffffff


	//   ....[16]....
        /*00bc*/ 	.word	0xffffffff


	//   ....[17]....
        /*00c0*/ 	.word	0xffffffff


	//   ....[18]....
        /*00c4*/ 	.word	0xffffffff


	//   ....[19]....
        /*00c8*/ 	.word	0xffffffff


	//   ....[20]....
        /*00cc*/ 	.word	0xffffffff


	//   ....[21]....
        /*00d0*/ 	.word	0xffffffff


	//   ....[22]....
        /*00d4*/ 	.word	0xffffffff


	//   ....[23]....
        /*00d8*/ 	.word	0xffffffff


	//   ....[24]....
        /*00dc*/ 	.word	0xffffffff


	//   ....[25]....
        /*00e0*/ 	.word	0xffffffff


	//   ....[26]....
        /*00e4*/ 	.word	0xffffffff


	//   ....[27]....
        /*00e8*/ 	.word	0xffffffff


	//   ....[28]....
        /*00ec*/ 	.word	0xffffffff


	//   ....[29]....
        /*00f0*/ 	.word	0xffffffff


	//----- nvinfo : EIATTR_COOP_GROUP_INSTR_OFFSETS
	.align		4
.L_334:
        /*00f4*/ 	.byte	0x04, 0x28
        /*00f6*/ 	.short	(.L_336 - .L_335)


	//   ....[0]....
.L_335:
        /*00f8*/ 	.word	0x00000980


	//   ....[1]....
        /*00fc*/ 	.word	0x000009e0


	//   ....[2]....
        /*0100*/ 	.word	0x00000a50


	//   ....[3]....
        /*0104*/ 	.word	0x00000aa0


	//   ....[4]....
        /*0108*/ 	.word	0x00000ad0


	//   ....[5]....
        /*010c*/ 	.word	0x00000c90


	//   ....[6]....
        /*0110*/ 	.word	0x00000d20


	//   ....[7]....
        /*0114*/ 	.word	0x00000d60


	//   ....[8]....
        /*0118*/ 	.word	0x00000db0


	//   ....[9]....
        /*011c*/ 	.word	0x00000df0


	//   ....[10]....
        /*0120*/ 	.word	0x00001c00


	//   ....[11]....
        /*0124*/ 	.word	0x00001c80


	//   ....[12]....
        /*0128*/ 	.word	0x00001cd0


	//   ....[13]....
        /*012c*/ 	.word	0x00001d10


	//   ....[14]....
        /*0130*/ 	.word	0x00001d40


	//   ....[15]....
        /*0134*/ 	.word	0x00002700


	//   ....[16]....
        /*0138*/ 	.word	0x00002760


	//   ....[17]....
        /*013c*/ 	.word	0x000027d0


	//   ....[18]....
        /*0140*/ 	.word	0x00002820


	//   ....[19]....
        /*0144*/ 	.word	0x00002850


	//   ....[20]....
        /*0148*/ 	.word	0x00002a10


	//   ....[21]....
        /*014c*/ 	.word	0x00002a90


	//   ....[22]....
        /*0150*/ 	.word	0x00002ad0


	//   ....[23]....
        /*0154*/ 	.word	0x00002b10


	//   ....[24]....
        /*0158*/ 	.word	0x00002b70


	//   ....[25]....
        /*015c*/ 	.word	0x00003b00


	//   ....[26]....
        /*0160*/ 	.word	0x00003b80


	//   ....[27]....
        /*0164*/ 	.word	0x00003bd0


	//   ....[28]....
        /*0168*/ 	.word	0x00003c10


	//   ....[29]....
        /*016c*/ 	.word	0x00003c40


	//----- nvinfo : EIATTR_VRC_CTA_INIT_COUNT
	.align		4
.L_336:
        /*0170*/ 	.byte	0x02, 0x4a
	.zero		1
	.zero		1


	//----- nvinfo : EIATTR_EXIT_INSTR_OFFSETS
	.align		4
        /*0174*/ 	.byte	0x04, 0x1c
        /*0176*/ 	.short	(.L_338 - .L_337)


	//   ....[0]....
.L_337:
        /*0178*/ 	.word	0x00000080


	//   ....[1]....
        /*017c*/ 	.word	0x000000c0


	//   ....[2]....
        /*0180*/ 	.word	0x00003d90


	//   ....[3]....
        /*0184*/ 	.word	0x00003de0


	//----- nvinfo : EIATTR_MAX_THREADS
	.align		4
.L_338:
        /*0188*/ 	.byte	0x04, 0x05
        /*018a*/ 	.short	(.L_340 - .L_339)
.L_339:
        /*018c*/ 	.word	0x00000100
        /*0190*/ 	.word	0x00000001
        /*0194*/ 	.word	0x00000001


	//----- nvinfo : EIATTR_CRS_STACK_SIZE
	.align		4
.L_340:
        /*0198*/ 	.byte	0x04, 0x1e
        /*019a*/ 	.short	(.L_342 - .L_341)
.L_341:
        /*019c*/ 	.word	0x00000000


	//----- nvinfo : EIATTR_CBANK_PARAM_SIZE
	.align		4
.L_342:
        /*01a0*/ 	.byte	0x03, 0x19
        /*01a2*/ 	.short	0x001d


	//----- nvinfo : EIATTR_PARAM_CBANK
	.align		4
        /*01a4*/ 	.byte	0x04, 0x0a
        /*01a6*/ 	.short	(.L_344 - .L_343)
	.align		4
.L_343:
        /*01a8*/ 	.word	index@(.nv.constant0._ZN3cub18CUB_300001_SM_10006detail6reduce28DeviceReduceSingleTileKernelINS2_10policy_hubIfyN4cuda3std3__44plusIfEEE10Policy1000EPfSC_iS9_ffNS7_10__identityEEEvT0_T1_T2_T3_T4_T6_)
        /*01ac*/ 	.short	0x0380
        /*01ae*/ 	.short	0x001d


	//----- nvinfo : EIATTR_SW_WAR
	.align		4
.L_344:
        /*01b0*/ 	.byte	0x04, 0x36
        /*01b2*/ 	.short	(.L_346 - .L_345)
.L_345:
        /*01b4*/ 	.word	0x00000008
.L_346:


//--------------------- .nv.info._ZN3cub18CUB_300001_SM_10006detail6reduce18DeviceReduceKernelINS2_10policy_hubIfyN4cuda3std3__44plusIfEEE10Policy1000EN6thrust24THRUST_300001_SM_1000_NS6detail15normal_iteratorINSD_10device_ptrIfEEEEyS9_fNS7_10__identityEEEvT0_PT3_T1_NS0_13GridEvenShareISN_EET2_T4_ --------------------------
	.section	.nv.info._ZN3cub18CUB_300001_SM_10006detail6reduce18DeviceReduceKernelINS2_10policy_hubIfyN4cuda3std3__44plusIfEEE10Policy1000EN6thrust24THRUST_300001_SM_1000_NS6detail15normal_iteratorINSD_10device_ptrIfEEEEyS9_fNS7_10__identityEEEvT0_PT3_T1_NS0_13GridEvenShareISN_EET2_T4_,"",@"SHT_CUDA_INFO"
	.sectionflags	@""
	.align	4


	//----- nvinfo : EIATTR_CUDA_API_VERSION
	.align		4
        /*0000*/ 	.byte	0x04, 0x37
        /*0002*/ 	.short	(.L_348 - .L_347)
.L_347:
        /*0004*/ 	.word	0x00000082


	//----- nvinfo : EIATTR_KPARAM_INFO
	.align		4
.L_348:
        /*0008*/ 	.byte	0x04, 0x17
        /*000a*/ 	.short	(.L_350 - .L_349)
.L_349:
        /*000c*/ 	.word	0x00000000
        /*0010*/ 	.short	0x0005
        /*0012*/ 	.short	0x0061
        /*0014*/ 	.byte	0x00, 0xf0, 0x05, 0x00


	//----- nvinfo : EIATTR_KPARAM_INFO
	.align		4
.L_350:
        /*0018*/ 	.byte	0x04, 0x17
        /*001a*/ 	.short	(.L_352 - .L_351)
.L_351:
        /*001c*/ 	.word	0x00000000
        /*0020*/ 	.short	0x0004
        /*0022*/ 	.short	0x0060
        /*0024*/ 	.byte	0x00, 0xf0, 0x05, 0x00


	//----- nvinfo : EIATTR_KPARAM_INFO
	.align		4
.L_352:
        /*0028*/ 	.byte	0x04, 0x17
        /*002a*/ 	.short	(.L_354 - .L_353)
.L_353:
        /*002c*/ 	.word	0x00000000
        /*0030*/ 	.short	0x0003
        /*0032*/ 	.short	0x0018
        /*0034*/ 	.byte	0x00, 0xf0, 0x21, 0x01


	//----- nvinfo : EIATTR_KPARAM_INFO
	.align		4
.L_354:
        /*0038*/ 	.byte	0x04, 0x17
        /*003a*/ 	.short	(.L_356 - .L_355)
.L_355:
        /*003c*/ 	.word	0x00000000
        /*0040*/ 	.short	0x0002
        /*0042*/ 	.short	0x0010
        /*0044*/ 	.byte	0x00, 0xf0, 0x21, 0x00


	//----- nvinfo : EIATTR_KPARAM_INFO
	.align		4
.L_356:
        /*0048*/ 	.byte	0x04, 0x17
        /*004a*/ 	.short	(.L_358 - .L_357)
.L_357:
        /*004c*/ 	.word	0x00000000
        /*0050*/ 	.short	0x0001
        /*0052*/ 	.short	0x0008
        /*0054*/ 	.byte	0x00, 0xf5, 0x21, 0x00


	//----- nvinfo : EIATTR_KPARAM_INFO
	.align		4
.L_358:
        /*0058*/ 	.byte	0x04, 0x17
        /*005a*/ 	.short	(.L_360 - .L_359)
.L_359:
        /*005c*/ 	.word	0x00000000
        /*0060*/ 	.short	0x0000
        /*0062*/ 	.short	0x0000
        /*0064*/ 	.byte	0x00, 0xf0, 0x21, 0x00


	//----- nvinfo : EIATTR_SPARSE_MMA_MASK
	.align		4
.L_360:
        /*0068*/ 	.byte	0x03, 0x50
        /*006a*/ 	.short	0x0000


	//----- nvinfo : EIATTR_MAXREG_COUNT
	.align		4
        /*006c*/ 	.byte	0x03, 0x1b
        /*006e*/ 	.short	0x00ff


	//----- nvinfo : EIATTR_NUM_BARRIERS
	.align		4
        /*0070*/ 	.byte	0x02, 0x4c
        /*0072*/ 	.byte	0x01
	.zero		1


	//----- nvinfo : EIATTR_MERCURY_ISA_VERSION
	.align		4
        /*0074*/ 	.byte	0x03, 0x5f
        /*0076*/ 	.short	0x0101


	//----- nvinfo : EIATTR_COOP_GROUP_MASK_REGIDS
	.align		4
        /*0078*/ 	.byte	0x04, 0x29
        /*007a*/ 	.short	(.L_362 - .L_361)


	//   ....[0]....
.L_361:
        /*007c*/ 	.word	0xffffffff


	//   ....[1]....
        /*0080*/ 	.word	0xffffffff


	//   ....[2]....
        /*0084*/ 	.word	0xffffffff


	//   ....[3]....
        /*0088*/ 	.word	0xffffffff


	//   ....[4]....
        /*008c*/ 	.word	0xffffffff


	//   ....[5]....
        /*0090*/ 	.word	0xffffffff


	//   ....[6]....
        /*0094*/ 	.word	0xffffffff


	//   ....[7]....
        /*0098*/ 	.word	0xffffffff


	//   ....[8]....
        /*009c*/ 	.word	0xffffffff


	//   ....[9]....
        /*00a0*/ 	.word	0xffffffff


	//   ....[10]....
        /*00a4*/ 	.word	0xffffffff


	//   ....[11]....
        /*00a8*/ 	.word	0xffffffff


	//   ....[12]....
        /*00ac*/ 	.word	0xffffffff


	//   ....[13]....
        /*00b0*/ 	.word	0xffffffff


	//   ....[14]....
        /*00b4*/ 	.word	0xffffffff


	//----- nvinfo : EIATTR_COOP_GROUP_INSTR_OFFSETS
	.align		4
.L_362:
        /*00b8*/ 	.byte	0x04, 0x28
        /*00ba*/ 	.short	(.L_364 - .L_363)


	//   ....[0]....
.L_363:
        /*00bc*/ 	.word	0x000009c0


	//   ....[1]....
        /*00c0*/ 	.word	0x00000a20


	//   ....[2]....
        /*00c4*/ 	.word	0x00000a90


	//   ....[3]....
        /*00c8*/ 	.word	0x00000ae0


	//   ....[4]....
        /*00cc*/ 	.word	0x00000b10


	//   ....[5]....
        /*00d0*/ 	.word	0x00000cd0


	//   ....[6]....
        /*00d4*/ 	.word	0x00000d60


	//   ....[7]....
        /*00d8*/ 	.word	0x00000dd0


	//   ....[8]....
        /*00dc*/ 	.word	0x00000e20


	//   ....[9]....
        /*00e0*/ 	.word	0x00000e50


	//   ....[10]....
        /*00e4*/ 	.word	0x00002030


	//   ....[11]....
        /*00e8*/ 	.word	0x000020c0


	//   ....[12]....
        /*00ec*/ 	.word	0x00002110


	//   ....[13]....
        /*00f0*/ 	.word	0x00002150


	//   ....[14]....
        /*00f4*/ 	.word	0x00002180


	//----- nvinfo : EIATTR_VRC_CTA_INIT_COUNT
	.align		4
.L_364:
        /*00f8*/ 	.byte	0x02, 0x4a
	.zero		1
	.zero		1


	//----- nvinfo : EIATTR_EXIT_INSTR_OFFSETS
	.align		4
        /*00fc*/ 	.byte	0x04, 0x1c
        /*00fe*/ 	.short	(.L_366 - .L_365)


	//   ....[0]....
.L_365:
        /*0100*/ 	.word	0x000022d0


	//   ....[1]....
        /*0104*/ 	.word	0x00002330


	//----- nvinfo : EIATTR_MAX_THREADS
	.align		4
.L_366:
        /*0108*/ 	.byte	0x04, 0x05
        /*010a*/ 	.short	(.L_368 - .L_367)
.L_367:
        /*010c*/ 	.word	0x00000100
        /*0110*/ 	.word	0x00000001
        /*0114*/ 	.word	0x00000001


	//----- nvinfo : EIATTR_CRS_STACK_SIZE
	.align		4
.L_368:
        /*0118*/ 	.byte	0x04, 0x1e
        /*011a*/ 	.short	(.L_370 - .L_369)
.L_369:
        /*011c*/ 	.word	0x00000000


	//----- nvinfo : EIATTR_CBANK_PARAM_SIZE
	.align		4
.L_370:
        /*0120*/ 	.byte	0x03, 0x19
        /*0122*/ 	.short	0x0062


	//----- nvinfo : EIATTR_PARAM_CBANK
	.align		4
        /*0124*/ 	.byte	0x04, 0x0a
        /*0126*/ 	.short	(.L_372 - .L_371)
	.align		4
.L_371:
        /*0128*/ 	.word	index@(.nv.constant0._ZN3cub18CUB_300001_SM_10006detail6reduce18DeviceReduceKernelINS2_10policy_hubIfyN4cuda3std3__44plusIfEEE10Policy1000EN6thrust24THRUST_300001_SM_1000_NS6detail15normal_iteratorINSD_10device_ptrIfEEEEyS9_fNS7_10__identityEEEvT0_PT3_T1_NS0_13GridEvenShareISN_EET2_T4_)
        /*012c*/ 	.short	0x0380
        /*012e*/ 	.short	0x0062


	//----- nvinfo : EIATTR_SW_WAR
	.align		4
.L_372:
        /*0130*/ 	.byte	0x04, 0x36
        /*0132*/ 	.short	(.L_374 - .L_373)
.L_373:
        /*0134*/ 	.word	0x00000008
.L_374:


//--------------------- .nv.info._ZN3cub18CUB_300001_SM_10006detail6reduce28DeviceReduceSingleTileKernelINS2_10policy_hubIfyN4cuda3std3__44plusIfEEE10Policy1000EN6thrust24THRUST_300001_SM_1000_NS6detail15normal_iteratorINSD_10device_ptrIfEEEEPfyS9_ffNS7_10__identityEEEvT0_T1_T2_T3_T4_T6_ --------------------------
	.section	.nv.info._ZN3cub18CUB_300001_SM_10006detail6reduce28DeviceReduceSingleTileKernelINS2_10policy_hubIfyN4cuda3std3__44plusIfEEE10Policy1000EN6thrust24THRUST_300001_SM_1000_NS6detail15normal_iteratorINSD_10device_ptrIfEEEEPfyS9_ffNS7_10__identityEEEvT0_T1_T2_T3_T4_T6_,"",@"SHT_CUDA_INFO"
	.sectionflags	@""
	.align	4


	//----- nvinfo : EIATTR_CUDA_API_VERSION
	.align		4
        /*0000*/ 	.byte	0x04, 0x37
        /*0002*/ 	.short	(.L_376 - .L_375)
.L_375:
        /*0004*/ 	.word	0x00000082


	//----- nvinfo : EIATTR_KPARAM_INFO
	.align		4
.L_376:
        /*0008*/ 	.byte	0x04, 0x17
        /*000a*/ 	.short	(.L_378 - .L_377)
.L_377:
        /*000c*/ 	.word	0x00000000
        /*0010*/ 	.short	0x0005
        /*0012*/ 	.short	0x0020
        /*0014*/ 	.byte	0x00, 0xf0, 0x05, 0x00


	//----- nvinfo : EIATTR_KPARAM_INFO
	.align		4
.L_378:
        /*0018*/ 	.byte	0x04, 0x17
        /*001a*/ 	.short	(.L_380 - .L_379)
.L_379:
        /*001c*/ 	.word	0x00000000
        /*0020*/ 	.short	0x0004
        /*0022*/ 	.short	0x001c
        /*0024*/ 	.byte	0x00, 0xf0, 0x11, 0x00


	//----- nvinfo : EIATTR_KPARAM_INFO
	.align		4
.L_380:
        /*0028*/ 	.byte	0x04, 0x17
        /*002a*/ 	.short	(.L_382 - .L_381)
.L_381:
        /*002c*/ 	.word	0x00000000
        /*0030*/ 	.short	0x0003
        /*0032*/ 	.short	0x0018
        /*0034*/ 	.byte	0x00, 0xf0, 0x05, 0x00


	//----- nvinfo : EIATTR_KPARAM_INFO
	.align		4
.L_382:
        /*0038*/ 	.byte	0x04, 0x17
        /*003a*/ 	.short	(.L_384 - .L_383)
.L_383:
        /*003c*/ 	.word	0x00000000
        /*0040*/ 	.short	0x0002
        /*0042*/ 	.short	0x0010
        /*0044*/ 	.byte	0x00, 0xf0, 0x21, 0x00


	//----- nvinfo : EIATTR_KPARAM_INFO
	.align		4
.L_384:
        /*0048*/ 	.byte	0x04, 0x17
        /*004a*/ 	.short	(.L_386 - .L_385)
.L_385:
        /*004c*/ 	.word	0x00000000
        /*0050*/ 	.short	0x0001
        /*0052*/ 	.short	0x0008
        /*0054*/ 	.byte	0x00, 0xf5, 0x21, 0x00


	//----- nvinfo : EIATTR_KPARAM_INFO
	.align		4
.L_386:
        /*0058*/ 	.byte	0x04, 0x17
        /*005a*/ 	.short	(.L_388 - .L_387)
.L_387:
        /*005c*/ 	.word	0x00000000
        /*0060*/ 	.short	0x0000
        /*0062*/ 	.short	0x0000
        /*0064*/ 	.byte	0x00, 0xf0, 0x21, 0x00


	//----- nvinfo : EIATTR_SPARSE_MMA_MASK
	.align		4
.L_388:
        /*0068*/ 	.byte	0x03, 0x50
        /*006a*/ 	.short	0x0000


	//----- nvinfo : EIATTR_MAXREG_COUNT
	.align		4
        /*006c*/ 	.byte	0x03, 0x1b
        /*006e*/ 	.short	0x00ff


	//----- nvinfo : EIATTR_NUM_BARRIERS
	.align		4
        /*0070*/ 	.byte	0x02, 0x4c
        /*0072*/ 	.byte	0x01
	.zero		1


	//----- nvinfo : EIATTR_MERCURY_ISA_VERSION
	.align		4
        /*0074*/ 	.byte	0x03, 0x5f
        /*0076*/ 	.short	0x0101


	//----- nvinfo : EIATTR_COOP_GROUP_MASK_REGIDS
	.align		4
        /*0078*/ 	.byte	0x04, 0x29
        /*007a*/ 	.short	(.L_390 - .L_389)


	//   ....[0]....
.L_389:
        /*007c*/ 	.word	0xffffffff


	//   ....[1]....
        /*0080*/ 	.word	0xffffffff


	//   ....[2]....
        /*0084*/ 	.word	0xffffffff


	//   ....[3]....
        /*0088*/ 	.word	0xffffffff


	//   ....[4]....
        /*008c*/ 	.word	0xffffffff


	//   ....[5]....
        /*0090*/ 	.word	0xffffffff


	//   ....[6]....
        /*0094*/ 	.word	0xffffffff


	//   ....[7]....
        /*0098*/ 	.word	0xffffffff


	//   ....[8]....
        /*009c*/ 	.word	0xffffffff


	//   ....[9]....
        /*00a0*/ 	.word	0xffffffff


	//   ....[10]....
        /*00a4*/ 	.word	0xffffffff


	//   ....[11]....
        /*00a8*/ 	.word	0xffffffff


	//   ....[12]....
        /*00ac*/ 	.word	0xffffffff


	//   ....[13]....
        /*00b0*/ 	.word	0xffffffff


	//   ....[14]....
        /*00b4*/ 	.word	0xffffffff


	//----- nvinfo : EIATTR_COOP_GROUP_INSTR_OFFSETS
	.align		4
.L_390:
        /*00b8*/ 	.byte	0x04, 0x28
        /*00ba*/ 	.short	(.L_392 - .L_391)


	//   ....[0]....
.L_391:
        /*00bc*/ 	.word	0x00000930


	//   ....[1]....
        /*00c0*/ 	.word	0x00000990


	//   ....[2]....
        /*00c4*/ 	.word	0x00000a00


	//   ....[3]....
        /*00c8*/ 	.word	0x00000a50


	//   ....[4]....
        /*00cc*/ 	.word	0x00000a80


	//   ....[5]....
        /*00d0*/ 	.word	0x00000c40


	//   ....[6]....
        /*00d4*/ 	.word	0x00000cd0


	//   ....[7]....
        /*00d8*/ 	.word	0x00000d20


	//   ....[8]....
        /*00dc*/ 	.word	0x00000d60


	//   ....[9]....
        /*00e0*/ 	.word	0x00000da0


	//   ....[10]....
        /*00e4*/ 	.word	0x00001dc0


	//   ....[11]....
        /*00e8*/ 	.word	0x00001e40


	//   ....[12]....
        /*00ec*/ 	.word	0x00001e90


	//   ....[13]....
        /*00f0*/ 	.word	0x00001ed0


	//   ....[14]....
        /*00f4*/ 	.word	0x00001f00


	//----- nvinfo : EIATTR_VRC_CTA_INIT_COUNT
	.align		4
.L_392:
        /*00f8*/ 	.byte	0x02, 0x4a
	.zero		1
	.zero		1


	//----- nvinfo : EIATTR_EXIT_INSTR_OFFSETS
	.align		4
        /*00fc*/ 	.byte	0x04, 0x1c
        /*00fe*/ 	.short	(.L_394 - .L_393)


	//   ....[0]....
.L_393:
        /*0100*/ 	.word	0x000000a0


	//   ....[1]....
        /*0104*/ 	.word	0x000000e0


	//   ....[2]....
        /*0108*/ 	.word	0x00002040


	//   ....[3]....
        /*010c*/ 	.word	0x00002090


	//----- nvinfo : EIATTR_MAX_THREADS
	.align		4
.L_394:
        /*0110*/ 	.byte	0x04, 0x05
        /*0112*/ 	.short	(.L_396 - .L_395)
.L_395:
        /*0114*/ 	.word	0x00000100
        /*0118*/ 	.word	0x00000001
        /*011c*/ 	.word	0x00000001


	//----- nvinfo : EIATTR_CRS_STACK_SIZE
	.align		4
.L_396:
        /*0120*/ 	.byte	0x04, 0x1e
        /*0122*/ 	.short	(.L_398 - .L_397)
.L_397:
        /*0124*/ 	.word	0x00000000


	//----- nvinfo : EIATTR_CBANK_PARAM_SIZE
	.align		4
.L_398:
        /*0128*/ 	.byte	0x03, 0x19
        /*012a*/ 	.short	0x0021


	//----- nvinfo : EIATTR_PARAM_CBANK
	.align		4
        /*012c*/ 	.byte	0x04, 0x0a
        /*012e*/ 	.short	(.L_400 - .L_399)
	.align		4
.L_399:
        /*0130*/ 	.word	index@(.nv.constant0._ZN3cub18CUB_300001_SM_10006detail6reduce28DeviceReduceSingleTileKernelINS2_10policy_hubIfyN4cuda3std3__44plusIfEEE10Policy1000EN6thrust24THRUST_300001_SM_1000_NS6detail15normal_iteratorINSD_10device_ptrIfEEEEPfyS9_ffNS7_10__identityEEEvT0_T1_T2_T3_T4_T6_)
        /*0134*/ 	.short	0x0380
        /*0136*/ 	.short	0x0021


	//----- nvinfo : EIATTR_SW_WAR
	.align		4
.L_400:
        /*0138*/ 	.byte	0x04, 0x36
        /*013a*/ 	.short	(.L_402 - .L_401)
.L_401:
        /*013c*/ 	.word	0x00000008
.L_402:


//--------------------- .nv.info._ZN3cub18CUB_300001_SM_10006detail6reduce28DeviceReduceSingleTileKernelINS2_10policy_hubIfjN4cuda3std3__44plusIfEEE10Policy1000EPfSC_iS9_ffNS7_10__identityEEEvT0_T1_T2_T3_T4_T6_ --------------------------
	.section	.nv.info._ZN3cub18CUB_300001_SM_10006detail6reduce28DeviceReduceSingleTileKernelINS2_10policy_hubIfjN4cuda3std3__44plusIfEEE10Policy1000EPfSC_iS9_ffNS7_10__identityEEEvT0_T1_T2_T3_T4_T6_,"",@"SHT_CUDA_INFO"
	.sectionflags	@""
	.align	4


	//----- nvinfo : EIATTR_CUDA_API_VERSION
	.align		4
        /*0000*/ 	.byte	0x04, 0x37
        /*0002*/ 	.short	(.L_404 - .L_403)
.L_403:
        /*0004*/ 	.word	0x00000082


	//----- nvinfo : EIATTR_KPARAM_INFO
	.align		4
.L_404:
        /*0008*/ 	.byte	0x04, 0x17
        /*000a*/ 	.short	(.L_406 - .L_405)
.L_405:
        /*000c*/ 	.word	0x00000000
        /*0010*/ 	.short	0x0005
        /*0012*/ 	.short	0x001c
        /*0014*/ 	.byte	0x00, 0xf0, 0x05, 0x00


	//----- nvinfo : EIATTR_KPARAM_INFO
	.align		4
.L_406:
        /*0018*/ 	.byte	0x04, 0x17
        /*001a*/ 	.short	(.L_408 - .L_407)
.L_407:
        /*001c*/ 	.word	0x00000000
        /*0020*/ 	.short	0x0004
        /*0022*/ 	.short	0x0018
        /*0024*/ 	.byte	0x00, 0xf0, 0x11, 0x00


	//----- nvinfo : EIATTR_KPARAM_INFO
	.align		4
.L_408:
        /*0028*/ 	.byte	0x04, 0x17
        /*002a*/ 	.short	(.L_410 - .L_409)
.L_409:
        /*002c*/ 	.word	0x00000000
        /*0030*/ 	.short	0x0003
        /*0032*/ 	.short	0x0014
        /*0034*/ 	.byte	0x00, 0xf0, 0x05, 0x00


	//----- nvinfo : EIATTR_KPARAM_INFO
	.align		4
.L_410:
        /*0038*/ 	.byte	0x04, 0x17
        /*003a*/ 	.short	(.L_412 - .L_411)
.L_411:
        /*003c*/ 	.word	0x00000000
        /*0040*/ 	.short	0x0002
        /*0042*/ 	.short	0x0010
        /*0044*/ 	.byte	0x00, 0xf0, 0x11, 0x00


	//----- nvinfo : EIATTR_KPARAM_INFO
	.align		4
.L_412:
        /*0048*/ 	.byte	0x04, 0x17
        /*004a*/ 	.short	(.L_414 - .L_413)
.L_413:
        /*004c*/ 	.word	0x00000000
        /*0050*/ 	.short	0x0001
        /*0052*/ 	.short	0x0008
        /*0054*/ 	.byte	0x00, 0xf5, 0x21, 0x00


	//----- nvinfo : EIATTR_KPARAM_INFO
	.align		4
.L_414:
        /*0058*/ 	.byte	0x04, 0x17
        /*005a*/ 	.short	(.L_416 - .L_415)
.L_415:
        /*005c*/ 	.word	0x00000000
        /*0060*/ 	.short	0x0000
        /*0062*/ 	.short	0x0000
        /*0064*/ 	.byte	0x00, 0xf5, 0x21, 0x00


	//----- nvinfo : EIATTR_SPARSE_MMA_MASK
	.align		4
.L_416:
        /*0068*/ 	.byte	0x03, 0x50
        /*006a*/ 	.short	0x0000


	//----- nvinfo : EIATTR_MAXREG_COUNT
	.align		4
        /*006c*/ 	.byte	0x03, 0x1b
        /*006e*/ 	.short	0x0080


	//----- nvinfo : EIATTR_NUM_BARRIERS
	.align		4
        /*0070*/ 	.byte	0x02, 0x4c
        /*0072*/ 	.byte	0x01
	.zero		1


	//----- nvinfo : EIATTR_MERCURY_ISA_VERSION
	.align		4
        /*0074*/ 	.byte	0x03, 0x5f
        /*0076*/ 	.short	0x0101


	//----- nvinfo : EIATTR_UNUSED_LOAD_BYTE_OFFSET
	.align		4
        /*0078*/ 	.byte	0x04, 0x44
        /*007a*/ 	.short	(.L_418 - .L_417)


	//   ....[0]....
.L_417:
        /*007c*/ 	.word	0x00000b70
        /*0080*/ 	.word	0x0000fff0


	//   ....[1]....
        /*0084*/ 	.word	0x00000f80
        /*0088*/ 	.word	0x0000fff0


	//   ....[2]....
        /*008c*/ 	.word	0x00002010
        /*0090*/ 	.word	0x0000fff0


	//   ....[3]....
        /*0094*/ 	.word	0x00002bb0
        /*0098*/ 	.word	0x0000fff0


	//   ....[4]....
        /*009c*/ 	.word	0x00002fc0
        /*00a0*/ 	.word	0x0000fff0


	//   ....[5]....
        /*00a4*/ 	.word	0x00004140
        /*00a8*/ 	.word	0x0000fff0


	//----- nvinfo : EIATTR_COOP_GROUP_MASK_REGIDS
	.align		4
.L_418:
        /*00ac*/ 	.byte	0x04, 0x29
        /*00ae*/ 	.short	(.L_420 - .L_419)


	//   ....[0]....
.L_419:
        /*00b0*/ 	.word	0xffffffff


	//   ....[1]....
        /*00b4*/ 	.word	0xffffffff


	//   ....[2]....
        /*00b8*/ 	.word	0xffffffff


	//   ....[3]....
        /*00bc*/ 	.word	0xffffffff


	//   ....[4]....
        /*00c0*/ 	.word	0xffffffff


	//   ....[5]....
        /*00c4*/ 	.word	0xffffffff


	//   ....[6]....
        /*00c8*/ 	.word	0xffffffff


	//   ....[7]....
        /*00cc*/ 	.word	0xffffffff


	//   ....[8]....
        /*00d0*/ 	.word	0xffffffff


	//   ....[9]....
        /*00d4*/ 	.word	0xffffffff


	//   ....[10]....
        /*00d8*/ 	.word	0xffffffff


	//   ....[11]....
        /*00dc*/ 	.word	0xffffffff


	//   ....[12]....
        /*00e0*/ 	.word	0xffffffff


	//   ....[13]....
        /*00e4*/ 	.word	0xffffffff


	//   ....[14]....
        /*00e8*/ 	.word	0xffffffff


	//   ....[15]....
        /*00ec*/ 	.word	0xffffffff


	//   ....[16]....
        /*00f0*/ 	.word	0xffffffff


	//   ....[17]....
        /*00f4*/ 	.word	0xffffffff


	//   ....[18]....
        /*00f8*/ 	.word	0xffffffff


	//   ....[19]....
        /*00fc*/ 	.word	0xffffffff


	//   ....[20]....
        /*0100*/ 	.word	0xffffffff


	//   ....[21]....
        /*0104*/ 	.word	0xffffffff


	//   ....[22]....
        /*0108*/ 	.word	0xffffffff


	//   ....[23]....
        /*010c*/ 	.word	0xffffffff


	//   ....[24]....
        /*0110*/ 	.word	0xffffffff


	//   ....[25]....
        /*0114*/ 	.word	0xffffffff


	//   ....[26]....
        /*0118*/ 	.word	0xffffffff


	//   ....[27]....
        /*011c*/ 	.word	0xffffffff


	//   ....[28]....
        /*0120*/ 	.word	0xffffffff


	//   ....[29]....
        /*0124*/ 	.word	0xffffffff


	//----- nvinfo : EIATTR_COOP_GROUP_INSTR_OFFSETS
	.align		4
.L_420:
        /*0128*/ 	.byte	0x04, 0x28
        /*012a*/ 	.short	(.L_422 - .L_421)


	//   ....[0]....
.L_421:
        /*012c*/ 	.word	0x00000980


	//   ....[1]....
        /*0130*/ 	.word	0x000009e0


	//   ....[2]....
        /*0134*/ 	.word	0x00000a50


	//   ....[3]....
        /*0138*/ 	.word	0x00000aa0


	//   ....[4]....
        /*013c*/ 	.word	0x00000ad0


	//   ....[5]....
        /*0140*/ 	.word	0x00000d20


	//   ....[6]....
        /*0144*/ 	.word	0x00000db0


	//   ....[7]....
        /*0148*/ 	.word	0x00000df0


	//   ....[8]....
        /*014c*/ 	.word	0x00000e40


	//   ....[9]....
        /*0150*/ 	.word	0x00000e80


	//   ....[10]....
        /*0154*/ 	.word	0x00001e30


	//   ....[11]....
        /*0158*/ 	.word	0x00001eb0


	//   ....[12]....
        /*015c*/ 	.word	0x00001f00


	//   ....[13]....
        /*0160*/ 	.word	0x00001f40


	//   ....[14]....
        /*0164*/ 	.word	0x00001f70


	//   ....[15]....
        /*0168*/ 	.word	0x000029c0


	//   ....[16]....
        /*016c*/ 	.word	0x00002a20


	//   ....[17]....
        /*0170*/ 	.word	0x00002a90


	//   ....[18]....
        /*0174*/ 	.word	0x00002ae0


	//   ....[19]....
        /*0178*/ 	.word	0x00002b10


	//   ....[20]....
        /*017c*/ 	.word	0x00002d60


	//   ....[21]....
        /*0180*/ 	.word	0x00002de0


	//   ....[22]....
        /*0184*/ 	.word	0x00002e20


	//   ....[23]....
        /*0188*/ 	.word	0x00002e60


	//   ....[24]....
        /*018c*/ 	.word	0x00002ec0


	//   ....[25]....
        /*0190*/ 	.word	0x00003f60


	//   ....[26]....
        /*0194*/ 	.word	0x00003fe0


	//   ....[27]....
        /*0198*/ 	.word	0x00004030


	//   ....[28]....
        /*019c*/ 	.word	0x00004070


	//   ....[29]....
        /*01a0*/ 	.word	0x000040a0


	//----- nvinfo : EIATTR_VRC_CTA_INIT_COUNT
	.align		4
.L_422:
        /*01a4*/ 	.byte	0x02, 0x4a
	.zero		1
	.zero		1


	//----- nvinfo : EIATTR_EXIT_INSTR_OFFSETS
	.align		4
        /*01a8*/ 	.byte	0x04, 0x1c
        /*01aa*/ 	.short	(.L_424 - .L_423)


	//   ....[0]....
.L_423:
        /*01ac*/ 	.word	0x00000080


	//   ....[1]....
        /*01b0*/ 	.word	0x000000c0


	//   ....[2]....
        /*01b4*/ 	.word	0x00004280


	//   ....[3]....
        /*01b8*/ 	.word	0x000042d0


	//----- nvinfo : EIATTR_MAX_THREADS
	.align		4
.L_424:
        /*01bc*/ 	.byte	0x04, 0x05
        /*01be*/ 	.short	(.L_426 - .L_425)
.L_425:
        /*01c0*/ 	.word	0x00000200
        /*01c4*/ 	.word	0x00000001
        /*01c8*/ 	.word	0x00000001


	//----- nvinfo : EIATTR_CRS_STACK_SIZE
	.align		4
.L_426:
        /*01cc*/ 	.byte	0x04, 0x1e
        /*01ce*/ 	.short	(.L_428 - .L_427)
.L_427:
        /*01d0*/ 	.word	0x00000000


	//----- nvinfo : EIATTR_CBANK_PARAM_SIZE
	.align		4
.L_428:
        /*01d4*/ 	.byte	0x03, 0x19
        /*01d6*/ 	.short	0x001d


	//----- nvinfo : EIATTR_PARAM_CBANK
	.align		4
        /*01d8*/ 	.byte	0x04, 0x0a
        /*01da*/ 	.short	(.L_430 - .L_429)
	.align		4
.L_429:
        /*01dc*/ 	.word	index@(.nv.constant0._ZN3cub18CUB_300001_SM_10006detail6reduce28DeviceReduceSingleTileKernelINS2_10policy_hubIfjN4cuda3std3__44plusIfEEE10Policy1000EPfSC_iS9_ffNS7_10__identityEEEvT0_T1_T2_T3_T4_T6_)
        /*01e0*/ 	.short	0x0380
        /*01e2*/ 	.short	0x001d


	//----- nvinfo : EIATTR_SW_WAR
	.align		4
.L_430:
        /*01e4*/ 	.byte	0x04, 0x36
        /*01e6*/ 	.short	(.L_432 - .L_431)
.L_431:
        /*01e8*/ 	.word	0x00000008
.L_432:


//--------------------- .nv.info._ZN3cub18CUB_300001_SM_10006detail6reduce18DeviceReduceKernelINS2_10policy_hubIfjN4cuda3std3__44plusIfEEE10Policy1000EN6thrust24THRUST_300001_SM_1000_NS6detail15normal_iteratorINSD_10device_ptrIfEEEEjS9_fNS7_10__identityEEEvT0_PT3_T1_NS0_13GridEvenShareISN_EET2_T4_ --------------------------
	.section	.nv.info._ZN3cub18CUB_300001_SM_10006detail6reduce18DeviceReduceKernelINS2_10policy_hubIfjN4cuda3std3__44plusIfEEE10Policy1000EN6thrust24THRUST_300001_SM_1000_NS6detail15normal_iteratorINSD_10device_ptrIfEEEEjS9_fNS7_10__identityEEEvT0_PT3_T1_NS0_13GridEvenShareISN_EET2_T4_,"",@"SHT_CUDA_INFO"
	.sectionflags	@""
	.align	4


	//----- nvinfo : EIATTR_CUDA_API_VERSION
	.align		4
        /*0000*/ 	.byte	0x04, 0x37
        /*0002*/ 	.short	(.L_434 - .L_433)
.L_433:
        /*0004*/ 	.word	0x00000082


	//----- nvinfo : EIATTR_KPARAM_INFO
	.align		4
.L_434:
        /*0008*/ 	.byte	0x04, 0x17
        /*000a*/ 	.short	(.L_436 - .L_435)
.L_435:
        /*000c*/ 	.word	0x00000000
        /*0010*/ 	.short	0x0005
        /*0012*/ 	.short	0x003d
        /*0014*/ 	.byte	0x00, 0xf0, 0x05, 0x00


	//----- nvinfo : EIATTR_KPARAM_INFO
	.align		4
.L_436:
        /*0018*/ 	.byte	0x04, 0x17
        /*001a*/ 	.short	(.L_438 - .L_437)
.L_437:
        /*001c*/ 	.word	0x00000000
        /*0020*/ 	.short	0x0004
        /*0022*/ 	.short	0x003c
        /*0024*/ 	.byte	0x00, 0xf0, 0x05, 0x00


	//----- nvinfo : EIATTR_KPARAM_INFO
	.align		4
.L_438:
        /*0028*/ 	.byte	0x04, 0x17
        /*002a*/ 	.short	(.L_440 - .L_439)
.L_439:
        /*002c*/ 	.word	0x00000000
        /*0030*/ 	.short	0x0003
        /*0032*/ 	.short	0x0014
        /*0034*/ 	.byte	0x00, 0xf0, 0xa1, 0x00


	//----- nvinfo : EIATTR_KPARAM_INFO
	.align		4
.L_440:
        /*0038*/ 	.byte	0x04, 0x17
        /*003a*/ 	.short	(.L_442 - .L_441)
.L_441:
        /*003c*/ 	.word	0x00000000
        /*0040*/ 	.short	0x0002
        /*0042*/ 	.short	0x0010
        /*0044*/ 	.byte	0x00, 0xf0, 0x11, 0x00


	//----- nvinfo : EIATTR_KPARAM_INFO
	.align		4
.L_442:
        /*0048*/ 	.byte	0x04, 0x17
        /*004a*/ 	.short	(.L_444 - .L_443)
.L_443:
        /*004c*/ 	.word	0x00000000
        /*0050*/ 	.short	0x0001
        /*0052*/ 	.short	0x0008
        /*0054*/ 	.byte	0x00, 0xf5, 0x21, 0x00


	//----- nvinfo : EIATTR_KPARAM_INFO
	.align		4
.L_444:
        /*0058*/ 	.byte	0x04, 0x17
        /*005a*/ 	.short	(.L_446 - .L_445)
.L_445:
        /*005c*/ 	.word	0x00000000
        /*0060*/ 	.short	0x0000
        /*0062*/ 	.short	0x0000
        /*0064*/ 	.byte	0x00, 0xf0, 0x21, 0x00


	//----- nvinfo : EIATTR_SPARSE_MMA_MASK
	.align		4
.L_446:
        /*0068*/ 	.byte	0x03, 0x50
        /*006a*/ 	.short	0x0000


	//----- nvinfo : EIATTR_MAXREG_COUNT
	.align		4
        /*006c*/ 	.byte	0x03, 0x1b
        /*006e*/ 	.short	0x0080


	//----- nvinfo : EIATTR_NUM_BARRIERS
	.align		4
        /*0070*/ 	.byte	0x02, 0x4c
        /*0072*/ 	.byte	0x01
	.zero		1


	//----- nvinfo : EIATTR_MERCURY_ISA_VERSION
	.align		4
        /*0074*/ 	.byte	0x03, 0x5f
        /*0076*/ 	.short	0x0101


	//----- nvinfo : EIATTR_UNUSED_LOAD_BYTE_OFFSET
	.align		4
        /*0078*/ 	.byte	0x04, 0x44
        /*007a*/ 	.short	(.L_448 - .L_447)


	//   ....[0]....
.L_447:
        /*007c*/ 	.word	0x00000de0
        /*0080*/ 	.word	0x0000fff0


	//   ....[1]....
        /*0084*/ 	.word	0x000011f0
        /*0088*/ 	.word	0x0000fff0


	//   ....[2]....
        /*008c*/ 	.word	0x000026b0
        /*0090*/ 	.word	0x0000fff0


	//----- nvinfo : EIATTR_COOP_GROUP_MASK_REGIDS
	.align		4
.L_448:
        /*0094*/ 	.byte	0x04, 0x29
        /*0096*/ 	.short	(.L_450 - .L_449)


	//   ....[0]....
.L_449:
        /*0098*/ 	.word	0xffffffff


	//   ....[1]....
        /*009c*/ 	.word	0xffffffff


	//   ....[2]....
        /*00a0*/ 	.word	0xffffffff


	//   ....[3]....
        /*00a4*/ 	.word	0xffffffff


	//   ....[4]....
        /*00a8*/ 	.word	0xffffffff


	//   ....[5]....
        /*00ac*/ 	.word	0xffffffff


	//   ....[6]....
        /*00b0*/ 	.word	0xffffffff


	//   ....[7]....
        /*00b4*/ 	.word	0xffffffff


	//   ....[8]....
        /*00b8*/ 	.word	0xffffffff


	//   ....[9]....
        /*00bc*/ 	.word	0xffffffff


	//   ....[10]....
        /*00c0*/ 	.word	0xffffffff


	//   ....[11]....
        /*00c4*/ 	.word	0xffffffff


	//   ....[12]....
        /*00c8*/ 	.word	0xffffffff


	//   ....[13]....
        /*00cc*/ 	.word	0xffffffff


	//   ....[14]....
        /*00d0*/ 	.word	0xffffffff


	//----- nvinfo : EIATTR_COOP_GROUP_INSTR_OFFSETS
	.align		4
.L_450:
        /*00d4*/ 	.byte	0x04, 0x28
        /*00d6*/ 	.short	(.L_452 - .L_451)


	//   ....[0]....
.L_451:
        /*00d8*/ 	.word	0x00000bf0


	//   ....[1]....
        /*00dc*/ 	.word	0x00000c50


	//   ....[2]....
        /*00e0*/ 	.word	0x00000cc0


	//   ....[3]....
        /*00e4*/ 	.word	0x00000d10


	//   ....[4]....
        /*00e8*/ 	.word	0x00000d40


	//   ....[5]....
        /*00ec*/ 	.word	0x00000f90


	//   ....[6]....
        /*00f0*/ 	.word	0x00001020


	//   ....[7]....
        /*00f4*/ 	.word	0x00001070


	//   ....[8]....
        /*00f8*/ 	.word	0x000010b0


	//   ....[9]....
        /*00fc*/ 	.word	0x000010f0


	//   ....[10]....
        /*0100*/ 	.word	0x000024c0


	//   ....[11]....
        /*0104*/ 	.word	0x00002550


	//   ....[12]....
        /*0108*/ 	.word	0x000025a0


	//   ....[13]....
        /*010c*/ 	.word	0x000025e0


	//   ....[14]....
        /*0110*/ 	.word	0x00002610


	//----- nvinfo : EIATTR_VRC_CTA_INIT_COUNT
	.align		4
.L_452:
        /*0114*/ 	.byte	0x02, 0x4a
	.zero		1
	.zero		1


	//----- nvinfo : EIATTR_EXIT_INSTR_OFFSETS
	.align		4
        /*0118*/ 	.byte	0x04, 0x1c
        /*011a*/ 	.short	(.L_454 - .L_453)


	//   ....[0]....
.L_453:
        /*011c*/ 	.word	0x000027f0


	//   ....[1]....
        /*0120*/ 	.word	0x00002830


	//----- nvinfo : EIATTR_MAX_THREADS
	.align		4
.L_454:
        /*0124*/ 	.byte	0x04, 0x05
        /*0126*/ 	.short	(.L_456 - .L_455)
.L_455:
        /*0128*/ 	.word	0x00000200
        /*012c*/ 	.word	0x00000001
        /*0130*/ 	.word	0x00000001


	//----- nvinfo : EIATTR_CRS_STACK_SIZE
	.align		4
.L_456:
        /*0134*/ 	.byte	0x04, 0x1e
        /*0136*/ 	.short	(.L_458 - .L_457)
.L_457:
        /*0138*/ 	.word	0x00000000


	//----- nvinfo : EIATTR_CBANK_PARAM_SIZE
	.align		4
.L_458:
        /*013c*/ 	.byte	0x03, 0x19
        /*013e*/ 	.short	0x003e


	//----- nvinfo : EIATTR_PARAM_CBANK
	.align		4
        /*0140*/ 	.byte	0x04, 0x0a
        /*0142*/ 	.short	(.L_460 - .L_459)
	.align		4
.L_459:
        /*0144*/ 	.word	index@(.nv.constant0._ZN3cub18CUB_300001_SM_10006detail6reduce18DeviceReduceKernelINS2_10policy_hubIfjN4cuda3std3__44plusIfEEE10Policy1000EN6thrust24THRUST_300001_SM_1000_NS6detail15normal_iteratorINSD_10device_ptrIfEEEEjS9_fNS7_10__identityEEEvT0_PT3_T1_NS0_13GridEvenShareISN_EET2_T4_)
        /*0148*/ 	.short	0x0380
        /*014a*/ 	.short	0x003e


	//----- nvinfo : EIATTR_SW_WAR
	.align		4
.L_460:
        /*014c*/ 	.byte	0x04, 0x36
        /*014e*/ 	.short	(.L_462 - .L_461)
.L_461:
        /*0150*/ 	.word	0x00000008
.L_462:


//--------------------- .nv.info._ZN3cub18CUB_300001_SM_10006detail6reduce28DeviceReduceSingleTileKernelINS2_10policy_hubIfjN4cuda3std3__44plusIfEEE10Policy1000EN6thrust24THRUST_300001_SM_1000_NS6detail15normal_iteratorINSD_10device_ptrIfEEEEPfjS9_ffNS7_10__identityEEEvT0_T1_T2_T3_T4_T6_ --------------------------
	.section	.nv.info._ZN3cub18CUB_300001_SM_10006detail6reduce28DeviceReduceSingleTileKernelINS2_10policy_hubIfjN4cuda3std3__44plusIfEEE10Policy1000EN6thrust24THRUST_300001_SM_1000_NS6detail15normal_iteratorINSD_10device_ptrIfEEEEPfjS9_ffNS7_10__identityEEEvT0_T1_T2_T3_T4_T6_,"",@"SHT_CUDA_INFO"
	.sectionflags	@""
	.align	4


	//----- nvinfo : EIATTR_CUDA_API_VERSION
	.align		4
        /*0000*/ 	.byte	0x04, 0x37
        /*0002*/ 	.short	(.L_464 - .L_463)
.L_463:
        /*0004*/ 	.word	0x00000082


	//----- nvinfo : EIATTR_KPARAM_INFO
	.align		4
.L_464:
        /*0008*/ 	.byte	0x04, 0x17
        /*000a*/ 	.short	(.L_466 - .L_465)
.L_465:
        /*000c*/ 	.word	0x00000000
        /*0010*/ 	.short	0x0005
        /*0012*/ 	.short	0x001c
        /*0014*/ 	.byte	0x00, 0xf0, 0x05, 0x00


	//----- nvinfo : EIATTR_KPARAM_INFO
	.align		4
.L_466:
        /*0018*/ 	.byte	0x04, 0x17
        /*001a*/ 	.short	(.L_468 - .L_467)
.L_467:
        /*001c*/ 	.word	0x00000000
        /*0020*/ 	.short	0x0004
        /*0022*/ 	.short	0x0018
        /*0024*/ 	.byte	0x00, 0xf0, 0x11, 0x00


	//----- nvinfo : EIATTR_KPARAM_INFO
	.align		4
.L_468:
        /*0028*/ 	.byte	0x04, 0x17
        /*002a*/ 	.short	(.L_470 - .L_469)
.L_469:
        /*002c*/ 	.word	0x00000000
        /*0030*/ 	.short	0x0003
        /*0032*/ 	.short	0x0014
        /*0034*/ 	.byte	0x00, 0xf0, 0x05, 0x00


	//----- nvinfo : EIATTR_KPARAM_INFO
	.align		4
.L_470:
        /*0038*/ 	.byte	0x04, 0x17
        /*003a*/ 	.short	(.L_472 - .L_471)
.L_471:
        /*003c*/ 	.word	0x00000000
        /*0040*/ 	.short	0x0002
        /*0042*/ 	.short	0x0010
        /*0044*/ 	.byte	0x00, 0xf0, 0x11, 0x00


	//----- nvinfo : EIATTR_KPARAM_INFO
	.align		4
.L_472:
        /*0048*/ 	.byte	0x04, 0x17
        /*004a*/ 	.short	(.L_474 - .L_473)
.L_473:
        /*004c*/ 	.word	0x00000000
        /*0050*/ 	.short	0x0001
        /*0052*/ 	.short	0x0008
        /*0054*/ 	.byte	0x00, 0xf5, 0x21, 0x00


	//----- nvinfo : EIATTR_KPARAM_INFO
	.align		4
.L_474:
        /*0058*/ 	.byte	0x04, 0x17
        /*005a*/ 	.short	(.L_476 - .L_475)
.L_475:
        /*005c*/ 	.word	0x00000000
        /*0060*/ 	.short	0x0000
        /*0062*/ 	.short	0x0000
        /*0064*/ 	.byte	0x00, 0xf0, 0x21, 0x00


	//----- nvinfo : EIATTR_SPARSE_MMA_MASK
	.align		4
.L_476:
        /*0068*/ 	.byte	0x03, 0x50
        /*006a*/ 	.short	0x0000


	//----- nvinfo : EIATTR_MAXREG_COUNT
	.align		4
        /*006c*/ 	.byte	0x03, 0x1b
        /*006e*/ 	.short	0x0080


	//----- nvinfo : EIATTR_NUM_BARRIERS
	.align		4
        /*0070*/ 	.byte	0x02, 0x4c
        /*0072*/ 	.byte	0x01
	.zero		1


	//----- nvinfo : EIATTR_MERCURY_ISA_VERSION
	.align		4
        /*0074*/ 	.byte	0x03, 0x5f
        /*0076*/ 	.short	0x0101


	//----- nvinfo : EIATTR_UNUSED_LOAD_BYTE_OFFSET
	.align		4
        /*0078*/ 	.byte	0x04, 0x44
        /*007a*/ 	.short	(.L_478 - .L_477)


	//   ....[0]....
.L_477:
        /*007c*/ 	.word	0x00000b00
        /*0080*/ 	.word	0x0000fff0


	//   ....[1]....
        /*0084*/ 	.word	0x00000f10
        /*0088*/ 	.word	0x0000fff0


	//   ....[2]....
        /*008c*/ 	.word	0x00002270
        /*0090*/ 	.word	0x0000fff0


	//----- nvinfo : EIATTR_COOP_GROUP_MASK_REGIDS
	.align		4
.L_478:
        /*0094*/ 	.byte	0x04, 0x29
        /*0096*/ 	.short	(.L_480 - .L_479)


	//   ....[0]....
.L_479:
        /*0098*/ 	.word	0xffffffff


	//   ....[1]....
        /*009c*/ 	.word	0xffffffff


	//   ....[2]....
        /*00a0*/ 	.word	0xffffffff


	//   ....[3]....
        /*00a4*/ 	.word	0xffffffff


	//   ....[4]....
        /*00a8*/ 	.word	0xffffffff


	//   ....[5]....
        /*00ac*/ 	.word	0xffffffff


	//   ....[6]....
        /*00b0*/ 	.word	0xffffffff


	//   ....[7]....
        /*00b4*/ 	.word	0xffffffff


	//   ....[8]....
        /*00b8*/ 	.word	0xffffffff


	//   ....[9]....
        /*00bc*/ 	.word	0xffffffff


	//   ....[10]....
        /*00c0*/ 	.word	0xffffffff


	//   ....[11]....
        /*00c4*/ 	.word	0xffffffff


	//   ....[12]....
        /*00c8*/ 	.word	0xffffffff


	//   ....[13]....
        /*00cc*/ 	.word	0xffffffff


	//   ....[14]....
        /*00d0*/ 	.word	0xffffffff


	//----- nvinfo : EIATTR_COOP_GROUP_INSTR_OFFSETS
	.align		4
.L_480:
        /*00d4*/ 	.byte	0x04, 0x28
        /*00d6*/ 	.short	(.L_482 - .L_481)


	//   ....[0]....
.L_481:
        /*00d8*/ 	.word	0x00000910


	//   ....[1]....
        /*00dc*/ 	.word	0x00000970


	//   ....[2]....
        /*00e0*/ 	.word	0x000009e0


	//   ....[3]....
        /*00e4*/ 	.word	0x00000a30


	//   ....[4]....
        /*00e8*/ 	.word	0x00000a60


	//   ....[5]....
        /*00ec*/ 	.word	0x00000cb0


	//   ....[6]....
        /*00f0*/ 	.word	0x00000d40


	//   ....[7]....
        /*00f4*/ 	.word	0x00000d80


	//   ....[8]....
        /*00f8*/ 	.word	0x00000dd0


	//   ....[9]....
        /*00fc*/ 	.word	0x00000e10


	//   ....[10]....
        /*0100*/ 	.word	0x00002090


	//   ....[11]....
        /*0104*/ 	.word	0x00002110


	//   ....[12]....
        /*0108*/ 	.word	0x00002160


	//   ....[13]....
        /*010c*/ 	.word	0x000021a0


	//   ....[14]....
        /*0110*/ 	.word	0x000021d0


	//----- nvinfo : EIATTR_VRC_CTA_INIT_COUNT
	.align		4
.L_482:
        /*0114*/ 	.byte	0x02, 0x4a
	.zero		1
	.zero		1


	//----- nvinfo : EIATTR_EXIT_INSTR_OFFSETS
	.align		4
        /*0118*/ 	.byte	0x04, 0x1c
        /*011a*/ 	.short	(.L_484 - .L_483)


	//   ....[0]....
.L_483:
        /*011c*/ 	.word	0x00000080


	//   ....[1]....
        /*0120*/ 	.word	0x000000c0


	//   ....[2]....
        /*0124*/ 	.word	0x000023b0


	//   ....[3]....
        /*0128*/ 	.word	0x00002400


	//----- nvinfo : EIATTR_MAX_THREADS
	.align		4
.L_484:
        /*012c*/ 	.byte	0x04, 0x05
        /*012e*/ 	.short	(.L_486 - .L_485)
.L_485:
        /*0130*/ 	.word	0x00000200
        /*0134*/ 	.word	0x00000001
        /*0138*/ 	.word	0x00000001


	//----- nvinfo : EIATTR_CRS_STACK_SIZE
	.align		4
.L_486:
        /*013c*/ 	.byte	0x04, 0x1e
        /*013e*/ 	.short	(.L_488 - .L_487)
.L_487:
        /*0140*/ 	.word	0x00000000


	//----- nvinfo : EIATTR_CBANK_PARAM_SIZE
	.align		4
.L_488:
        /*0144*/ 	.byte	0x03, 0x19
        /*0146*/ 	.short	0x001d


	//----- nvinfo : EIATTR_PARAM_CBANK
	.align		4
        /*0148*/ 	.byte	0x04, 0x0a
        /*014a*/ 	.short	(.L_490 - .L_489)
	.align		4
.L_489:
        /*014c*/ 	.word	index@(.nv.constant0._ZN3cub18CUB_300001_SM_10006detail6reduce28DeviceReduceSingleTileKernelINS2_10policy_hubIfjN4cuda3std3__44plusIfEEE10Policy1000EN6thrust24THRUST_300001_SM_1000_NS6detail15normal_iteratorINSD_10device_ptrIfEEEEPfjS9_ffNS7_10__identityEEEvT0_T1_T2_T3_T4_T6_)
        /*0150*/ 	.short	0x0380
        /*0152*/ 	.short	0x001d


	//----- nvinfo : EIATTR_SW_WAR
	.align		4
.L_490:
        /*0154*/ 	.byte	0x04, 0x36
        /*0156*/ 	.short	(.L_492 - .L_491)
.L_491:
        /*0158*/ 	.word	0x00000008
.L_492:


//--------------------- .nv.info._ZN3cub18CUB_300001_SM_10006detail9transform16transform_kernelINS2_10policy_hubILb1EN4cuda3std3__45tupleIJN6thrust24THRUST_300001_SM_1000_NS6detail15normal_iteratorINSA_10device_ptrIfEEEESF_EEEE10policy1000El13saxpy_functorSF_JPfSK_EEEvT0_iT1_T2_DpNS2_10kernel_argIT3_EE --------------------------
	.section	.nv.info._ZN3cub18CUB_300001_SM_10006detail9transform16transform_kernelINS2_10policy_hubILb1EN4cuda3std3__45tupleIJN6thrust24THRUST_300001_SM_1000_NS6detail15normal_iteratorINSA_10device_ptrIfEEEESF_EEEE10policy1000El13saxpy_functorSF_JPfSK_EEEvT0_iT1_T2_DpNS2_10kernel_argIT3_EE,"",@"SHT_CUDA_INFO"
	.sectionflags	@""
	.align	4


	//----- nvinfo : EIATTR_CUDA_API_VERSION
	.align		4
        /*0000*/ 	.byte	0x04, 0x37
        /*0002*/ 	.short	(.L_494 - .L_493)
.L_493:
        /*0004*/ 	.word	0x00000082


	//----- nvinfo : EIATTR_KPARAM_INFO
	.align		4
.L_494:
        /*0008*/ 	.byte	0x04, 0x17
        /*000a*/ 	.short	(.L_496 - .L_495)
.L_495:
        /*000c*/ 	.word	0x00000000
        /*0010*/ 	.short	0x0005
        /*0012*/ 	.short	0x0028
        /*0014*/ 	.byte	0x00, 0xf0, 0x41, 0x00


	//----- nvinfo : EIATTR_KPARAM_INFO
	.align		4
.L_496:
        /*0018*/ 	.byte	0x04, 0x17
        /*001a*/ 	.short	(.L_498 - .L_497)
.L_497:
        /*001c*/ 	.word	0x00000000
        /*0020*/ 	.short	0x0004
        /*0022*/ 	.short	0x0018
        /*0024*/ 	.byte	0x00, 0xf0, 0x41, 0x00


	//----- nvinfo : EIATTR_KPARAM_INFO
	.align		4
.L_498:
        /*0028*/ 	.byte	0x04, 0x17
        /*002a*/ 	.short	(.L_500 - .L_499)
.L_499:
        /*002c*/ 	.word	0x00000000
        /*0030*/ 	.short	0x0003
        /*0032*/ 	.short	0x0010
        /*0034*/ 	.byte	0x00, 0xf0, 0x21, 0x00


	//----- nvinfo : EIATTR_KPARAM_INFO
	.align		4
.L_500:
        /*0038*/ 	.byte	0x04, 0x17
        /*003a*/ 	.short	(.L_502 - .L_501)
.L_501:
        /*003c*/ 	.word	0x00000000
        /*0040*/ 	.short	0x0002
        /*0042*/ 	.short	0x000c
        /*0044*/ 	.byte	0x00, 0xf0, 0x11, 0x00


	//----- nvinfo : EIATTR_KPARAM_INFO
	.align		4
.L_502:
        /*0048*/ 	.byte	0x04, 0x17
        /*004a*/ 	.short	(.L_504 - .L_503)
.L_503:
        /*004c*/ 	.word	0x00000000
        /*0050*/ 	.short	0x0001
        /*0052*/ 	.short	0x0008
        /*0054*/ 	.byte	0x00, 0xf0, 0x11, 0x00


	//----- nvinfo : EIATTR_KPARAM_INFO
	.align		4
.L_504:
        /*0058*/ 	.byte	0x04, 0x17
        /*005a*/ 	.short	(.L_506 - .L_505)
.L_505:
        /*005c*/ 	.word	0x00000000
        /*0060*/ 	.short	0x0000
        /*0062*/ 	.short	0x0000
        /*0064*/ 	.byte	0x00, 0xf0, 0x21, 0x00


	//----- nvinfo : EIATTR_SPARSE_MMA_MASK
	.align		4
.L_506:
        /*0068*/ 	.byte	0x03, 0x50
        /*006a*/ 	.short	0x0000


	//----- nvinfo : EIATTR_MAXREG_COUNT
	.align		4
        /*006c*/ 	.byte	0x03, 0x1b
        /*006e*/ 	.short	0x00ff


	//----- nvinfo : EIATTR_MERCURY_ISA_VERSION
	.align		4
        /*0070*/ 	.byte	0x03, 0x5f
        /*0072*/ 	.short	0x0101


	//----- nvinfo : EIATTR_VRC_CTA_INIT_COUNT
	.align		4
        /*0074*/ 	.byte	0x02, 0x4a
	.zero		1
	.zero		1


	//----- nvinfo : EIATTR_EXIT_INSTR_OFFSETS
	.align		4
        /*0078*/ 	.byte	0x04, 0x1c
        /*007a*/ 	.short	(.L_508 - .L_507)


	//   ....[0]....
.L_507:
        /*007c*/ 	.word	0x000003e0


	//   ....[1]....
        /*0080*/ 	.word	0x00000c90


	//   ....[2]....
        /*0084*/ 	.word	0x00000f80


	//   ....[3]....
        /*0088*/ 	.word	0x00001120


	//   ....[4]....
        /*008c*/ 	.word	0x00001150


	//   ....[5]....
        /*0090*/ 	.word	0x000011e0


	//   ....[6]....
        /*0094*/ 	.word	0x00001200


	//   ....[7]....
        /*0098*/ 	.word	0x000016d0


	//   ....[8]....
        /*009c*/ 	.word	0x00001930


	//   ....[9]....
        /*00a0*/ 	.word	0x00001a60


	//   ....[10]....
        /*00a4*/ 	.word	0x00001b00


	//----- nvinfo : EIATTR_MAX_THREADS
	.align		4
.L_508:
        /*00a8*/ 	.byte	0x04, 0x05
        /*00aa*/ 	.short	(.L_510 - .L_509)
.L_509:
        /*00ac*/ 	.word	0x00000080
        /*00b0*/ 	.word	0x00000001
        /*00b4*/ 	.word	0x00000001


	//----- nvinfo : EIATTR_CRS_STACK_SIZE
	.align		4
.L_510:
        /*00b8*/ 	.byte	0x04, 0x1e
        /*00ba*/ 	.short	(.L_512 - .L_511)
.L_511:
        /*00bc*/ 	.word	0x00000000


	//----- nvinfo : EIATTR_CBANK_PARAM_SIZE
	.align		4
.L_512:
        /*00c0*/ 	.byte	0x03, 0x19
        /*00c2*/ 	.short	0x0038


	//----- nvinfo : EIATTR_PARAM_CBANK
	.align		4
        /*00c4*/ 	.byte	0x04, 0x0a
        /*00c6*/ 	.short	(.L_514 - .L_513)
	.align		4
.L_513:
        /*00c8*/ 	.word	index@(.nv.constant0._ZN3cub18CUB_300001_SM_10006detail9transform16transform_kernelINS2_10policy_hubILb1EN4cuda3std3__45tupleIJN6thrust24THRUST_300001_SM_1000_NS6detail15normal_iteratorINSA_10device_ptrIfEEEESF_EEEE10policy1000El13saxpy_functorSF_JPfSK_EEEvT0_iT1_T2_DpNS2_10kernel_argIT3_EE)
        /*00cc*/ 	.short	0x0380
        /*00ce*/ 	.short	0x0038


	//----- nvinfo : EIATTR_SW_WAR
	.align		4
.L_514:
        /*00d0*/ 	.byte	0x04, 0x36
        /*00d2*/ 	.short	(.L_516 - .L_515)
.L_515:
        /*00d4*/ 	.word	0x00000008
.L_516:


//--------------------- .nv.info._ZN3cub18CUB_300001_SM_10006detail9transform16transform_kernelINS2_10policy_hubILb1EN4cuda3std3__45tupleIJN6thrust24THRUST_300001_SM_1000_NS6detail15normal_iteratorINSA_10device_ptrIfEEEESF_EEEE10policy1000Ei13saxpy_functorSF_JPfSK_EEEvT0_iT1_T2_DpNS2_10kernel_argIT3_EE --------------------------
	.section	.nv.info._ZN3cub18CUB_300001_SM_10006detail9transform16transform_kernelINS2_10policy_hubILb1EN4cuda3std3__45tupleIJN6thrust24THRUST_300001_SM_1000_NS6detail15normal_iteratorINSA_10device_ptrIfEEEESF_EEEE10policy1000Ei13saxpy_functorSF_JPfSK_EEEvT0_iT1_T2_DpNS2_10kernel_argIT3_EE,"",@"SHT_CUDA_INFO"
	.sectionflags	@""
	.align	4


	//----- nvinfo : EIATTR_CUDA_API_VERSION
	.align		4
        /*0000*/ 	.byte	0x04, 0x37
        /*0002*/ 	.short	(.L_518 - .L_517)
.L_517:
        /*0004*/ 	.word	0x00000082


	//----- nvinfo : EIATTR_KPARAM_INFO
	.align		4
.L_518:
        /*0008*/ 	.byte	0x04, 0x17
        /*000a*/ 	.short	(.L_520 - .L_519)
.L_519:
        /*000c*/ 	.word	0x00000000
        /*0010*/ 	.short	0x0005
        /*0012*/ 	.short	0x0028
        /*0014*/ 	.byte	0x00, 0xf0, 0x41, 0x00


	//----- nvinfo : EIATTR_KPARAM_INFO
	.align		4
.L_520:
        /*0018*/ 	.byte	0x04, 0x17
        /*001a*/ 	.short	(.L_522 - .L_521)
.L_521:
        /*001c*/ 	.word	0x00000000
        /*0020*/ 	.short	0x0004
        /*0022*/ 	.short	0x0018
        /*0024*/ 	.byte	0x00, 0xf0, 0x41, 0x00


	//----- nvinfo : EIATTR_KPARAM_INFO
	.align		4
.L_522:
        /*0028*/ 	.byte	0x04, 0x17
        /*002a*/ 	.short	(.L_524 - .L_523)
.L_523:
        /*002c*/ 	.word	0x00000000
        /*0030*/ 	.short	0x0003
        /*0032*/ 	.short	0x0010
        /*0034*/ 	.byte	0x00, 0xf0, 0x21, 0x00


	//----- nvinfo : EIATTR_KPARAM_INFO
	.align		4
.L_524:
        /*0038*/ 	.byte	0x04, 0x17
        /*003a*/ 	.short	(.L_526 - .L_525)
.L_525:
        /*003c*/ 	.word	0x00000000
        /*0040*/ 	.short	0x0002
        /*0042*/ 	.short	0x0008
        /*0044*/ 	.byte	0x00, 0xf0, 0x11, 0x00


	//----- nvinfo : EIATTR_KPARAM_INFO
	.align		4
.L_526:
        /*0048*/ 	.byte	0x04, 0x17
        /*004a*/ 	.short	(.L_528 - .L_527)
.L_527:
        /*004c*/ 	.word	0x00000000
        /*0050*/ 	.short	0x0001
        /*0052*/ 	.short	0x0004
        /*0054*/ 	.byte	0x00, 0xf0, 0x11, 0x00


	//----- nvinfo : EIATTR_KPARAM_INFO
	.align		4
.L_528:
        /*0058*/ 	.byte	0x04, 0x17
        /*005a*/ 	.short	(.L_530 - .L_529)
.L_529:
        /*005c*/ 	.word	0x00000000
        /*0060*/ 	.short	0x0000
        /*0062*/ 	.short	0x0000
        /*0064*/ 	.byte	0x00, 0xf0, 0x11, 0x00


	//----- nvinfo : EIATTR_SPARSE_MMA_MASK
	.align		4
.L_530:
        /*0068*/ 	.byte	0x03, 0x50
        /*006a*/ 	.short	0x0000


	//----- nvinfo : EIATTR_MAXREG_COUNT
	.align		4
        /*006c*/ 	.byte	0x03, 0x1b
        /*006e*/ 	.short	0x00ff


	//----- nvinfo : EIATTR_MERCURY_ISA_VERSION
	.align		4
        /*0070*/ 	.byte	0x03, 0x5f
        /*0072*/ 	.short	0x0101


	//----- nvinfo : EIATTR_VRC_CTA_INIT_COUNT
	.align		4
        /*0074*/ 	.byte	0x02, 0x4a
	.zero		1
	.zero		1


	//----- nvinfo : EIATTR_EXIT_INSTR_OFFSETS
	.align		4
        /*0078*/ 	.byte	0x04, 0x1c
        /*007a*/ 	.short	(.L_532 - .L_531)


	//   ....[0]....
.L_531:
        /*007c*/ 	.word	0x000002f0


	//   ....[1]....
        /*0080*/ 	.word	0x00000800


	//   ....[2]....
        /*0084*/ 	.word	0x00000a60


	//   ....[3]....
        /*0088*/ 	.word	0x00000ba0


	//   ....[4]....
        /*008c*/ 	.word	0x00000c50


	//   ....[5]....
        /*0090*/ 	.word	0x00000c80


	//   ....[6]....
        /*0094*/ 	.word	0x00001200


	//   ....[7]....
        /*0098*/ 	.word	0x00001530


	//   ....[8]....
        /*009c*/ 	.word	0x000016f0


	//   ....[9]....
        /*00a0*/ 	.word	0x00001720


	//   ....[10]....
        /*00a4*/ 	.word	0x000017c0


	//----- nvinfo : EIATTR_MAX_THREADS
	.align		4
.L_532:
        /*00a8*/ 	.byte	0x04, 0x05
        /*00aa*/ 	.short	(.L_534 - .L_533)
.L_533:
        /*00ac*/ 	.word	0x00000080
        /*00b0*/ 	.word	0x00000001
        /*00b4*/ 	.word	0x00000001


	//----- nvinfo : EIATTR_CRS_STACK_SIZE
	.align		4
.L_534:
        /*00b8*/ 	.byte	0x04, 0x1e
        /*00ba*/ 	.short	(.L_536 - .L_535)
.L_535:
        /*00bc*/ 	.word	0x00000000


	//----- nvinfo : EIATTR_CBANK_PARAM_SIZE
	.align		4
.L_536:
        /*00c0*/ 	.byte	0x03, 0x19
        /*00c2*/ 	.short	0x0038


	//----- nvinfo : EIATTR_PARAM_CBANK
	.align		4
        /*00c4*/ 	.byte	0x04, 0x0a
        /*00c6*/ 	.short	(.L_538 - .L_537)
	.align		4
.L_537:
        /*00c8*/ 	.word	index@(.nv.constant0._ZN3cub18CUB_300001_SM_10006detail9transform16transform_kernelINS2_10policy_hubILb1EN4cuda3std3__45tupleIJN6thrust24THRUST_300001_SM_1000_NS6detail15normal_iteratorINSA_10device_ptrIfEEEESF_EEEE10policy1000Ei13saxpy_functorSF_JPfSK_EEEvT0_iT1_T2_DpNS2_10kernel_argIT3_EE)
        /*00cc*/ 	.short	0x0380
        /*00ce*/ 	.short	0x0038


	//----- nvinfo : EIATTR_SW_WAR
	.align		4
.L_538:
        /*00d0*/ 	.byte	0x04, 0x36
        /*00d2*/ 	.short	(.L_540 - .L_539)
.L_539:
        /*00d4*/ 	.word	0x00000008
.L_540:


//--------------------- .nv.info._ZN3cub18CUB_300001_SM_10006detail8for_each13static_kernelINS2_12policy_hub_t12policy_500_tElNS2_12op_wrapper_tIlN6thrust24THRUST_300001_SM_1000_NS8cuda_cub10generate_fIPDoFivEEENS8_6detail15normal_iteratorINS8_10device_ptrIfEEEEEEEEvT0_T1_ --------------------------
	.section	.nv.info._ZN3cub18CUB_300001_SM_10006detail8for_each13static_kernelINS2_12policy_hub_t12policy_500_tElNS2_12op_wrapper_tIlN6thrust24THRUST_300001_SM_1000_NS8cuda_cub10generate_fIPDoFivEEENS8_6detail15normal_iteratorINS8_10device_ptrIfEEEEEEEEvT0_T1_,"",@"SHT_CUDA_INFO"
	.sectionflags	@""
	.align	4


	//----- nvinfo : EIATTR_CUDA_API_VERSION
	.align		4
        /*0000*/ 	.byte	0x04, 0x37
        /*0002*/ 	.short	(.L_542 - .L_541)
.L_541:
        /*0004*/ 	.word	0x00000082


	//----- nvinfo : EIATTR_KPARAM_INFO
	.align		4
.L_542:
        /*0008*/ 	.byte	0x04, 0x17
        /*000a*/ 	.short	(.L_544 - .L_543)
.L_543:
        /*000c*/ 	.word	0x00000000
        /*0010*/ 	.short	0x0001
        /*0012*/ 	.short	0x0008
        /*0014*/ 	.byte	0x00, 0xf0, 0x41, 0x00


	//----- nvinfo : EIATTR_KPARAM_INFO
	.align		4
.L_544:
        /*0018*/ 	.byte	0x04, 0x17
        /*001a*/ 	.short	(.L_546 - .L_545)
.L_545:
        /*001c*/ 	.word	0x00000000
        /*0020*/ 	.short	0x0000
        /*0022*/ 	.short	0x0000
        /*0024*/ 	.byte	0x00, 0xf0, 0x21, 0x00


	//----- nvinfo : EIATTR_SPARSE_MMA_MASK
	.align		4
.L_546:
        /*0028*/ 	.byte	0x03, 0x50
        /*002a*/ 	.short	0x0000


	//----- nvinfo : EIATTR_MAXREG_COUNT
	.align		4
        /*002c*/ 	.byte	0x03, 0x1b
        /*002e*/ 	.short	0x00ff


	//----- nvinfo : EIATTR_MERCURY_ISA_VERSION
	.align		4
        /*0030*/ 	.byte	0x03, 0x5f
        /*0032*/ 	.short	0x0101


	//----- nvinfo : EIATTR_VRC_CTA_INIT_COUNT
	.align		4
        /*0034*/ 	.byte	0x02, 0x4a
	.zero		1
	.zero		1


	//----- nvinfo : EIATTR_EXIT_INSTR_OFFSETS
	.align		4
        /*0038*/ 	.byte	0x04, 0x1c
        /*003a*/ 	.short	(.L_548 - .L_547)


	//   ....[0]....
.L_547:
        /*003c*/ 	.word	0x000001c0


	//   ....[1]....
        /*0040*/ 	.word	0x00000340


	//   ....[2]....
        /*0044*/ 	.word	0x000003b0


	//----- nvinfo : EIATTR_MAX_THREADS
	.align		4
.L_548:
        /*0048*/ 	.byte	0x04, 0x05
        /*004a*/ 	.short	(.L_550 - .L_549)
.L_549:
        /*004c*/ 	.word	0x00000100
        /*0050*/ 	.word	0x00000001
        /*0054*/ 	.word	0x00000001


	//----- nvinfo : EIATTR_CRS_STACK_SIZE
	.align		4
.L_550:
        /*0058*/ 	.byte	0x04, 0x1e
        /*005a*/ 	.short	(.L_552 - .L_551)
.L_551:
        /*005c*/ 	.word	0x00000000


	//----- nvinfo : EIATTR_CBANK_PARAM_SIZE
	.align		4
.L_552:
        /*0060*/ 	.byte	0x03, 0x19
        /*0062*/ 	.short	0x0018


	//----- nvinfo : EIATTR_PARAM_CBANK
	.align		4
        /*0064*/ 	.byte	0x04, 0x0a
        /*0066*/ 	.short	(.L_554 - .L_553)
	.align		4
.L_553:
        /*0068*/ 	.word	index@(.nv.constant0._ZN3cub18CUB_300001_SM_10006detail8for_each13static_kernelINS2_12policy_hub_t12policy_500_tElNS2_12op_wrapper_tIlN6thrust24THRUST_300001_SM_1000_NS8cuda_cub10generate_fIPDoFivEEENS8_6detail15normal_iteratorINS8_10device_ptrIfEEEEEEEEvT0_T1_)
        /*006c*/ 	.short	0x0380
        /*006e*/ 	.short	0x0018


	//----- nvinfo : EIATTR_SW_WAR
	.align		4
.L_554:
        /*0070*/ 	.byte	0x04, 0x36
        /*0072*/ 	.short	(.L_556 - .L_555)
.L_555:
        /*0074*/ 	.word	0x00000008
.L_556:


//--------------------- .nv.info._ZN3cub18CUB_300001_SM_10006detail8for_each13static_kernelINS2_12policy_hub_t12policy_500_tElN6thrust24THRUST_300001_SM_1000_NS8cuda_cub10__tabulate7functorINS7_6detail15normal_iteratorINS7_10device_ptrIfEEEENS7_6system6detail7generic6detail22compute_sequence_valueIfvEElEEEEvT0_T1_ --------------------------
	.section	.nv.info._ZN3cub18CUB_300001_SM_10006detail8for_each13static_kernelINS2_12policy_hub_t12policy_500_tElN6thrust24THRUST_300001_SM_1000_NS8cuda_cub10__tabulate7functorINS7_6detail15normal_iteratorINS7_10device_ptrIfEEEENS7_6system6detail7generic6detail22compute_sequence_valueIfvEElEEEEvT0_T1_,"",@"SHT_CUDA_INFO"
	.sectionflags	@""
	.align	4


	//----- nvinfo : EIATTR_CUDA_API_VERSION
	.align		4
        /*0000*/ 	.byte	0x04, 0x37
        /*0002*/ 	.short	(.L_558 - .L_557)
.L_557:
        /*0004*/ 	.word	0x00000082


	//----- nvinfo : EIATTR_KPARAM_INFO
	.align		4
.L_558:
        /*0008*/ 	.byte	0x04, 0x17
        /*000a*/ 	.short	(.L_560 - .L_559)
.L_559:
        /*000c*/ 	.word	0x00000000
        /*0010*/ 	.short	0x0001
        /*0012*/ 	.short	0x0008
        /*0014*/ 	.byte	0x00, 0xf0, 0x41, 0x00


	//----- nvinfo : EIATTR_KPARAM_INFO
	.align		4
.L_560:
        /*0018*/ 	.byte	0x04, 0x17
        /*001a*/ 	.short	(.L_562 - .L_561)
.L_561:
        /*001c*/ 	.word	0x00000000
        /*0020*/ 	.short	0x0000
        /*0022*/ 	.short	0x0000
        /*0024*/ 	.byte	0x00, 0xf0, 0x21, 0x00


	//----- nvinfo : EIATTR_SPARSE_MMA_MASK
	.align		4
.L_562:
        /*0028*/ 	.byte	0x03, 0x50
        /*002a*/ 	.short	0x0000


	//----- nvinfo : EIATTR_MAXREG_COUNT
	.align		4
        /*002c*/ 	.byte	0x03, 0x1b
        /*002e*/ 	.short	0x00ff


	//----- nvinfo : EIATTR_MERCURY_ISA_VERSION
	.align		4
        /*0030*/ 	.byte	0x03, 0x5f
        /*0032*/ 	.short	0x0101


	//----- nvinfo : EIATTR_VRC_CTA_INIT_COUNT
	.align		4
        /*0034*/ 	.byte	0x02, 0x4a
	.zero		1
	.zero		1


	//----- nvinfo : EIATTR_EXIT_INSTR_OFFSETS
	.align		4
        /*0038*/ 	.byte	0x04, 0x1c
        /*003a*/ 	.short	(.L_564 - .L_563)


	//   ....[0]....
.L_563:
        /*003c*/ 	.word	0x00000190


	//   ....[1]....
        /*0040*/ 	.word	0x000002f0


	//   ....[2]....
        /*0044*/ 	.word	0x00000390


	//----- nvinfo : EIATTR_MAX_THREADS
	.align		4
.L_564:
        /*0048*/ 	.byte	0x04, 0x05
        /*004a*/ 	.short	(.L_566 - .L_565)
.L_565:
        /*004c*/ 	.word	0x00000100
        /*0050*/ 	.word	0x00000001
        /*0054*/ 	.word	0x00000001


	//----- nvinfo : EIATTR_CRS_STACK_SIZE
	.align		4
.L_566:
        /*0058*/ 	.byte	0x04, 0x1e
        /*005a*/ 	.short	(.L_568 - .L_567)
.L_567:
        /*005c*/ 	.word	0x00000000


	//----- nvinfo : EIATTR_CBANK_PARAM_SIZE
	.align		4
.L_568:
        /*0060*/ 	.byte	0x03, 0x19
        /*0062*/ 	.short	0x0018


	//----- nvinfo : EIATTR_PARAM_CBANK
	.align		4
        /*0064*/ 	.byte	0x04, 0x0a
        /*0066*/ 	.short	(.L_570 - .L_569)
	.align		4
.L_569:
        /*0068*/ 	.word	index@(.nv.constant0._ZN3cub18CUB_300001_SM_10006detail8for_each13static_kernelINS2_12policy_hub_t12policy_500_tElN6thrust24THRUST_300001_SM_1000_NS8cuda_cub10__tabulate7functorINS7_6detail15normal_iteratorINS7_10device_ptrIfEEEENS7_6system6detail7generic6detail22compute_sequence_valueIfvEElEEEEvT0_T1_)
        /*006c*/ 	.short	0x0380
        /*006e*/ 	.short	0x0018


	//----- nvinfo : EIATTR_SW_WAR
	.align		4
.L_570:
        /*0070*/ 	.byte	0x04, 0x36
        /*0072*/ 	.short	(.L_572 - .L_571)
.L_571:
        /*0074*/ 	.word	0x00000008
.L_572:


//--------------------- .nv.info._ZN3cub18CUB_300001_SM_10006detail8for_each13static_kernelINS2_12policy_hub_t12policy_500_tEmN6thrust24THRUST_300001_SM_1000_NS8cuda_cub20__uninitialized_fill7functorINS7_10device_ptrIfEEfEEEEvT0_T1_ --------------------------
	.section	.nv.info._ZN3cub18CUB_300001_SM_10006detail8for_each13static_kernelINS2_12policy_hub_t12policy_500_tEmN6thrust24THRUST_300001_SM_1000_NS8cuda_cub20__uninitialized_fill7functorINS7_10device_ptrIfEEfEEEEvT0_T1_,"",@"SHT_CUDA_INFO"
	.sectionflags	@""
	.align	4


	//----- nvinfo : EIATTR_CUDA_API_VERSION
	.align		4
        /*0000*/ 	.byte	0x04, 0x37
        /*0002*/ 	.short	(.L_574 - .L_573)
.L_573:
        /*0004*/ 	.word	0x00000082


	//----- nvinfo : EIATTR_KPARAM_INFO
	.align		4
.L_574:
        /*0008*/ 	.byte	0x04, 0x17
        /*000a*/ 	.short	(.L_576 - .L_575)
.L_575:
        /*000c*/ 	.word	0x00000000
        /*0010*/ 	.short	0x0001
        /*0012*/ 	.short	0x0008
        /*0014*/ 	.byte	0x00, 0xf0, 0x41, 0x00


	//----- nvinfo : EIATTR_KPARAM_INFO
	.align		4
.L_576:
        /*0018*/ 	.byte	0x04, 0x17
        /*001a*/ 	.short	(.L_578 - .L_577)
.L_577:
        /*001c*/ 	.word	0x00000000
        /*0020*/ 	.short	0x0000
        /*0022*/ 	.short	0x0000
        /*0024*/ 	.byte	0x00, 0xf0, 0x21, 0x00


	//----- nvinfo : EIATTR_SPARSE_MMA_MASK
	.align		4
.L_578:
        /*0028*/ 	.byte	0x03, 0x50
        /*002a*/ 	.short	0x0000


	//----- nvinfo : EIATTR_MAXREG_COUNT
	.align		4
        /*002c*/ 	.byte	0x03, 0x1b
        /*002e*/ 	.short	0x00ff


	//----- nvinfo : EIATTR_MERCURY_ISA_VERSION
	.align		4
        /*0030*/ 	.byte	0x03, 0x5f
        /*0032*/ 	.short	0x0101


	//----- nvinfo : EIATTR_VRC_CTA_INIT_COUNT
	.align		4
        /*0034*/ 	.byte	0x02, 0x4a
	.zero		1
	.zero		1


	//----- nvinfo : EIATTR_EXIT_INSTR_OFFSETS
	.align		4
        /*0038*/ 	.byte	0x04, 0x1c
        /*003a*/ 	.short	(.L_580 - .L_579)


	//   ....[0]....
.L_579:
        /*003c*/ 	.word	0x00000130


	//   ....[1]....
        /*0040*/ 	.word	0x00000230


	//   ....[2]....
        /*0044*/ 	.word	0x00000260


	//----- nvinfo : EIATTR_MAX_THREADS
	.align		4
.L_580:
        /*0048*/ 	.byte	0x04, 0x05
        /*004a*/ 	.short	(.L_582 - .L_581)
.L_581:
        /*004c*/ 	.word	0x00000100
        /*0050*/ 	.word	0x00000001
        /*0054*/ 	.word	0x00000001


	//----- nvinfo : EIATTR_CBANK_PARAM_SIZE
	.align		4
.L_582:
        /*0058*/ 	.byte	0x03, 0x19
        /*005a*/ 	.short	0x0018


	//----- nvinfo : EIATTR_PARAM_CBANK
	.align		4
        /*005c*/ 	.byte	0x04, 0x0a
        /*005e*/ 	.short	(.L_584 - .L_583)
	.align		4
.L_583:
        /*0060*/ 	.word	index@(.nv.constant0._ZN3cub18CUB_300001_SM_10006detail8for_each13static_kernelINS2_12policy_hub_t12policy_500_tEmN6thrust24THRUST_300001_SM_1000_NS8cuda_cub20__uninitialized_fill7functorINS7_10device_ptrIfEEfEEEEvT0_T1_)
        /*0064*/ 	.short	0x0380
        /*0066*/ 	.short	0x0018


	//----- nvinfo : EIATTR_SW_WAR
	.align		4
.L_584:
        /*0068*/ 	.byte	0x04, 0x36
        /*006a*/ 	.short	(.L_586 - .L_585)
.L_585:
        /*006c*/ 	.word	0x00000008
.L_586:


//--------------------- .nv.info._ZN3cub18CUB_300001_SM_10006detail11EmptyKernelIvEEvv --------------------------
	.section	.nv.info._ZN3cub18CUB_300001_SM_10006detail11EmptyKernelIvEEvv,"",@"SHT_CUDA_INFO"
	.sectionflags	@""
	.align	4


	//----- nvinfo : EIATTR_CUDA_API_VERSION
	.align		4
        /*0000*/ 	.byte	0x04, 0x37
        /*0002*/ 	.short	(.L_588 - .L_587)
.L_587:
        /*0004*/ 	.word	0x00000082


	//----- nvinfo : EIATTR_SPARSE_MMA_MASK
	.align		4
.L_588:
        /*0008*/ 	.byte	0x03, 0x50
        /*000a*/ 	.short	0x0000


	//----- nvinfo : EIATTR_MAXREG_COUNT
	.align		4
        /*000c*/ 	.byte	0x03, 0x1b
        /*000e*/ 	.short	0x00ff


	//----- nvinfo : EIATTR_MERCURY_ISA_VERSION
	.align		4
        /*0010*/ 	.byte	0x03, 0x5f
        /*0012*/ 	.short	0x0101


	//----- nvinfo : EIATTR_VRC_CTA_INIT_COUNT
	.align		4
        /*0014*/ 	.byte	0x02, 0x4a
	.zero		1
	.zero		1


	//----- nvinfo : EIATTR_EXIT_INSTR_OFFSETS
	.align		4
        /*0018*/ 	.byte	0x04, 0x1c
        /*001a*/ 	.short	(.L_590 - .L_589)


	//   ....[0]....
.L_589:
        /*001c*/ 	.word	0x00000010


	//----- nvinfo : EIATTR_SW_WAR
	.align		4
.L_590:
        /*0020*/ 	.byte	0x04, 0x36
        /*0022*/ 	.short	(.L_592 - .L_591)
.L_591:
        /*0024*/ 	.word	0x00000008
.L_592:


//--------------------- .nv.callgraph             --------------------------
	.section	.nv.callgraph,"",@"SHT_CUDA_CALLGRAPH"
	.align	4
	.sectionentsize	8
	.align		4
        /*0000*/ 	.word	0x00000000
	.align		4
        /*0004*/ 	.word	0xffffffff
	.align		4
        /*0008*/ 	.word	0x00000000
	.align		4
        /*000c*/ 	.word	0xfffffffe
	.align		4
        /*0010*/ 	.word	0x00000000
	.align		4
        /*0014*/ 	.word	0xfffffffd
	.align		4
        /*0018*/ 	.word	0x00000000
	.align		4
        /*001c*/ 	.word	0xfffffffc


//--------------------- .nv.constant4             --------------------------
	.section	.nv.constant4,"a",@progbits
	.align	8
	.align		8
.nv.constant4:
        /*0000*/ 	.dword	_ZN34_INTERNAL_83fbe3db_4_k_cu_f65d6a734cuda3std3__45__cpo5beginE
	.align		8
        /*0008*/ 	.dword	_ZN34_INTERNAL_83fbe3db_4_k_cu_f65d6a734cuda3std3__45__cpo3endE
	.align		8
        /*0010*/ 	.dword	_ZN34_INTERNAL_83fbe3db_4_k_cu_f65d6a734cuda3std3__45__cpo6cbeginE
	.align		8
        /*0018*/ 	.dword	_ZN34_INTERNAL_83fbe3db_4_k_cu_f65d6a734cuda3std3__45__cpo4cendE
	.align		8
        /*0020*/ 	.dword	_ZN34_INTERNAL_83fbe3db_4_k_cu_f65d6a734cuda3std3__45__cpo6rbeginE
	.align		8
        /*0028*/ 	.dword	_ZN34_INTERNAL_83fbe3db_4_k_cu_f65d6a734cuda3std3__45__cpo4rendE
	.align		8
        /*0030*/ 	.dword	_ZN34_INTERNAL_83fbe3db_4_k_cu_f65d6a734cuda3std3__45__cpo7crbeginE
	.align		8
        /*0038*/ 	.dword	_ZN34_INTERNAL_83fbe3db_4_k_cu_f65d6a734cuda3std3__45__cpo5crendE
	.align		8
        /*0040*/ 	.dword	_ZN34_INTERNAL_83fbe3db_4_k_cu_f65d6a734cuda3std3__436_GLOBAL__N__83fbe3db_4_k_cu_f65d6a736ignoreE
	.align		8
        /*0048*/ 	.dword	_ZN34_INTERNAL_83fbe3db_4_k_cu_f65d6a734cuda3std3__419piecewise_constructE
	.align		8
        /*0050*/ 	.dword	_ZN34_INTERNAL_83fbe3db_4_k_cu_f65d6a734cuda3std3__48in_placeE
	.align		8
        /*0058*/ 	.dword	_ZN34_INTERNAL_83fbe3db_4_k_cu_f65d6a734cuda3std3__420unreachable_sentinelE
	.align		8
        /*0060*/ 	.dword	_ZN34_INTERNAL_83fbe3db_4_k_cu_f65d6a734cuda3std3__47nulloptE
	.align		8
        /*0068*/ 	.dword	_ZN34_INTERNAL_83fbe3db_4_k_cu_f65d6a734cuda3std3__48unexpectE
	.align		8
        /*0070*/ 	.dword	_ZN34_INTERNAL_83fbe3db_4_k_cu_f65d6a734cuda3std6ranges3__45__cpo4swapE
	.align		8
        /*0078*/ 	.dword	_ZN34_INTERNAL_83fbe3db_4_k_cu_f65d6a734cuda3std6ranges3__45__cpo9iter_moveE
	.align		8
        /*0080*/ 	.dword	_ZN34_INTERNAL_83fbe3db_4_k_cu_f65d6a734cuda3std6ranges3__45__cpo5beginE
	.align		8
        /*0088*/ 	.dword	_ZN34_INTERNAL_83fbe3db_4_k_cu_f65d6a734cuda3std6ranges3__45__cpo3endE
	.align		8
        /*0090*/ 	.dword	_ZN34_INTERNAL_83fbe3db_4_k_cu_f65d6a734cuda3std6ranges3__45__cpo6cbeginE
	.align		8
        /*0098*/ 	.dword	_ZN34_INTERNAL_83fbe3db_4_k_cu_f65d6a734cuda3std6ranges3__45__cpo4cendE
	.align		8
        /*00a0*/ 	.dword	_ZN34_INTERNAL_83fbe3db_4_k_cu_f65d6a734cuda3std6ranges3__45__cpo7advanceE
	.align		8
        /*00a8*/ 	.dword	_ZN34_INTERNAL_83fbe3db_4_k_cu_f65d6a734cuda3std6ranges3__45__cpo9iter_swapE
	.align		8
        /*00b0*/ 	.dword	_ZN34_INTERNAL_83fbe3db_4_k_cu_f65d6a734cuda3std6ranges3__45__cpo4nextE
	.align		8
        /*00b8*/ 	.dword	_ZN34_INTERNAL_83fbe3db_4_k_cu_f65d6a734cuda3std6ranges3__45__cpo4prevE
	.align		8
        /*00c0*/ 	.dword	_ZN34_INTERNAL_83fbe3db_4_k_cu_f65d6a734cuda3std6ranges3__45__cpo4dataE
	.align		8
        /*00c8*/ 	.dword	_ZN34_INTERNAL_83fbe3db_4_k_cu_f65d6a734cuda3std6ranges3__45__cpo5cdataE
	.align		8
        /*00d0*/ 	.dword	_ZN34_INTERNAL_83fbe3db_4_k_cu_f65d6a734cuda3std6ranges3__45__cpo4sizeE
	.align		8
        /*00d8*/ 	.dword	_ZN34_INTERNAL_83fbe3db_4_k_cu_f65d6a734cuda3std6ranges3__45__cpo5ssizeE
	.align		8
        /*00e0*/ 	.dword	_ZN34_INTERNAL_83fbe3db_4_k_cu_f65d6a734cuda3std6ranges3__45__cpo8distanceE
	.align		8
        /*00e8*/ 	.dword	_ZN34_INTERNAL_83fbe3db_4_k_cu_f65d6a736thrust24THRUST_300001_SM_1000_NS8cuda_cub3parE
	.align		8
        /*00f0*/ 	.dword	_ZN34_INTERNAL_83fbe3db_4_k_cu_f65d6a736thrust24THRUST_300001_SM_1000_NS8cuda_cub10par_nosyncE
	.align		8
        /*00f8*/ 	.dword	_ZN34_INTERNAL_83fbe3db_4_k_cu_f65d6a736thrust24THRUST_300001_SM_1000_NS6system6detail10sequential3seqE
	.align		8
        /*0100*/ 	.dword	_ZN34_INTERNAL_83fbe3db_4_k_cu_f65d6a736thrust24THRUST_300001_SM_1000_NS12placeholders2_1E
	.align		8
        /*0108*/ 	.dword	_ZN34_INTERNAL_83fbe3db_4_k_cu_f65d6a736thrust24THRUST_300001_SM_1000_NS12placeholders2_2E
	.align		8
        /*0110*/ 	.dword	_ZN34_INTERNAL_83fbe3db_4_k_cu_f65d6a736thrust24THRUST_300001_SM_1000_NS12placeholders2_3E
	.align		8
        /*0118*/ 	.dword	_ZN34_INTERNAL_83fbe3db_4_k_cu_f65d6a736thrust24THRUST_300001_SM_1000_NS12placeholders2_4E
	.align		8
        /*0120*/ 	.dword	_ZN34_INTERNAL_83fbe3db_4_k_cu_f65d6a736thrust24THRUST_300001_SM_1000_NS12placeholders2_5E
	.align		8
        /*0128*/ 	.dword	_ZN34_INTERNAL_83fbe3db_4_k_cu_f65d6a736thrust24THRUST_300001_SM_1000_NS12placeholders2_6E
	.align		8
        /*0130*/ 	.dword	_ZN34_INTERNAL_83fbe3db_4_k_cu_f65d6a736thrust24THRUST_300001_SM_1000_NS12placeholders2_7E
	.align		8
        /*0138*/ 	.dword	_ZN34_INTERNAL_83fbe3db_4_k_cu_f65d6a736thrust24THRUST_300001_SM_1000_NS12placeholders2_8E
	.align		8
        /*0140*/ 	.dword	_ZN34_INTERNAL_83fbe3db_4_k_cu_f65d6a736thrust24THRUST_300001_SM_1000_NS12placeholders2_9E
	.align		8
        /*0148*/ 	.dword	_ZN34_INTERNAL_83fbe3db_4_k_cu_f65d6a736thrust24THRUST_300001_SM_1000_NS12placeholders3_10E
	.align		8
        /*0150*/ 	.dword	_ZN34_INTERNAL_83fbe3db_4_k_cu_f65d6a736thrust24THRUST_300001_SM_1000_NS3seqE


//--------------------- .text._ZN3cub18CUB_300001_SM_10006detail6reduce28DeviceReduceSingleTileKernelINS2_10policy_hubIfyN4cuda3__47maximumIfEEE10Policy1000EPfPdiS8_dfNS5_3std3__410__identityEEEvT0_T1_T2_T3_T4_T6_ --------------------------
	.section	.text._ZN3cub18CUB_300001_SM_10006detail6reduce28DeviceReduceSingleTileKernelINS2_10policy_hubIfyN4cuda3__47maximumIfEEE10Policy1000EPfPdiS8_dfNS5_3std3__410__identityEEEvT0_T1_T2_T3_T4_T6_,"ax",@progbits
	.align	128
        .global         _ZN3cub18CUB_300001_SM_10006detail6reduce28DeviceReduceSingleTileKernelINS2_10policy_hubIfyN4cuda3__47maximumIfEEE10Policy1000EPfPdiS8_dfNS5_3std3__410__identityEEEvT0_T1_T2_T3_T4_T6_
        .type           _ZN3cub18CUB_300001_SM_10006detail6reduce28DeviceReduceSingleTileKernelINS2_10policy_hubIfyN4cuda3__47maximumIfEEE10Policy1000EPfPdiS8_dfNS5_3std3__410__identityEEEvT0_T1_T2_T3_T4_T6_,@function
        .size           _ZN3cub18CUB_300001_SM_10006detail6reduce28DeviceReduceSingleTileKernelINS2_10policy_hubIfyN4cuda3__47maximumIfEEE10Policy1000EPfPdiS8_dfNS5_3std3__410__identityEEEvT0_T1_T2_T3_T4_T6_,(.L_x_515 - _ZN3cub18CUB_300001_SM_10006detail6reduce28DeviceReduceSingleTileKernelINS2_10policy_hubIfyN4cuda3__47maximumIfEEE10Policy1000EPfPdiS8_dfNS5_3std3__410__identityEEEvT0_T1_T2_T3_T4_T6_)
        .other          _ZN3cub18CUB_300001_SM_10006detail6reduce28DeviceReduceSingleTileKernelINS2_10policy_hubIfyN4cuda3__47maximumIfEEE10Policy1000EPfPdiS8_dfNS5_3std3__410__identityEEEvT0_T1_T2_T3_T4_T6_,@"STO_CUDA_ENTRY STV_DEFAULT"
_ZN3cub18CUB_300001_SM_10006detail6reduce28DeviceReduceSingleTileKernelINS2_10policy_hubIfyN4cuda3__47maximumIfEEE10Policy1000EPfPdiS8_dfNS5_3std3__410__identityEEEvT0_T1_T2_T3_T4_T6_:
.text._ZN3cub18CUB_300001_SM_10006detail6reduce28DeviceReduceSingleTileKernelINS2_10policy_hubIfyN4cuda3__47maximumIfEEE10Policy1000EPfPdiS8_dfNS5_3std3__410__identityEEEvT0_T1_T2_T3_T4_T6_:
[----:B------:R-:W-:Y:S01]  /*0000*/  LDC R1, c[0x0][0x37c] ;  /* 0x0000df00ff017b82 */ /* 0x000fe20000000800 */
[----:B------:R-:W0:Y:S01]  /*0010*/  LDCU UR4, c[0x0][0x390] ;  /* 0x00007200ff0477ac */ /* 0x000e220008000800 */
[----:B------:R-:W1:Y:S01]  /*0020*/  LDCU.64 UR6, c[0x0][0x358] ;  /* 0x00006b00ff0677ac */ /* 0x000e620008000a00 */
[----:B0-----:R-:W-:-:S05]  /*0030*/  IMAD.U32 R20, RZ, RZ, UR4 ;  /* 0x00000004ff147e24 */ /* 0x001fca000f8e00ff */
[----:B------:R-:W-:-:S13]  /*0040*/  ISETP.NE.AND P0, PT, R20, RZ, PT ;  /* 0x000000ff1400720c */ /* 0x000fda0003f05270 */
[----:B-1----:R-:W-:Y:S05]  /*0050*/  @P0 BRA `(.L_x_0) ;  /* 0x00000000001c0947 */ /* 0x002fea0003800000 */
[----:B------:R-:W0:Y:S02]  /*0060*/  S2R R0, SR_TID.X ;  /* 0x0000000000007919 */ /* 0x000e240000002100 */
[----:B0-----:R-:W-:-:S13]  /*0070*/  ISETP.NE.AND P0, PT, R0, RZ, PT ;  /* 0x000000ff0000720c */ /* 0x001fda0003f05270 */
[----:B------:R-:W-:Y:S05]  /*0080*/  @P0 EXIT ;  /* 0x000000000000094d */ /* 0x000fea0003800000 */
[----:B------:R-:W0:Y:S08]  /*0090*/  LDC.64 R2, c[0x0][0x388] ;  /* 0x0000e200ff027b82 */ /* 0x000e300000000a00 */
[----:B------:R-:W0:Y:S02]  /*00a0*/  LDC.64 R4, c[0x0][0x398] ;  /* 0x0000e600ff047b82 */ /* 0x000e240000000a00 */
[----:B0-----:R-:W-:Y:S01]  /*00b0*/  STG.E.64 desc[UR6][R2.64], R4 ;  /* 0x0000000402007986 */ /* 0x001fe2000c101b06 */
[----:B------:R-:W-:Y:S05]  /*00c0*/  EXIT ;  /* 0x000000000000794d */ /* 0x000fea0003800000 */
.L_x_0:
[----:B------:R-:W0:Y:S01]  /*00d0*/  LDCU UR4, c[0x0][0x380] ;  /* 0x00007000ff0477ac */ /* 0x000e220008000800 */
[----:B------:R-:W-:Y:S01]  /*00e0*/  BSSY.RECONVERGENT B0, `(.L_x_1) ;  /* 0x00004c0000007945 */ /* 0x000fe20003800200 */
[----:B0-----:R-:W-:-:S09]  /*00f0*/  ULOP3.LUT UP0, URZ, UR4, 0xf, URZ, 0xc0, !UPT ;  /* 0x0000000f04ff7892 */ /* 0x001fd2000f80c0ff */
[----:B------:R-:W-:Y:S05]  /*0100*/  BRA.U UP0, `(.L_x_2) ;  /* 0x00000025004c7547 */ /* 0x000fea000b800000 */
[----:B------:R-:W-:-:S13]  /*0110*/  ISETP.GT.AND P0, PT, R20, 0xfff, PT ;  /* 0x00000fff1400780c */ /* 0x000fda0003f04270 */
[----:B------:R-:W-:Y:S05]  /*0120*/  @P0 BRA `(.L_x_3) ;  /* 0x00000010007c0947 */ /* 0x000fea0003800000 */
[----:B------:R-:W0:Y:S01]  /*0130*/  S2R R7, SR_TID.X ;  /* 0x0000000000077919 */ /* 0x000e220000002100 */
[----:B------:R-:W-:Y:S01]  /*0140*/  BSSY.RECONVERGENT B1, `(.L_x_4) ;  /* 0x0000009000017945 */ /* 0x000fe20003800200 */
[----:B------:R-:W-:Y:S01]  /*0150*/  IMAD.MOV.U32 R0, RZ, RZ, RZ ;  /* 0x000000ffff007224 */ /* 0x000fe200078e00ff */
[----:B0-----:R-:W-:Y:S01]  /*0160*/  ISETP.GE.AND P0, PT, R7, R20, PT ;  /* 0x000000140700720c */ /* 0x001fe20003f06270 */
[----:B------:R-:W-:-:S12]  /*0170*/  IMAD.MOV.U32 R9, RZ, RZ, R7 ;  /* 0x000000ffff097224 */ /* 0x000fd800078e0007 */
[----:B------:R-:W-:Y:S05]  /*0180*/  @P0 BRA `(.L_x_5) ;  /* 0x0000000000100947 */ /* 0x000fea0003800000 */
[----:B------:R-:W0:Y:S02]  /*0190*/  LDC.64 R2, c[0x0][0x380] ;  /* 0x0000e000ff027b82 */ /* 0x000e240000000a00 */
[----:B0-----:R-:W-:-:S05]  /*01a0*/  IMAD.WIDE.U32 R2, R7, 0x4, R2 ;  /* 0x0000000407027825 */ /* 0x001fca00078e0002 */
[----:B------:R0:W5:Y:S01]  /*01b0*/  LDG.E.CONSTANT R0, desc[UR6][R2.64] ;  /* 0x0000000602007981 */ /* 0x000162000c1e9900 */
[----:B------:R-:W-:-:S07]  /*01c0*/  VIADD R9, R7, 0x100 ;  /* 0x0000010007097836 */ /* 0x000fce0000000000 */
.L_x_5:
[----:B------:R-:W-:Y:S05]  /*01d0*/  BSYNC.RECONVERGENT B1 ;  /* 0x0000000000017941 */ /* 0x000fea0003800200 */
.L_x_4:
[----:B------:R-:W-:Y:S01]  /*01e0*/  ISETP.GE.AND P0, PT, R9, R20, PT ;  /* 0x000000140900720c */ /* 0x000fe20003f06270 */
[----:B------:R-:W-:-:S12]  /*01f0*/  BSSY.RECONVERGENT B1, `(.L_x_6) ;  /* 0x0000091000017945 */ /* 0x000fd80003800200 */
[----:B------:R-:W-:Y:S05]  /*0200*/  @P0 BRA `(.L_x_7) ;  /* 0x00000008003c0947 */ /* 0x000fea0003800000 */
[----:B0-----:R-:W-:Y:S01]  /*0210*/  LOP3.LUT R3, RZ, R9, RZ, 0x33, !PT ;  /* 0x00000009ff037212 */ /* 0x001fe200078e33ff */
[----:B------:R-:W-:Y:S04]  /*0220*/  BSSY.RECONVERGENT B2, `(.L_x_8) ;  /* 0x0000016000027945 */ /* 0x000fe80003800200 */
[----:B------:R-:W-:-:S05]  /*0230*/  IMAD.IADD R4, R3, 0x1, R20 ;  /* 0x0000000103047824 */ /* 0x000fca00078e0214 */
[C---:B------:R-:W-:Y:S02]  /*0240*/  LOP3.LUT R2, R4.reuse, 0x300, RZ, 0xc0, !PT ;  /* 0x0000030004027812 */ /* 0x040fe400078ec0ff */
[----:B------:R-:W-:Y:S02]  /*0250*/  ISETP.GE.U32.AND P0, PT, R4, 0x300, PT ;  /* 0x000003000400780c */ /* 0x000fe40003f06070 */
[----:B------:R-:W-:-:S13]  /*0260*/  ISETP.NE.AND P1, PT, R2, 0x300, PT ;  /* 0x000003000200780c */ /* 0x000fda0003f25270 */
[----:B------:R-:W-:Y:S05]  /*0270*/  @!P1 BRA `(.L_x_9) ;  /* 0x0000000000409947 */ /* 0x000fea0003800000 */
[----:B------:R-:W0:Y:S01]  /*0280*/  LDC.64 R2, c[0x0][0x380] ;  /* 0x0000e000ff027b82 */ /* 0x000e220000000a00 */
[----:B------:R-:W-:-:S04]  /*0290*/  LEA.HI R4, R4, 0x1, RZ, 0x18 ;  /* 0x0000000104047811 */ /* 0x000fc800078fc0ff */
[----:B------:R-:W-:-:S05]  /*02a0*/  LOP3.LUT R4, R4, 0x3, RZ, 0xc0, !PT ;  /* 0x0000000304047812 */ /* 0x000fca00078ec0ff */
[----:B------:R-:W-:Y:S02]  /*02b0*/  IMAD.MOV R4, RZ, RZ, -R4 ;  /* 0x000000ffff047224 */ /* 0x000fe400078e0a04 */
[----:B0-----:R-:W-:-:S04]  /*02c0*/  IMAD.WIDE.U32 R2, R9, 0x4, R2 ;  /* 0x0000000409027825 */ /* 0x001fc800078e0002 */
[----:B------:R-:W-:-:S07]  /*02d0*/  IMAD.MOV.U32 R5, RZ, RZ, R3 ;  /* 0x000000ffff057224 */ /* 0x000fce00078e0003 */
.L_x_10:
[----:B------:R-:W-:-:S06]  /*02e0*/  IMAD.MOV.U32 R3, RZ, RZ, R5 ;  /* 0x000000ffff037224 */ /* 0x000fcc00078e0005 */
[----:B------:R0:W2:Y:S01]  /*02f0*/  LDG.E.CONSTANT R3, desc[UR6][R2.64] ;  /* 0x0000000602037981 */ /* 0x0000a2000c1e9900 */
[----:B------:R-:W-:Y:S02]  /*0300*/  VIADD R4, R4, 0x1 ;  /* 0x0000000104047836 */ /* 0x000fe40000000000 */
[----:B------:R-:W-:-:S03]  /*0310*/  VIADD R9, R9, 0x100 ;  /* 0x0000010009097836 */ /* 0x000fc60000000000 */
[----:B------:R-:W-:Y:S02]  /*0320*/  ISETP.NE.AND P2, PT, R4, RZ, PT ;  /* 0x000000ff0400720c */ /* 0x000fe40003f45270 */
[----:B0-----:R-:W-:-:S05]  /*0330*/  IADD3 R2, P3, PT, R2, 0x400, RZ ;  /* 0x0000040002027810 */ /* 0x001fca0007f7e0ff */
[----:B------:R-:W-:Y:S01]  /*0340*/  IMAD.X R5, RZ, RZ, R5, P3 ;  /* 0x000000ffff057224 */ /* 0x000fe200018e0605 */
[----:B--2--5:R-:W-:-:S04]  /*0350*/  FSETP.GEU.AND P1, PT, R0, R3, PT ;  /* 0x000000030000720b */ /* 0x024fc80003f2e000 */
[----:B------:R-:W-:Y:S01]  /*0360*/  FSEL R0, R3, R0, !P1 ;  /* 0x0000000003007208 */ /* 0x000fe20004800000 */
[----:B------:R-:W-:Y:S08]  /*0370*/  @P2 BRA `(.L_x_10) ;  /* 0xfffffffc00d82947 */ /* 0x000ff0000383ffff */
.L_x_9:
[----:B------:R-:W-:Y:S05]  /*0380*/  BSYNC.RECONVERGENT B2 ;  /* 0x0000000000027941 */ /* 0x000fea0003800200 */
.L_x_8:
[----:B------:R-:W-:Y:S05]  /*0390*/  @!P0 BRA `(.L_x_7) ;  /* 0x0000000400d88947 */ /* 0x000fea0003800000 */
[----:B------:R-:W-:Y:S01]  /*03a0*/  IMAD.IADD R2, R20, 0x1, -R9 ;  /* 0x0000000114027824 */ /* 0x000fe200078e0a09 */
[----:B------:R-:W-:Y:S01]  /*03b0*/  BSSY.RECONVERGENT B2, `(.L_x_11) ;  /* 0x0000041000027945 */ /* 0x000fe20003800200 */
[----:B------:R-:W-:-:S03]  /*03c0*/  PLOP3.LUT P0, PT, PT, PT, PT, 0x80, 0x8 ;  /* 0x000000000008781c */ /* 0x000fc60003f0f070 */
[----:B------:R-:W-:-:S13]  /*03d0*/  ISETP.GT.AND P1, PT, R2, 0xc00, PT ;  /* 0x00000c000200780c */ /* 0x000fda0003f24270 */
[----:B------:R-:W-:Y:S05]  /*03e0*/  @!P1 BRA `(.L_x_12) ;  /* 0x0000000000f49947 */ /* 0x000fea0003800000 */
[----:B------:R-:W-:Y:S01]  /*03f0*/  PLOP3.LUT P0, PT, PT, PT, PT, 0x8, 0x80 ;  /* 0x000000000080781c */ /* 0x000fe20003f0e170 */
[----:B------:R-:W-:-:S12]  /*0400*/  VIADD R6, R20, 0xfffff400 ;  /* 0xfffff40014067836 */ /* 0x000fd80000000000 */
.L_x_13:
[----:B------:R-:W0:Y:S02]  /*0410*/  LDC.64 R2, c[0x0][0x380] ;  /* 0x0000e000ff027b82 */ /* 0x000e240000000a00 */
[----:B0-----:R-:W-:-:S05]  /*0420*/  IMAD.WIDE R22, R9, 0x4, R2 ;  /* 0x0000000409167825 */ /* 0x001fca00078e0202 */
[----:B------:R-:W2:Y:S04]  /*0430*/  LDG.E.CONSTANT R11, desc[UR6][R22.64] ;  /* 0x00000006160b7981 */ /* 0x000ea8000c1e9900 */
[----:B------:R-:W3:Y:S04]  /*0440*/  LDG.E.CONSTANT R8, desc[UR6][R22.64+0x400] ;  /* 0x0004000616087981 */ /* 0x000ee8000c1e9900 */
[----:B------:R-:W4:Y:S01]  /*0450*/  LDG.E.CONSTANT R10, desc[UR6][R22.64+0x800] ;  /* 0x00080006160a7981 */ /* 0x000f22000c1e9900 */
[----:B------:R-:W-:-:S03]  /*0460*/  VIADD R27, R9, 0x400 ;  /* 0x00000400091b7836 */ /* 0x000fc60000000000 */
[----:B------:R0:W4:Y:S01]  /*0470*/  LDG.E.CONSTANT R15, desc[UR6][R22.64+0xc00] ;  /* 0x000c0006160f7981 */ /* 0x000122000c1e9900 */
[----:B------:R-:W-:-:S05]  /*0480*/  IMAD.WIDE R26, R27, 0x4, R2 ;  /* 0x000000041b1a7825 */ /* 0x000fca00078e0202 */
[----:B------:R-:W4:Y:S04]  /*0490*/  LDG.E.CONSTANT R14, desc[UR6][R26.64] ;  /* 0x000000061a0e7981 */ /* 0x000f28000c1e9900 */
[----:B------:R-:W4:Y:S04]  /*04a0*/  LDG.E.CONSTANT R13, desc[UR6][R26.64+0x400] ;  /* 0x000400061a0d7981 */ /* 0x000f28000c1e9900 */
[----:B------:R-:W4:Y:S01]  /*04b0*/  LDG.E.CONSTANT R12, desc[UR6][R26.64+0x800] ;  /* 0x000800061a0c7981 */ /* 0x000f22000c1e9900 */
[----:B------:R-:W-:-:S03]  /*04c0*/  VIADD R5, R9, 0x800 ;  /* 0x0000080009057836 */ /* 0x000fc60000000000 */
[----:B------:R-:W4:Y:S01]  /*04d0*/  LDG.E.CONSTANT R19, desc[UR6][R26.64+0xc00] ;  /* 0x000c00061a137981 */ /* 0x000f22000c1e9900 */
[----:B------:R-:W-:-:S05]  /*04e0*/  IMAD.WIDE R4, R5, 0x4, R2 ;  /* 0x0000000405047825 */ /* 0x000fca00078e0202 */
[----:B------:R-:W4:Y:S04]  /*04f0*/  LDG.E.CONSTANT R18, desc[UR6][R4.64] ;  /* 0x0000000604127981 */ /* 0x000f28000c1e9900 */
[----:B------:R-:W4:Y:S04]  /*0500*/  LDG.E.CONSTANT R17, desc[UR6][R4.64+0x400] ;  /* 0x0004000604117981 */ /* 0x000f28000c1e9900 */
[----:B------:R-:W4:Y:S01]  /*0510*/  LDG.E.CONSTANT R16, desc[UR6][R4.64+0x800] ;  /* 0x0008000604107981 */ /* 0x000f22000c1e9900 */
[----:B0-----:R-:W-:-:S03]  /*0520*/  VIADD R23, R9, 0xc00 ;  /* 0x00000c0009177836 */ /* 0x001fc60000000000 */
[----:B------:R-:W4:Y:S01]  /*0530*/  LDG.E.CONSTANT R21, desc[UR6][R4.64+0xc00] ;  /* 0x000c000604157981 */ /* 0x000f22000c1e9900 */
[----:B------:R-:W-:-:S05]  /*0540*/  IMAD.WIDE R2, R23, 0x4, R2 ;  /* 0x0000000417027825 */ /* 0x000fca00078e0202 */
[----:B------:R-:W4:Y:S04]  /*0550*/  LDG.E.CONSTANT R24, desc[UR6][R2.64] ;  /* 0x0000000602187981 */ /* 0x000f28000c1e9900 */
[----:B------:R-:W4:Y:S04]  /*0560*/  LDG.E.CONSTANT R23, desc[UR6][R2.64+0x400] ;  /* 0x0004000602177981 */ /* 0x000f28000c1e9900 */
[----:B------:R-:W4:Y:S04]  /*0570*/  LDG.E.CONSTANT R22, desc[UR6][R2.64+0x800] ;  /* 0x0008000602167981 */ /* 0x000f28000c1e9900 */
[----:B------:R-:W4:Y:S01]  /*0580*/  LDG.E.CONSTANT R25, desc[UR6][R2.64+0xc00] ;  /* 0x000c000602197981 */ /* 0x000f22000c1e9900 */
[----:B------:R-:W-:-:S05]  /*0590*/  VIADD R9, R9, 0x1000 ;  /* 0x0000100009097836 */ /* 0x000fca0000000000 */
[----:B------:R-:W-:Y:S02]  /*05a0*/  ISETP.GE.AND P2, PT, R9, R6, PT ;  /* 0x000000060900720c */ /* 0x000fe40003f46270 */
[----:B--2--5:R-:W-:-:S04]  /*05b0*/  FSETP.GEU.AND P1, PT, R0, R11, PT ;  /* 0x0000000b0000720b */ /* 0x024fc80003f2e000 */
[----:B------:R-:W-:-:S04]  /*05c0*/  FSEL R11, R11, R0, !P1 ;  /* 0x000000000b0b7208 */ /* 0x000fc80004800000 */
[----:B---3--:R-:W-:-:S04]  /*05d0*/  FSETP.GEU.AND P1, PT, R11, R8, PT ;  /* 0x000000080b00720b */ /* 0x008fc80003f2e000 */
[----:B------:R-:W-:-:S04]  /*05e0*/  FSEL R11, R8, R11, !P1 ;  /* 0x0000000b080b7208 */ /* 0x000fc80004800000 */
[----:B----4-:R-:W-:-:S04]  /*05f0*/  FSETP.GEU.AND P1, PT, R11, R10, PT ;  /* 0x0000000a0b00720b */ /* 0x010fc80003f2e000 */
[----:B------:R-:W-:-:S04]  /*0600*/  FSEL R10, R10, R11, !P1 ;  /* 0x0000000b0a0a7208 */ /* 0x000fc80004800000 */
[----:B------:R-:W-:-:S04]  /*0610*/  FSETP.GEU.AND P1, PT, R10, R15, PT ;  /* 0x0000000f0a00720b */ /* 0x000fc80003f2e000 */
        /* <DEDUP_REMOVED lines=24> */
[----:B------:R-:W-:Y:S01]  /*07a0*/  FSEL R0, R25, R0, !P1 ;  /* 0x0000000019007208 */ /* 0x000fe20004800000 */
[----:B------:R-:W-:Y:S08]  /*07b0*/  @!P2 BRA `(.L_x_13) ;  /* 0xfffffffc0014a947 */ /* 0x000ff0000383ffff */
.L_x_12:
[----:B------:R-:W-:Y:S05]  /*07c0*/  BSYNC.RECONVERGENT B2 ;  /* 0x0000000000027941 */ /* 0x000fea0003800200 */
.L_x_11:
[----:B------:R-:W-:Y:S01]  /*07d0*/  IMAD.IADD R2, R20, 0x1, -R9 ;  /* 0x0000000114027824 */ /* 0x000fe200078e0a09 */
[----:B------:R-:W-:Y:S04]  /*07e0*/  BSSY.RECONVERGENT B2, `(.L_x_14) ;  /* 0x0000021000027945 */ /* 0x000fe80003800200 */
[----:B------:R-:W-:-:S13]  /*07f0*/  ISETP.GT.AND P1, PT, R2, 0x400, PT ;  /* 0x000004000200780c */ /* 0x000fda0003f24270 */
[----:B------:R-:W-:Y:S05]  /*0800*/  @!P1 BRA `(.L_x_15) ;  /* 0x0000000000789947 */ /* 0x000fea0003800000 */
[----:B------:R-:W0:Y:S02]  /*0810*/  LDC.64 R4, c[0x0][0x380] ;  /* 0x0000e000ff047b82 */ /* 0x000e240000000a00 */
[----:B0-----:R-:W-:-:S05]  /*0820*/  IMAD.WIDE R2, R9, 0x4, R4 ;  /* 0x0000000409027825 */ /* 0x001fca00078e0204 */
[----:B------:R-:W2:Y:S04]  /*0830*/  LDG.E.CONSTANT R11, desc[UR6][R2.64] ;  /* 0x00000006020b7981 */ /* 0x000ea8000c1e9900 */
[----:B------:R-:W3:Y:S04]  /*0840*/  LDG.E.CONSTANT R13, desc[UR6][R2.64+0x400] ;  /* 0x00040006020d7981 */ /* 0x000ee8000c1e9900 */
[----:B------:R-:W4:Y:S01]  /*0850*/  LDG.E.CONSTANT R15, desc[UR6][R2.64+0x800] ;  /* 0x00080006020f7981 */ /* 0x000f22000c1e9900 */
[----:B------:R-:W-:-:S03]  /*0860*/  VIADD R19, R9, 0x400 ;  /* 0x0000040009137836 */ /* 0x000fc60000000000 */
[----:B------:R-:W4:Y:S01]  /*0870*/  LDG.E.CONSTANT R17, desc[UR6][R2.64+0xc00] ;  /* 0x000c000602117981 */ /* 0x000f22000c1e9900 */
[----:B------:R-:W-:-:S05]  /*0880*/  IMAD.WIDE R4, R19, 0x4, R4 ;  /* 0x0000000413047825 */ /* 0x000fca00078e0204 */
[----:B------:R-:W4:Y:S04]  /*0890*/  LDG.E.CONSTANT R19, desc[UR6][R4.64] ;  /* 0x0000000604137981 */ /* 0x000f28000c1e9900 */
[----:B------:R-:W4:Y:S04]  /*08a0*/  LDG.E.CONSTANT R21, desc[UR6][R4.64+0x400] ;  /* 0x0004000604157981 */ /* 0x000f28000c1e9900 */
[----:B------:R-:W4:Y:S04]  /*08b0*/  LDG.E.CONSTANT R23, desc[UR6][R4.64+0x800] ;  /* 0x0008000604177981 */ /* 0x000f28000c1e9900 */
[----:B------:R-:W4:Y:S01]  /*08c0*/  LDG.E.CONSTANT R25, desc[UR6][R4.64+0xc00] ;  /* 0x000c000604197981 */ /* 0x000f22000c1e9900 */
[----:B------:R-:W-:Y:S01]  /*08d0*/  VIADD R9, R9, 0x800 ;  /* 0x0000080009097836 */ /* 0x000fe20000000000 */
        /* <DEDUP_REMOVED lines=13> */
[----:B------:R-:W-:Y:S02]  /*09b0*/  FSEL R0, R23, R0, !P0 ;  /* 0x0000000017007208 */ /* 0x000fe40004000000 */
[----:B------:R-:W-:Y:S02]  /*09c0*/  PLOP3.LUT P0, PT, PT, PT, PT, 0x8, 0x80 ;  /* 0x000000000080781c */ /* 0x000fe40003f0e170 */
[----:B------:R-:W-:-:S04]  /*09d0*/  FSETP.GEU.AND P1, PT, R0, R25, PT ;  /* 0x000000190000720b */ /* 0x000fc80003f2e000 */
[----:B------:R-:W-:-:S09]  /*09e0*/  FSEL R0, R25, R0, !P1 ;  /* 0x0000000019007208 */ /* 0x000fd20004800000 */
.L_x_15:
[----:B------:R-:W-:Y:S05]  /*09f0*/  BSYNC.RECONVERGENT B2 ;  /* 0x0000000000027941 */ /* 0x000fea0003800200 */
.L_x_14:
[----:B------:R-:W-:-:S13]  /*0a00*/  ISETP.LT.OR P0, PT, R9, R20, P0 ;  /* 0x000000140900720c */ /* 0x000fda0000701670 */
[----:B------:R-:W-:Y:S05]  /*0a10*/  @!P0 BRA `(.L_x_7) ;  /* 0x0000000000388947 */ /* 0x000fea0003800000 */
[----:B------:R-:W0:Y:S02]  /*0a20*/  LDC.64 R2, c[0x0][0x380] ;  /* 0x0000e000ff027b82 */ /* 0x000e240000000a00 */
[----:B0-----:R-:W-:-:S05]  /*0a30*/  IMAD.WIDE R2, R9, 0x4, R2 ;  /* 0x0000000409027825 */ /* 0x001fca00078e0202 */
[----:B------:R-:W2:Y:S04]  /*0a40*/  LDG.E.CONSTANT R5, desc[UR6][R2.64] ;  /* 0x0000000602057981 */ /* 0x000ea8000c1e9900 */
[----:B------:R-:W3:Y:S04]  /*0a50*/  LDG.E.CONSTANT R9, desc[UR6][R2.64+0x400] ;  /* 0x0004000602097981 */ /* 0x000ee8000c1e9900 */
[----:B------:R-:W4:Y:S04]  /*0a60*/  LDG.E.CONSTANT R11, desc[UR6][R2.64+0x800] ;  /* 0x00080006020b7981 */ /* 0x000f28000c1e9900 */
[----:B------:R-:W4:Y:S01]  /*0a70*/  LDG.E.CONSTANT R13, desc[UR6][R2.64+0xc00] ;  /* 0x000c0006020d7981 */ /* 0x000f22000c1e9900 */
[----:B--2--5:R-:W-:-:S04]  /*0a80*/  FSETP.GEU.AND P0, PT, R0, R5, PT ;  /* 0x000000050000720b */ /* 0x024fc80003f0e000 */
[----:B------:R-:W-:-:S04]  /*0a90*/  FSEL R0, R5, R0, !P0 ;  /* 0x0000000005007208 */ /* 0x000fc80004000000 */
[----:B---3--:R-:W-:-:S04]  /*0aa0*/  FSETP.GEU.AND P0, PT, R0, R9, PT ;  /* 0x000000090000720b */ /* 0x008fc80003f0e000 */
[----:B------:R-:W-:-:S04]  /*0ab0*/  FSEL R0, R9, R0, !P0 ;  /* 0x0000000009007208 */ /* 0x000fc80004000000 */
[----:B----4-:R-:W-:-:S04]  /*0ac0*/  FSETP.GEU.AND P0, PT, R0, R11, PT ;  /* 0x0000000b0000720b */ /* 0x010fc80003f0e000 */
[----:B------:R-:W-:-:S04]  /*0ad0*/  FSEL R0, R11, R0, !P0 ;  /* 0x000000000b007208 */ /* 0x000fc80004000000 */
[----:B------:R-:W-:-:S04]  /*0ae0*/  FSETP.GEU.AND P0, PT, R0, R13, PT ;  /* 0x0000000d0000720b */ /* 0x000fc80003f0e000 */
[----:B------:R-:W-:-:S09]  /*0af0*/  FSEL R0, R13, R0, !P0 ;  /* 0x000000000d007208 */ /* 0x000fd20004000000 */
.L_x_7:
[----:B------:R-:W-:Y:S05]  /*0b00*/  BSYNC.RECONVERGENT B1 ;  /* 0x0000000000017941 */ /* 0x000fea0003800200 */
.L_x_6:
[----:B------:R-:W-:Y:S01]  /*0b10*/  ISETP.GE.AND P0, PT, R20, 0x100, PT ;  /* 0x000001001400780c */ /* 0x000fe20003f06270 */
[----:B-----5:R-:W-:-:S12]  /*0b20*/  IMAD.MOV.U32 R9, RZ, RZ, R0 ;  /* 0x000000ffff097224 */ /* 0x020fd800078e0000 */
[----:B------:R-:W-:Y:S05]  /*0b30*/  @!P0 BRA `(.L_x_16) ;  /* 0x0000000000dc8947 */ /* 0x000fea0003800000 */
[----:B------:R-:W1:Y:S01]  /*0b40*/  S2R R6, SR_LANEID ;  /* 0x0000000000067919 */ /* 0x000e620000000000 */
[----:B------:R-:W2:Y:S02]  /*0b50*/  SHFL.DOWN PT, R0, R9, 0x1, 0x1f ;  /* 0x08201f0009007f89 */ /* 0x000ea400000e0000 */
[C---:B--2---:R-:W-:Y:S02]  /*0b60*/  FSETP.GEU.AND P1, PT, R9.reuse, R0, PT ;  /* 0x000000000900720b */ /* 0x044fe40003f2e000 */
[----:B-1----:R-:W-:Y:S02]  /*0b70*/  ISETP.GT.AND P0, PT, R6, 0x1e, PT ;  /* 0x0000001e0600780c */ /* 0x002fe40003f04270 */
[----:B------:R-:W-:Y:S02]  /*0b80*/  FSEL R0, R0, R9, !P1 ;  /* 0x0000000900007208 */ /* 0x000fe40004800000 */
[----:B------:R-:W-:Y:S02]  /*0b90*/  ISETP.NE.AND P2, PT, R6, RZ, PT ;  /* 0x000000ff0600720c */ /* 0x000fe40003f45270 */
[----:B------:R-:W-:-:S02]  /*0ba0*/  FSEL R0, R9, R0, P0 ;  /* 0x0000000009007208 */ /* 0x000fc40000000000 */
[----:B------:R-:W-:-:S03]  /*0bb0*/  ISETP.GT.AND P0, PT, R6, 0x1d, PT ;  /* 0x0000001d0600780c */ /* 0x000fc60003f04270 */
[----:B0-----:R-:W0:Y:S06]  /*0bc0*/  SHFL.DOWN PT, R3, R0, 0x2, 0x1f ;  /* 0x08401f0000037f89 */ /* 0x001e2c00000e0000 */
[----:B------:R-:W1:Y:S01]  /*0bd0*/  @!P2 S2R R5, SR_CgaCtaId ;  /* 0x000000000005a919 */ /* 0x000e620000008800 */
[----:B------:R-:W-:Y:S02]  /*0be0*/  @!P2 MOV R4, 0x400 ;  /* 0x000004000004a802 */ /* 0x000fe40000000f00 */
[----:B------:R-:W-:-:S04]  /*0bf0*/  @!P2 SHF.R.U32.HI R2, RZ, 0x3, R7 ;  /* 0x00000003ff02a819 */ /* 0x000fc80000011607 */
[----:B------:R-:W-:Y:S02]  /*0c00*/  @!P2 LOP3.LUT R2, R2, 0x7c, RZ, 0xc0, !PT ;  /* 0x0000007c0202a812 */ /* 0x000fe400078ec0ff */
[----:B0-----:R-:W-:-:S04]  /*0c10*/  FSETP.GEU.AND P1, PT, R0, R3, PT ;  /* 0x000000030000720b */ /* 0x001fc80003f2e000 */
[----:B------:R-:W-:Y:S02]  /*0c20*/  @!P0 FSEL R0, R3, R0, !P1 ;  /* 0x0000000003008208 */ /* 0x000fe40004800000 */
[----:B------:R-:W-:-:S03]  /*0c30*/  ISETP.GT.AND P0, PT, R6, 0x1b, PT ;  /* 0x0000001b0600780c */ /* 0x000fc60003f04270 */
[----:B------:R-:W0:Y:S01]  /*0c40*/  SHFL.DOWN PT, R3, R0, 0x4, 0x1f ;  /* 0x08801f0000037f89 */ /* 0x000e2200000e0000 */
[----:B-1----:R-:W-:-:S05]  /*0c50*/  @!P2 LEA R5, R5, R4, 0x18 ;  /* 0x000000040505a211 */ /* 0x002fca00078ec0ff */
[----:B------:R-:W-:Y:S01]  /*0c60*/  @!P2 IMAD.IADD R2, R2, 0x1, R5 ;  /* 0x000000010202a824 */ /* 0x000fe200078e0205 */
[----:B0-----:R-:W-:-:S04]  /*0c70*/  FSETP.GEU.AND P1, PT, R0, R3, PT ;  /* 0x000000030000720b */ /* 0x001fc80003f2e000 */
[----:B------:R-:W-:Y:S02]  /*0c80*/  @!P0 FSEL R0, R3, R0, !P1 ;  /* 0x0000000003008208 */ /* 0x000fe40004800000 */
[----:B------:R-:W-:-:S03]  /*0c90*/  ISETP.GT.AND P0, PT, R6, 0x17, PT ;  /* 0x000000170600780c */ /* 0x000fc60003f04270 */
[----:B------:R-:W0:Y:S02]  /*0ca0*/  SHFL.DOWN PT, R3, R0, 0x8, 0x1f ;  /* 0x09001f0000037f89 */ /* 0x000e2400000e0000 */
[----:B0-----:R-:W-:-:S08]  /*0cb0*/  FSETP.GEU.AND P1, PT, R0, R3, PT ;  /* 0x000000030000720b */ /* 0x001fd00003f2e000 */
[----:B------:R-:W-:Y:S02]  /*0cc0*/  @!P0 FSEL R0, R3, R0, !P1 ;  /* 0x0000000003008208 */ /* 0x000fe40004800000 */
[----:B------:R-:W-:-:S03]  /*0cd0*/  ISETP.GT.AND P1, PT, R6, 0xf, PT ;  /* 0x0000000f0600780c */ /* 0x000fc60003f24270 */
[----:B------:R-:W0:Y:S02]  /*0ce0*/  SHFL.DOWN PT, R3, R0, 0x10, 0x1f ;  /* 0x0a001f0000037f89 */ /* 0x000e2400000e0000 */
[----:B0-----:R-:W-:-:S04]  /*0cf0*/  FSETP.GEU.AND P0, PT, R0, R3, PT ;  /* 0x000000030000720b */ /* 0x001fc80003f0e000 */
[----:B------:R-:W-:Y:S02]  /*0d00*/  FSEL R3, R3, R0, !P0 ;  /* 0x0000000003037208 */ /* 0x000fe40004000000 */
[----:B------:R-:W-:Y:S02]  /*0d10*/  ISETP.NE.AND P0, PT, R7, RZ, PT ;  /* 0x000000ff0700720c */ /* 0x000fe40003f05270 */
[----:B------:R-:W-:Y:S01]  /*0d20*/  FSEL R0, R0, R3, P1 ;  /* 0x0000000300007208 */ /* 0x000fe20000800000 */
[----:B------:R0:W-:Y:S01]  /*0d30*/  @!P2 STS [R2+0x8], R3 ;  /* 0x000008030200a388 */ /* 0x0001e20000000800 */
[----:B------:R-:W-:Y:S09]  /*0d40*/  BAR.SYNC.DEFER_BLOCKING 0x0 ;  /* 0x0000000000007b1d */ /* 0x000ff20000010000 */
[----:B0-----:R-:W-:Y:S05]  /*0d50*/  @P0 BRA `(.L_x_17) ;  /* 0x0000003c00e00947 */ /* 0x001fea0003800000 */
[----:B------:R-:W0:Y:S01]  /*0d60*/  S2UR UR5, SR_CgaCtaId ;  /* 0x00000000000579c3 */ /* 0x000e220000008800 */
[----:B------:R-:W-:Y:S02]  /*0d70*/  UMOV UR4, 0x400 ;  /* 0x0000040000047882 */ /* 0x000fe40000000000 */
[----:B0-----:R-:W-:-:S09]  /*0d80*/  ULEA UR4, UR5, UR4, 0x18 ;  /* 0x0000000405047291 */ /* 0x001fd2000f8ec0ff */
[----:B------:R-:W0:Y:S04]  /*0d90*/  LDS R3, [UR4+0xc] ;  /* 0x00000c04ff037984 */ /* 0x000e280008000800 */
[----:B------:R-:W1:Y:S04]  /*0da0*/  LDS.128 R4, [UR4+0x10] ;  /* 0x00001004ff047984 */ /* 0x000e680008000c00 */
[----:B------:R-:W2:Y:S01]  /*0db0*/  LDS.64 R8, [UR4+0x20] ;  /* 0x00002004ff087984 */ /* 0x000ea20008000a00 */
[----:B0-----:R-:W-:-:S04]  /*0dc0*/  FSETP.GEU.AND P1, PT, R0, R3, PT ;  /* 0x000000030000720b */ /* 0x001fc80003f2e000 */
[----:B------:R-:W-:-:S04]  /*0dd0*/  FSEL R3, R3, R0, !P1 ;  /* 0x0000000003037208 */ /* 0x000fc80004800000 */
[----:B-1----:R-:W-:-:S04]  /*0de0*/  FSETP.GEU.AND P1, PT, R3, R4, PT ;  /* 0x000000040300720b */ /* 0x002fc80003f2e000 */
[----:B------:R-:W-:-:S04]  /*0df0*/  FSEL R4, R4, R3, !P1 ;  /* 0x0000000304047208 */ /* 0x000fc80004800000 */
[----:B------:R-:W-:-:S04]  /*0e00*/  FSETP.GEU.AND P1, PT, R4, R5, PT ;  /* 0x000000050400720b */ /* 0x000fc80003f2e000 */
[----:B------:R-:W-:-:S04]  /*0e10*/  FSEL R5, R5, R4, !P1 ;  /* 0x0000000405057208 */ /* 0x000fc80004800000 */
[----:B------:R-:W-:-:S04]  /*0e20*/  FSETP.GEU.AND P1, PT, R5, R6, PT ;  /* 0x000000060500720b */ /* 0x000fc80003f2e000 */
[----:B------:R-:W-:-:S04]  /*0e30*/  FSEL R6, R6, R5, !P1 ;  /* 0x0000000506067208 */ /* 0x000fc80004800000 */
[----:B------:R-:W-:-:S04]  /*0e40*/  FSETP.GEU.AND P1, PT, R6, R7, PT ;  /* 0x000000070600720b */ /* 0x000fc80003f2e000 */
[----:B------:R-:W-:-:S04]  /*0e50*/  FSEL R7, R7, R6, !P1 ;  /* 0x0000000607077208 */ /* 0x000fc80004800000 */
[----:B--2---:R-:W-:-:S04]  /*0e60*/  FSETP.GEU.AND P1, PT, R7, R8, PT ;  /* 0x000000080700720b */ /* 0x004fc80003f2e000 */
[----:B------:R-:W-:-:S04]  /*0e70*/  FSEL R0, R8, R7, !P1 ;  /* 0x0000000708007208 */ /* 0x000fc80004800000 */
[----:B------:R-:W-:-:S04]  /*0e80*/  FSETP.GEU.AND P1, PT, R0, R9, PT ;  /* 0x000000090000720b */ /* 0x000fc80003f2e000 */
[----:B------:R-:W-:Y:S01]  /*0e90*/  FSEL R0, R9, R0, !P1 ;  /* 0x0000000009007208 */ /* 0x000fe20004800000 */
[----:B------:R-:W-:Y:S08]  /*0ea0*/  BRA `(.L_x_17) ;  /* 0x0000003c008c7947 */ /* 0x000ff00003800000 */
.L_x_16:
[----:B------:R-:W-:Y:S01]  /*0eb0*/  LOP3.LUT R0, R7, 0x3e0, RZ, 0xc0, !PT ;  /* 0x000003e007007812 */ /* 0x000fe200078ec0ff */
[----:B------:R-:W1:Y:S03]  /*0ec0*/  S2R R4, SR_LANEID ;  /* 0x0000000000047919 */ /* 0x000e660000000000 */
[----:B------:R-:W-:Y:S01]  /*0ed0*/  LOP3.LUT R5, RZ, R0, RZ, 0x33, !PT ;  /* 0x00000000ff057212 */ /* 0x000fe200078e33ff */
[----:B0-----:R-:W-:-:S04]  /*0ee0*/  VIADD R3, R0, 0x20 ;  /* 0x0000002000037836 */ /* 0x001fc80000000000 */
[----:B------:R-:W-:Y:S01]  /*0ef0*/  IMAD.IADD R5, R5, 0x1, R20 ;  /* 0x0000000105057824 */ /* 0x000fe200078e0214 */
[----:B------:R-:W-:-:S04]  /*0f00*/  ISETP.GT.AND P0, PT, R3, R20, PT ;  /* 0x000000140300720c */ /* 0x000fc80003f04270 */
[----:B------:R-:W-:-:S05]  /*0f10*/  SEL R5, R5, 0x1f, P0 ;  /* 0x0000001f05057807 */ /* 0x000fca0000000000 */
[----:B------:R-:W0:Y:S01]  /*0f20*/  SHFL.DOWN PT, R0, R9, 0x1, R5 ;  /* 0x0820000009007989 */ /* 0x000e2200000e0005 */
[C---:B-1----:R-:W-:Y:S01]  /*0f30*/  ISETP.GE.AND P0, PT, R4.reuse, R5, PT ;  /* 0x000000050400720c */ /* 0x042fe20003f06270 */
[----:B------:R-:W-:Y:S01]  /*0f40*/  VIADD R2, R4, 0x2 ;  /* 0x0000000204027836 */ /* 0x000fe20000000000 */
[----:B0-----:R-:W-:-:S11]  /*0f50*/  FSETP.GEU.AND P1, PT, R9, R0, PT ;  /* 0x000000000900720b */ /* 0x001fd60003f2e000 */
[----:B------:R-:W-:Y:S02]  /*0f60*/  @!P0 FSEL R9, R0, R9, !P1 ;  /* 0x0000000900098208 */ /* 0x000fe40004800000 */
[----:B------:R-:W-:Y:S01]  /*0f70*/  ISETP.GT.AND P0, PT, R2, R5, PT ;  /* 0x000000050200720c */ /* 0x000fe20003f04270 */
[----:B------:R-:W-:Y:S02]  /*0f80*/  VIADD R2, R4, 0x4 ;  /* 0x0000000404027836 */ /* 0x000fe40000000000 */
[----:B------:R-:W0:Y:S02]  /*0f90*/  SHFL.DOWN PT, R0, R9, 0x2, R5 ;  /* 0x0840000009007989 */ /* 0x000e2400000e0005 */
[----:B0-----:R-:W-:-:S08]  /*0fa0*/  FSETP.GEU.AND P1, PT, R9, R0, PT ;  /* 0x000000000900720b */ /* 0x001fd00003f2e000 */
[----:B------:R-:W-:Y:S02]  /*0fb0*/  @!P0 FSEL R9, R0, R9, !P1 ;  /* 0x0000000900098208 */ /* 0x000fe40004800000 */
[----:B------:R-:W-:Y:S01]  /*0fc0*/  ISETP.GT.AND P0, PT, R2, R5, PT ;  /* 0x000000050200720c */ /* 0x000fe20003f04270 */
[----:B------:R-:W-:Y:S02]  /*0fd0*/  VIADD R2, R4, 0x8 ;  /* 0x0000000804027836 */ /* 0x000fe40000000000 */
[----:B------:R-:W0:Y:S02]  /*0fe0*/  SHFL.DOWN PT, R0, R9, 0x4, R5 ;  /* 0x0880000009007989 */ /* 0x000e2400000e0005 */
[----:B0-----:R-:W-:-:S08]  /*0ff0*/  FSETP.GEU.AND P1, PT, R9, R0, PT ;  /* 0x000000000900720b */ /* 0x001fd00003f2e000 */
[----:B------:R-:W-:Y:S02]  /*1000*/  @!P0 FSEL R9, R0, R9, !P1 ;  /* 0x0000000900098208 */ /* 0x000fe40004800000 */
[----:B------:R-:W-:Y:S01]  /*1010*/  ISETP.GT.AND P1, PT, R2, R5, PT ;  /* 0x000000050200720c */ /* 0x000fe20003f24270 */
[C---:B------:R-:W-:Y:S01]  /*1020*/  VIADD R2, R4.reuse, 0x10 ;  /* 0x0000001004027836 */ /* 0x040fe20000000000 */
[----:B------:R-:W-:Y:S01]  /*1030*/  ISETP.NE.AND P0, PT, R4, RZ, PT ;  /* 0x000000ff0400720c */ /* 0x000fe20003f05270 */
[----:B------:R-:W0:-:S12]  /*1040*/  SHFL.DOWN PT, R0, R9, 0x8, R5 ;  /* 0x0900000009007989 */ /* 0x000e1800000e0005 */
[----:B------:R-:W1:Y:S01]  /*1050*/  @!P0 S2R R6, SR_CgaCtaId ;  /* 0x0000000000068919 */ /* 0x000e620000008800 */
[----:B------:R-:W-:Y:S02]  /*1060*/  @!P0 MOV R3, 0x400 ;  /* 0x0000040000038802 */ /* 0x000fe40000000f00 */
[----:B0-----:R-:W-:-:S04]  /*1070*/  FSETP.GEU.AND P2, PT, R9, R0, PT ;  /* 0x000000000900720b */ /* 0x001fc80003f4e000 */
[----:B------:R-:W-:Y:S02]  /*1080*/  @!P1 FSEL R9, R0, R9, !P2 ;  /* 0x0000000900099208 */ /* 0x000fe40005000000 */
[----:B------:R-:W-:Y:S02]  /*1090*/  ISETP.GT.AND P1, PT, R2, R5, PT ;  /* 0x000000050200720c */ /* 0x000fe40003f24270 */
[----:B------:R-:W-:Y:S01]  /*10a0*/  @!P0 SHF.R.U32.HI R2, RZ, 0x3, R7 ;  /* 0x00000003ff028819 */ /* 0x000fe20000011607 */
[----:B------:R-:W0:Y:S03]  /*10b0*/  SHFL.DOWN PT, R0, R9, 0x10, R5 ;  /* 0x0a00000009007989 */ /* 0x000e2600000e0005 */
[----:B------:R-:W-:Y:S02]  /*10c0*/  @!P0 LOP3.LUT R2, R2, 0x7c, RZ, 0xc0, !PT ;  /* 0x0000007c02028812 */ /* 0x000fe400078ec0ff */
[----:B-1----:R-:W-:-:S05]  /*10d0*/  @!P0 LEA R3, R6, R3, 0x18 ;  /* 0x0000000306038211 */ /* 0x002fca00078ec0ff */
[----:B------:R-:W-:Y:S01]  /*10e0*/  @!P0 IMAD.IADD R3, R2, 0x1, R3 ;  /* 0x0000000102038824 */ /* 0x000fe200078e0203 */
[----:B0-----:R-:W-:-:S04]  /*10f0*/  FSETP.GEU.AND P2, PT, R9, R0, PT ;  /* 0x000000000900720b */ /* 0x001fc80003f4e000 */
[----:B------:R-:W-:-:S05]  /*1100*/  @!P1 FSEL R9, R0, R9, !P2 ;  /* 0x0000000900099208 */ /* 0x000fca0005000000 */
[----:B------:R-:W-:-:S05]  /*1110*/  IMAD.MOV.U32 R0, RZ, RZ, R9 ;  /* 0x000000ffff007224 */ /* 0x000fca00078e0009 */
[----:B------:R0:W-:Y:S01]  /*1120*/  @!P0 STS [R3+0x8], R0 ;  /* 0x0000080003008388 */ /* 0x0001e20000000800 */
[----:B------:R-:W-:Y:S01]  /*1130*/  BAR.SYNC.DEFER_BLOCKING 0x0 ;  /* 0x0000000000007b1d */ /* 0x000fe20000010000 */
[----:B------:R-:W-:-:S13]  /*1140*/  ISETP.NE.AND P0, PT, R7, RZ, PT ;  /* 0x000000ff0700720c */ /* 0x000fda0003f05270 */
[----:B0-----:R-:W-:Y:S05]  /*1150*/  @P0 BRA `(.L_x_17) ;  /* 0x0000003800e00947 */ /* 0x001fea0003800000 */
[----:B------:R-:W0:Y:S01]  /*1160*/  S2UR UR5, SR_CgaCtaId ;  /* 0x00000000000579c3 */ /* 0x000e220000008800 */
[----:B------:R-:W-:Y:S01]  /*1170*/  UMOV UR4, 0x400 ;  /* 0x0000040000047882 */ /* 0x000fe20000000000 */
[C---:B------:R-:W-:Y:S02]  /*1180*/  ISETP.GT.AND P2, PT, R20.reuse, 0x20, PT ;  /* 0x000000201400780c */ /* 0x040fe40003f44270 */
[----:B------:R-:W-:Y:S01]  /*1190*/  ISETP.GT.AND P1, PT, R20, 0x40, PT ;  /* 0x000000401400780c */ /* 0x000fe20003f24270 */
[----:B0-----:R-:W-:-:S09]  /*11a0*/  ULEA UR4, UR5, UR4, 0x18 ;  /* 0x0000000405047291 */ /* 0x001fd2000f8ec0ff */
[----:B------:R-:W0:Y:S04]  /*11b0*/  LDS R3, [UR4+0xc] ;  /* 0x00000c04ff037984 */ /* 0x000e280008000800 */
[----:B------:R-:W1:Y:S04]  /*11c0*/  LDS.128 R4, [UR4+0x10] ;  /* 0x00001004ff047984 */ /* 0x000e680008000c00 */
[----:B------:R-:W2:Y:S01]  /*11d0*/  LDS.64 R8, [UR4+0x20] ;  /* 0x00002004ff087984 */ /* 0x000ea20008000a00 */
[----:B0-----:R-:W-:-:S04]  /*11e0*/  FSETP.GEU.AND P3, PT, R0, R3, PT ;  /* 0x000000030000720b */ /* 0x001fc80003f6e000 */
[----:B------:R-:W-:Y:S02]  /*11f0*/  @P2 FSEL R0, R3, R0, !P3 ;  /* 0x0000000003002208 */ /* 0x000fe40005800000 */
[----:B------:R-:W-:Y:S02]  /*1200*/  ISETP.GT.AND P2, PT, R20, 0x60, PT ;  /* 0x000000601400780c */ /* 0x000fe40003f44270 */
[----:B-1----:R-:W-:-:S04]  /*1210*/  FSETP.GEU.AND P3, PT, R0, R4, PT ;  /* 0x000000040000720b */ /* 0x002fc80003f6e000 */
[----:B------:R-:W-:Y:S02]  /*1220*/  @P1 FSEL R0, R4, R0, !P3 ;  /* 0x0000000004001208 */ /* 0x000fe40005800000 */
[----:B------:R-:W-:Y:S02]  /*1230*/  ISETP.GT.AND P1, PT, R20, 0x80, PT ;  /* 0x000000801400780c */ /* 0x000fe40003f24270 */
[----:B------:R-:W-:-:S04]  /*1240*/  FSETP.GEU.AND P3, PT, R0, R5, PT ;  /* 0x000000050000720b */ /* 0x000fc80003f6e000 */
        /* <DEDUP_REMOVED lines=8> */
[----:B--2---:R-:W-:-:S04]  /*12d0*/  FSETP.GEU.AND P3, PT, R0, R8, PT ;  /* 0x000000080000720b */ /* 0x004fc80003f6e000 */
[----:B------:R-:W-:-:S04]  /*12e0*/  @P1 FSEL R0, R8, R0, !P3 ;  /* 0x0000000008001208 */ /* 0x000fc80005800000 */
[----:B------:R-:W-:-:S04]  /*12f0*/  FSETP.GEU.AND P1, PT, R0, R9, PT ;  /* 0x000000090000720b */ /* 0x000fc80003f2e000 */
[----:B------:R-:W-:Y:S01]  /*1300*/  @P2 FSEL R0, R9, R0, !P1 ;  /* 0x0000000009002208 */ /* 0x000fe20004800000 */
[----:B------:R-:W-:Y:S08]  /*1310*/  BRA `(.L_x_17) ;  /* 0x0000003800707947 */ /* 0x000ff00003800000 */
.L_x_3:
[----:B------:R-:W0:Y:S01]  /*1320*/  S2R R0, SR_TID.X ;  /* 0x0000000000007919 */ /* 0x000e220000002100 */
[----:B------:R-:W1:Y:S01]  /*1330*/  LDC.64 R2, c[0x0][0x380] ;  /* 0x0000e000ff027b82 */ /* 0x000e620000000a00 */
[----:B0-----:R-:W-:-:S04]  /*1340*/  IMAD.SHL.U32 R5, R0, 0x4, RZ ;  /* 0x0000000400057824 */ /* 0x001fc800078e00ff */
[----:B-1----:R-:W-:-:S05]  /*1350*/  IMAD.WIDE.U32 R2, R5, 0x4, R2 ;  /* 0x0000000405027825 */ /* 0x002fca00078e0002 */
[----:B------:R-:W2:Y:S04]  /*1360*/  LDG.E.128.CONSTANT R4, desc[UR6][R2.64] ;  /* 0x0000000602047981 */ /* 0x000ea8000c1e9d00 */
[----:B------:R-:W3:Y:S04]  /*1370*/  LDG.E.128.CONSTANT R8, desc[UR6][R2.64+0x1000] ;  /* 0x0010000602087981 */ /* 0x000ee8000c1e9d00 */
[----:B------:R-:W4:Y:S04]  /*1380*/  LDG.E.128.CONSTANT R12, desc[UR6][R2.64+0x2000] ;  /* 0x00200006020c7981 */ /* 0x000f28000c1e9d00 */
[----:B------:R-:W5:Y:S01]  /*1390*/  LDG.E.128.CONSTANT R16, desc[UR6][R2.64+0x3000] ;  /* 0x0030000602107981 */ /* 0x000f62000c1e9d00 */
[----:B------:R-:W-:Y:S01]  /*13a0*/  IMAD.MOV.U32 R23, RZ, RZ, 0x1000 ;  /* 0x00001000ff177424 */ /* 0x000fe200078e00ff */
[----:B--2---:R-:W-:-:S02]  /*13b0*/  FSETP.GEU.AND P0, PT, R4, R5, PT ;  /* 0x000000050400720b */ /* 0x004fc40003f0e000 */
[----:B------:R-:W-:Y:S02]  /*13c0*/  FSETP.GEU.AND P1, PT, R6, R7, PT ;  /* 0x000000070600720b */ /* 0x000fe40003f2e000 */
[----:B---3--:R-:W-:Y:S02]  /*13d0*/  FSETP.GEU.AND P2, PT, R8, R9, PT ;  /* 0x000000090800720b */ /* 0x008fe40003f4e000 */
[----:B------:R-:W-:Y:S02]  /*13e0*/  FSETP.GEU.AND P3, PT, R10, R11, PT ;  /* 0x0000000b0a00720b */ /* 0x000fe40003f6e000 */
[----:B------:R-:W-:Y:S02]  /*13f0*/  FSEL R4, R5, R4, !P0 ;  /* 0x0000000405047208 */ /* 0x000fe40004000000 */
[----:B------:R-:W-:Y:S02]  /*1400*/  FSEL R7, R7, R6, !P1 ;  /* 0x0000000607077208 */ /* 0x000fe40004800000 */
[----:B------:R-:W-:-:S02]  /*1410*/  FSEL R8, R9, R8, !P2 ;  /* 0x0000000809087208 */ /* 0x000fc40005000000 */
[----:B------:R-:W-:Y:S02]  /*1420*/  FSEL R11, R11, R10, !P3 ;  /* 0x0000000a0b0b7208 */ /* 0x000fe40005800000 */
[----:B----4-:R-:W-:Y:S02]  /*1430*/  FSETP.GEU.AND P0, PT, R12, R13, PT ;  /* 0x0000000d0c00720b */ /* 0x010fe40003f0e000 */
[----:B------:R-:W-:Y:S02]  /*1440*/  FSETP.GEU.AND P1, PT, R14, R15, PT ;  /* 0x0000000f0e00720b */ /* 0x000fe40003f2e000 */
[----:B-----5:R-:W-:Y:S02]  /*1450*/  FSETP.GEU.AND P2, PT, R16, R17, PT ;  /* 0x000000111000720b */ /* 0x020fe40003f4e000 */
[----:B------:R-:W-:Y:S02]  /*1460*/  FSETP.GEU.AND P3, PT, R18, R19, PT ;  /* 0x000000131200720b */ /* 0x000fe40003f6e000 */
[----:B------:R-:W-:-:S02]  /*1470*/  FSEL R12, R13, R12, !P0 ;  /* 0x0000000c0d0c7208 */ /* 0x000fc40004000000 */
[----:B------:R-:W-:Y:S02]  /*1480*/  FSEL R15, R15, R14, !P1 ;  /* 0x0000000e0f0f7208 */ /* 0x000fe40004800000 */
[----:B------:R-:W-:Y:S02]  /*1490*/  FSEL R16, R17, R16, !P2 ;  /* 0x0000001011107208 */ /* 0x000fe40005000000 */
[----:B------:R-:W-:Y:S02]  /*14a0*/  FSEL R19, R19, R18, !P3 ;  /* 0x0000001213137208 */ /* 0x000fe40005800000 */
[----:B------:R-:W-:Y:S02]  /*14b0*/  FSETP.GEU.AND P2, PT, R12, R15, PT ;  /* 0x0000000f0c00720b */ /* 0x000fe40003f4e000 */
[----:B------:R-:W-:Y:S02]  /*14c0*/  FSETP.GEU.AND P3, PT, R16, R19, PT ;  /* 0x000000131000720b */ /* 0x000fe40003f6e000 */
[----:B------:R-:W-:-:S02]  /*14d0*/  FSETP.GEU.AND P1, PT, R8, R11, PT ;  /* 0x0000000b0800720b */ /* 0x000fc40003f2e000 */
[----:B------:R-:W-:Y:S02]  /*14e0*/  FSEL R12, R15, R12, !P2 ;  /* 0x0000000c0f0c7208 */ /* 0x000fe40005000000 */
[----:B------:R-:W-:Y:S02]  /*14f0*/  FSEL R19, R19, R16, !P3 ;  /* 0x0000001013137208 */ /* 0x000fe40005800000 */
[----:B------:R-:W-:Y:S02]  /*1500*/  FSEL R11, R11, R8, !P1 ;  /* 0x000000080b0b7208 */ /* 0x000fe40004800000 */
[----:B------:R-:W-:Y:S02]  /*1510*/  FSETP.GEU.AND P0, PT, R4, R7, PT ;  /* 0x000000070400720b */ /* 0x000fe40003f0e000 */
[----:B------:R-:W-:Y:S02]  /*1520*/  FSETP.GEU.AND P1, PT, R12, R19, PT ;  /* 0x000000130c00720b */ /* 0x000fe40003f2e000 */
[----:B------:R-:W-:-:S02]  /*1530*/  FSEL R4, R7, R4, !P0 ;  /* 0x0000000407047208 */ /* 0x000fc40004000000 */
[----:B------:R-:W-:Y:S02]  /*1540*/  FSEL R19, R19, R12, !P1 ;  /* 0x0000000c13137208 */ /* 0x000fe40004800000 */
[----:B------:R-:W-:Y:S02]  /*1550*/  ISETP.GE.U32.AND P1, PT, R20, 0x2000, PT ;  /* 0x000020001400780c */ /* 0x000fe40003f26070 */
[----:B------:R-:W-:-:S04]  /*1560*/  FSETP.GEU.AND P0, PT, R4, R11, PT ;  /* 0x0000000b0400720b */ /* 0x000fc80003f0e000 */
[----:B------:R-:W-:-:S04]  /*1570*/  FSEL R4, R11, R4, !P0 ;  /* 0x000000040b047208 */ /* 0x000fc80004000000 */
[----:B------:R-:W-:-:S04]  /*1580*/  FSETP.GEU.AND P0, PT, R4, R19, PT ;  /* 0x000000130400720b */ /* 0x000fc80003f0e000 */
[----:B------:R-:W-:Y:S01]  /*1590*/  FSEL R21, R19, R4, !P0 ;  /* 0x0000000413157208 */ /* 0x000fe20004000000 */
[----:B------:R-:W-:Y:S08]  /*15a0*/  @!P1 BRA `(.L_x_18) ;  /* 0x0000000000bc9947 */ /* 0x000ff00003800000 */
[----:B------:R-:W0:Y:S01]  /*15b0*/  LDC R24, c[0x0][0x390] ;  /* 0x0000e400ff187b82 */ /* 0x000e220000000800 */
[----:B------:R-:W-:Y:S02]  /*15c0*/  VIADD R22, R20, 0xfffff000 ;  /* 0xfffff00014167836 */ /* 0x000fe40000000000 */
[----:B------:R-:W-:-:S07]  /*15d0*/  IMAD.MOV.U32 R23, RZ, RZ, 0x1000 ;  /* 0x00001000ff177424 */ /* 0x000fce00078e00ff */
.L_x_20:
[----:B------:R-:W-:-:S05]  /*15e0*/  IMAD.WIDE R26, R23, 0x4, R2 ;  /* 0x00000004171a7825 */ /* 0x000fca00078e0202 */
[----:B------:R-:W2:Y:S04]  /*15f0*/  LDG.E.128.CONSTANT R8, desc[UR6][R26.64] ;  /* 0x000000061a087981 */ /* 0x000ea8000c1e9d00 */
[----:B------:R-:W3:Y:S04]  /*1600*/  LDG.E.128.CONSTANT R12, desc[UR6][R26.64+0x1000] ;  /* 0x001000061a0c7981 */ /* 0x000ee8000c1e9d00 */
[----:B------:R-:W4:Y:S04]  /*1610*/  LDG.E.128.CONSTANT R16, desc[UR6][R26.64+0x2000] ;  /* 0x002000061a107981 */ /* 0x000f28000c1e9d00 */
[----:B------:R-:W5:Y:S01]  /*1620*/  LDG.E.128.CONSTANT R4, desc[UR6][R26.64+0x3000] ;  /* 0x003000061a047981 */ /* 0x000f62000c1e9d00 */
[----:B0-----:R-:W-:Y:S01]  /*1630*/  IMAD.MOV.U32 R20, RZ, RZ, R24 ;  /* 0x000000ffff147224 */ /* 0x001fe200078e0018 */
        /* <DEDUP_REMOVED lines=14> */
[----:B------:R-:W-:Y:S01]  /*1720*/  FSEL R18, R4, R19, !P2 ;  /* 0x0000001304127208 */ /* 0x000fe20005000000 */
[----:B------:R-:W-:Y:S01]  /*1730*/  IMAD.IADD R4, R20, 0x1, -R23 ;  /* 0x0000000114047824 */ /* 0x000fe200078e0a17 */
[----:B------:R-:W-:Y:S02]  /*1740*/  FSEL R5, R6, R5, !P3 ;  /* 0x0000000506057208 */ /* 0x000fe40005800000 */
[----:B------:R-:W-:Y:S02]  /*1750*/  FSETP.GEU.AND P0, PT, R21, R8, PT ;  /* 0x000000081500720b */ /* 0x000fe40003f0e000 */
[----:B------:R-:W-:Y:S02]  /*1760*/  FSETP.GEU.AND P1, PT, R10, R13, PT ;  /* 0x0000000d0a00720b */ /* 0x000fe40003f2e000 */
[----:B------:R-:W-:-:S02]  /*1770*/  FSETP.GEU.AND P2, PT, R14, R17, PT ;  /* 0x000000110e00720b */ /* 0x000fc40003f4e000 */
[----:B------:R-:W-:Y:S02]  /*1780*/  FSETP.GEU.AND P3, PT, R18, R5, PT ;  /* 0x000000051200720b */ /* 0x000fe40003f6e000 */
[----:B------:R-:W-:Y:S02]  /*1790*/  FSEL R8, R8, R21, !P0 ;  /* 0x0000001508087208 */ /* 0x000fe40004000000 */
[----:B------:R-:W-:Y:S02]  /*17a0*/  FSEL R13, R13, R10, !P1 ;  /* 0x0000000a0d0d7208 */ /* 0x000fe40004800000 */
[----:B------:R-:W-:Y:S02]  /*17b0*/  FSEL R14, R17, R14, !P2 ;  /* 0x0000000e110e7208 */ /* 0x000fe40005000000 */
[----:B------:R-:W-:Y:S02]  /*17c0*/  FSEL R5, R5, R18, !P3 ;  /* 0x0000001205057208 */ /* 0x000fe40005800000 */
[----:B------:R-:W-:-:S02]  /*17d0*/  FSETP.GEU.AND P0, PT, R8, R13, PT ;  /* 0x0000000d0800720b */ /* 0x000fc40003f0e000 */
[----:B------:R-:W-:Y:S02]  /*17e0*/  FSETP.GEU.AND P1, PT, R14, R5, PT ;  /* 0x000000050e00720b */ /* 0x000fe40003f2e000 */
[----:B------:R-:W-:Y:S02]  /*17f0*/  FSEL R8, R13, R8, !P0 ;  /* 0x000000080d087208 */ /* 0x000fe40004000000 */
[----:B------:R-:W-:Y:S02]  /*1800*/  FSEL R5, R5, R14, !P1 ;  /* 0x0000000e05057208 */ /* 0x000fe40004800000 */
[----:B------:R-:W-:Y:S02]  /*1810*/  ISETP.GE.AND P1, PT, R4, 0x1000, PT ;  /* 0x000010000400780c */ /* 0x000fe40003f26270 */
[----:B------:R-:W-:-:S04]  /*1820*/  FSETP.GEU.AND P0, PT, R8, R5, PT ;  /* 0x000000050800720b */ /* 0x000fc80003f0e000 */
[----:B------:R-:W-:-:S04]  /*1830*/  FSEL R5, R5, R8, !P0 ;  /* 0x0000000805057208 */ /* 0x000fc80004000000 */
[----:B------:R-:W-:-:S04]  /*1840*/  FSETP.GEU.AND P0, PT, R5, R7, PT ;  /* 0x000000070500720b */ /* 0x000fc80003f0e000 */
[----:B------:R-:W-:Y:S01]  /*1850*/  FSEL R21, R7, R5, !P0 ;  /* 0x0000000507157208 */ /* 0x000fe20004000000 */
[----:B------:R-:W-:Y:S08]  /*1860*/  @!P1 BRA `(.L_x_19) ;  /* 0x00000008009c9947 */ /* 0x000ff00003800000 */
[----:B------:R-:W-:-:S05]  /*1870*/  VIADD R23, R23, 0x1000 ;  /* 0x0000100017177836 */ /* 0x000fca0000000000 */
[----:B------:R-:W-:-:S13]  /*1880*/  ISETP.GT.AND P0, PT, R23, R22, PT ;  /* 0x000000161700720c */ /* 0x000fda0003f04270 */
[----:B------:R-:W-:Y:S05]  /*1890*/  @!P0 BRA `(.L_x_20) ;  /* 0xfffffffc00508947 */ /* 0x000fea000383ffff */
.L_x_18:
[----:B------:R-:W-:-:S13]  /*18a0*/  ISETP.GE.AND P0, PT, R23, R20, PT ;  /* 0x000000141700720c */ /* 0x000fda0003f06270 */
[----:B------:R-:W-:Y:S05]  /*18b0*/  @P0 BRA `(.L_x_19) ;  /* 0x0000000800880947 */ /* 0x000fea0003800000 */
[----:B------:R-:W-:Y:S01]  /*18c0*/  IMAD.IADD R9, R20, 0x1, -R23 ;  /* 0x0000000114097824 */ /* 0x000fe200078e0a17 */
[----:B------:R-:W-:Y:S04]  /*18d0*/  BSSY.RECONVERGENT B1, `(.L_x_19) ;  /* 0x00000a0000017945 */ /* 0x000fe80003800200 */
[----:B------:R-:W-:-:S13]  /*18e0*/  ISETP.GE.AND P0, PT, R0, R9, PT ;  /* 0x000000090000720c */ /* 0x000fda0003f06270 */
[----:B------:R-:W-:Y:S05]  /*18f0*/  @P0 BRA `(.L_x_21) ;  /* 0x0000000800740947 */ /* 0x000fea0003800000 */
[----:B------:R-:W-:Y:S01]  /*1900*/  LOP3.LUT R2, RZ, R0, RZ, 0x33, !PT ;  /* 0x00000000ff027212 */ /* 0x000fe200078e33ff */
[----:B------:R-:W-:Y:S01]  /*1910*/  BSSY.RECONVERGENT B2, `(.L_x_22) ;  /* 0x0000016000027945 */ /* 0x000fe20003800200 */
[----:B------:R-:W-:Y:S02]  /*1920*/  IMAD.MOV.U32 R8, RZ, RZ, R0 ;  /* 0x000000ffff087224 */ /* 0x000fe400078e0000 */
[----:B------:R-:W-:-:S04]  /*1930*/  IADD3 R2, PT, PT, -R23, R20, R2 ;  /* 0x0000001417027210 */ /* 0x000fc80007ffe102 */
[C---:B------:R-:W-:Y:S02]  /*1940*/  LOP3.LUT R3, R2.reuse, 0x300, RZ, 0xc0, !PT ;  /* 0x0000030002037812 */ /* 0x040fe400078ec0ff */
[----:B------:R-:W-:Y:S02]  /*1950*/  ISETP.GE.U32.AND P2, PT, R2, 0x300, PT ;  /* 0x000003000200780c */ /* 0x000fe40003f46070 */
[----:B------:R-:W-:-:S13]  /*1960*/  ISETP.NE.AND P0, PT, R3, 0x300, PT ;  /* 0x000003000300780c */ /* 0x000fda0003f05270 */
[----:B------:R-:W-:Y:S05]  /*1970*/  @!P0 BRA `(.L_x_23) ;  /* 0x00000000003c8947 */ /* 0x000fea0003800000 */
[----:B------:R-:W0:Y:S01]  /*1980*/  LDC.64 R4, c[0x0][0x380] ;  /* 0x0000e000ff047b82 */ /* 0x000e220000000a00 */
[----:B------:R-:W-:Y:S01]  /*1990*/  LEA.HI R2, R2, 0x1, RZ, 0x18 ;  /* 0x0000000102027811 */ /* 0x000fe200078fc0ff */
[----:B------:R-:W-:Y:S02]  /*19a0*/  IMAD.IADD R7, R0, 0x1, R23 ;  /* 0x0000000100077824 */ /* 0x000fe400078e0217 */
[----:B------:R-:W-:Y:S01]  /*19b0*/  IMAD.MOV.U32 R8, RZ, RZ, R0 ;  /* 0x000000ffff087224 */ /* 0x000fe200078e0000 */
[----:B------:R-:W-:-:S05]  /*19c0*/  LOP3.LUT R2, R2, 0x3, RZ, 0xc0, !PT ;  /* 0x0000000302027812 */ /* 0x000fca00078ec0ff */
[----:B------:R-:W-:-:S07]  /*19d0*/  IMAD.MOV R6, RZ, RZ, -R2 ;  /* 0x000000ffff067224 */ /* 0x000fce00078e0a02 */
.L_x_24:
[----:B0-----:R-:W-:-:S06]  /*19e0*/  IMAD.WIDE.U32 R2, R7, 0x4, R4 ;  /* 0x0000000407027825 */ /* 0x001fcc00078e0004 */
[----:B------:R-:W2:Y:S01]  /*19f0*/  LDG.E.CONSTANT R2, desc[UR6][R2.64] ;  /* 0x0000000602027981 */ /* 0x000ea2000c1e9900 */
[----:B------:R-:W-:Y:S02]  /*1a00*/  VIADD R6, R6, 0x1 ;  /* 0x0000000106067836 */ /* 0x000fe40000000000 */
[----:B------:R-:W-:Y:S02]  /*1a10*/  VIADD R8, R8, 0x100 ;  /* 0x0000010008087836 */ /* 0x000fe40000000000 */
[----:B------:R-:W-:Y:S01]  /*1a20*/  VIADD R7, R7, 0x100 ;  /* 0x0000010007077836 */ /* 0x000fe20000000000 */
[----:B------:R-:W-:Y:S02]  /*1a30*/  ISETP.NE.AND P1, PT, R6, RZ, PT ;  /* 0x000000ff0600720c */ /* 0x000fe40003f25270 */
[----:B--2---:R-:W-:-:S04]  /*1a40*/  FSETP.GEU.AND P0, PT, R21, R2, PT ;  /* 0x000000021500720b */ /* 0x004fc80003f0e000 */
[----:B------:R-:W-:-:S07]  /*1a50*/  FSEL R21, R2, R21, !P0 ;  /* 0x0000001502157208 */ /* 0x000fce0004000000 */
[----:B------:R-:W-:Y:S05]  /*1a60*/  @P1 BRA `(.L_x_24) ;  /* 0xfffffffc00dc1947 */ /* 0x000fea000383ffff */
.L_x_23:
[----:B------:R-:W-:Y:S05]  /*1a70*/  BSYNC.RECONVERGENT B2 ;  /* 0x0000000000027941 */ /* 0x000fea0003800200 */
.L_x_22:
[----:B------:R-:W-:Y:S05]  /*1a80*/  @!P2 BRA `(.L_x_21) ;  /* 0x000000080010a947 */ /* 0x000fea0003800000 */
[----:B------:R-:W0:Y:S01]  /*1a90*/  LDCU.64 UR4, c[0x0][0x380] ;  /* 0x00007000ff0477ac */ /* 0x000e220008000a00 */
[----:B------:R-:W-:Y:S01]  /*1aa0*/  IMAD.IADD R5, R9, 0x1, -R8 ;  /* 0x0000000109057824 */ /* 0x000fe200078e0a08 */
[C---:B------:R-:W-:Y:S01]  /*1ab0*/  IADD3 R3, P0, PT, R8.reuse, R23, RZ ;  /* 0x0000001708037210 */ /* 0x040fe20007f1e0ff */
[----:B------:R-:W-:Y:S01]  /*1ac0*/  BSSY.RECONVERGENT B2, `(.L_x_25) ;  /* 0x000004a000027945 */ /* 0x000fe20003800200 */
[----:B------:R-:W-:Y:S02]  /*1ad0*/  IMAD.IADD R11, R8, 0x1, R23 ;  /* 0x00000001080b7824 */ /* 0x000fe400078e0217 */
[----:B------:R-:W-:Y:S01]  /*1ae0*/  ISETP.GT.AND P1, PT, R5, 0xc00, PT ;  /* 0x00000c000500780c */ /* 0x000fe20003f24270 */
[----:B------:R-:W-:Y:S01]  /*1af0*/  IMAD.X R4, RZ, RZ, RZ, P0 ;  /* 0x000000ffff047224 */ /* 0x000fe200000e06ff */
[----:B0-----:R-:W-:-:S04]  /*1b00*/  LEA R2, P0, R3, UR4, 0x2 ;  /* 0x0000000403027c11 */ /* 0x001fc8000f8010ff */
[----:B------:R-:W-:Y:S02]  /*1b10*/  LEA.HI.X R3, R3, UR5, R4, 0x2, P0 ;  /* 0x0000000503037c11 */ /* 0x000fe400080f1404 */
[----:B------:R-:W-:-:S05]  /*1b20*/  IADD3 R2, P0, PT, R2, 0x800, RZ ;  /* 0x0000080002027810 */ /* 0x000fca0007f1e0ff */
[----:B------:R-:W-:Y:S01]  /*1b30*/  IMAD.X R3, RZ, RZ, R3, P0 ;  /* 0x000000ffff037224 */ /* 0x000fe200000e0603 */
[----:B------:R-:W-:Y:S01]  /*1b40*/  PLOP3.LUT P0, PT, PT, PT, PT, 0x80, 0x8 ;  /* 0x000000000008781c */ /* 0x000fe20003f0f070 */
[----:B------:R-:W-:-:S12]  /*1b50*/  @!P1 BRA `(.L_x_26) ;  /* 0x0000000400009947 */ /* 0x000fd80003800000 */
[----:B------:R-:W-:Y:S01]  /*1b60*/  PLOP3.LUT P0, PT, PT, PT, PT, 0x8, 0x80 ;  /* 0x000000000080781c */ /* 0x000fe20003f0e170 */
[----:B------:R-:W-:-:S12]  /*1b70*/  VIADD R13, R9, 0xfffff400 ;  /* 0xfffff400090d7836 */ /* 0x000fd80000000000 */
.L_x_27:
[----:B------:R-:W0:Y:S01]  /*1b80*/  LDC.64 R4, c[0x0][0x380] ;  /* 0x0000e000ff047b82 */ /* 0x000e220000000a00 */
[----:B------:R-:W2:Y:S04]  /*1b90*/  LDG.E.CONSTANT R12, desc[UR6][R2.64+-0x400] ;  /* 0xfffc0006020c7981 */ /* 0x000ea8000c1e9900 */
[----:B------:R-:W3:Y:S01]  /*1ba0*/  LDG.E.CONSTANT R19, desc[UR6][R2.64] ;  /* 0x0000000602137981 */ /* 0x000ee2000c1e9900 */
[----:B------:R-:W-:-:S03]  /*1bb0*/  VIADD R25, R11, 0x400 ;  /* 0x000004000b197836 */ /* 0x000fc60000000000 */
[----:B------:R-:W4:Y:S04]  /*1bc0*/  LDG.E.CONSTANT R18, desc[UR6][R2.64+0x400] ;  /* 0x0004000602127981 */ /* 0x000f28000c1e9900 */
[----:B------:R-:W5:Y:S04]  /*1bd0*/  LDG.E.CONSTANT R16, desc[UR6][R2.64+0xc00] ;  /* 0x000c000602107981 */ /* 0x000f68000c1e9900 */
[----:B------:R-:W5:Y:S01]  /*1be0*/  LDG.E.CONSTANT R15, desc[UR6][R2.64+0x1000] ;  /* 0x00100006020f7981 */ /* 0x000f62000c1e9900 */
[----:B------:R-:W-:-:S03]  /*1bf0*/  VIADD R23, R11, 0x800 ;  /* 0x000008000b177836 */ /* 0x000fc60000000000 */
[----:B------:R-:W5:Y:S01]  /*1c00*/  LDG.E.CONSTANT R14, desc[UR6][R2.64+0x1400] ;  /* 0x00140006020e7981 */ /* 0x000f62000c1e9900 */
[----:B0-----:R-:W-:-:S03]  /*1c10*/  IMAD.WIDE.U32 R6, R11, 0x4, R4 ;  /* 0x000000040b067825 */ /* 0x001fc600078e0004 */
[----:B------:R-:W5:Y:S04]  /*1c20*/  LDG.E.CONSTANT R22, desc[UR6][R2.64+0x2000] ;  /* 0x0020000602167981 */ /* 0x000f68000c1e9900 */
[----:B------:R0:W2:Y:S01]  /*1c30*/  LDG.E.CONSTANT R10, desc[UR6][R6.64] ;  /* 0x00000006060a7981 */ /* 0x0000a2000c1e9900 */
[----:B------:R-:W-:-:S03]  /*1c40*/  IMAD.WIDE.U32 R24, R25, 0x4, R4 ;  /* 0x0000000419187825 */ /* 0x000fc600078e0004 */
[----:B------:R-:W5:Y:S04]  /*1c50*/  LDG.E.CONSTANT R20, desc[UR6][R2.64+0x2400] ;  /* 0x0024000602147981 */ /* 0x000f68000c1e9900 */
[----:B------:R-:W5:Y:S01]  /*1c60*/  LDG.E.CONSTANT R17, desc[UR6][R24.64] ;  /* 0x0000000618117981 */ /* 0x000f62000c1e9900 */
[----:B0-----:R-:W-:-:S03]  /*1c70*/  IMAD.WIDE.U32 R6, R23, 0x4, R4 ;  /* 0x0000000417067825 */ /* 0x001fc600078e0004 */
[----:B------:R-:W5:Y:S04]  /*1c80*/  LDG.E.CONSTANT R23, desc[UR6][R2.64+0x1c00] ;  /* 0x001c000602177981 */ /* 0x000f68000c1e9900 */
[----:B------:R-:W5:Y:S01]  /*1c90*/  LDG.E.CONSTANT R6, desc[UR6][R6.64] ;  /* 0x0000000606067981 */ /* 0x000f62000c1e9900 */
[----:B------:R-:W-:-:S03]  /*1ca0*/  VIADD R27, R11, 0xc00 ;  /* 0x00000c000b1b7836 */ /* 0x000fc60000000000 */
[----:B------:R-:W5:Y:S01]  /*1cb0*/  LDG.E.CONSTANT R26, desc[UR6][R2.64+0x2c00] ;  /* 0x002c0006021a7981 */ /* 0x000f62000c1e9900 */
[----:B------:R-:W-:-:S03]  /*1cc0*/  IMAD.WIDE.U32 R4, R27, 0x4, R4 ;  /* 0x000000041b047825 */ /* 0x000fc600078e0004 */
[----:B------:R-:W5:Y:S04]  /*1cd0*/  LDG.E.CONSTANT R25, desc[UR6][R2.64+0x3000] ;  /* 0x0030000602197981 */ /* 0x000f68000c1e9900 */
[----:B------:R-:W5:Y:S04]  /*1ce0*/  LDG.E.CONSTANT R4, desc[UR6][R4.64] ;  /* 0x0000000604047981 */ /* 0x000f68000c1e9900 */
[----:B------:R0:W5:Y:S01]  /*1cf0*/  LDG.E.CONSTANT R24, desc[UR6][R2.64+0x3400] ;  /* 0x0034000602187981 */ /* 0x000162000c1e9900 */
[----:B------:R-:W-:-:S05]  /*1d00*/  VIADD R8, R8, 0x1000 ;  /* 0x0000100008087836 */ /* 0x000fca0000000000 */
[----:B------:R-:W-:Y:S02]  /*1d10*/  ISETP.GE.AND P2, PT, R8, R13, PT ;  /* 0x0000000d0800720c */ /* 0x000fe40003f46270 */
[----:B0-----:R-:W-:Y:S01]  /*1d20*/  IADD3 R2, P3, PT, R2, 0x4000, RZ ;  /* 0x0000400002027810 */ /* 0x001fe20007f7e0ff */
[----:B------:R-:W-:-:S04]  /*1d30*/  VIADD R11, R11, 0x1000 ;  /* 0x000010000b0b7836 */ /* 0x000fc80000000000 */
[----:B------:R-:W-:Y:S01]  /*1d40*/  IMAD.X R3, RZ, RZ, R3, P3 ;  /* 0x000000ffff037224 */ /* 0x000fe200018e0603 */
[----:B--2---:R-:W-:-:S04]  /*1d50*/  FSETP.GEU.AND P1, PT, R21, R10, PT ;  /* 0x0000000a1500720b */ /* 0x004fc80003f2e000 */
[----:B------:R-:W-:-:S04]  /*1d60*/  FSEL R21, R10, R21, !P1 ;  /* 0x000000150a157208 */ /* 0x000fc80004800000 */
[----:B------:R-:W-:-:S04]  /*1d70*/  FSETP.GEU.AND P1, PT, R21, R12, PT ;  /* 0x0000000c1500720b */ /* 0x000fc80003f2e000 */
[----:B------:R-:W-:-:S04]  /*1d80*/  FSEL R12, R12, R21, !P1 ;  /* 0x000000150c0c7208 */ /* 0x000fc80004800000 */
[----:B---3--:R-:W-:-:S04]  /*1d90*/  FSETP.GEU.AND P1, PT, R12, R19, PT ;  /* 0x000000130c00720b */ /* 0x008fc80003f2e000 */
[----:B------:R-:W-:-:S04]  /*1da0*/  FSEL R19, R19, R12, !P1 ;  /* 0x0000000c13137208 */ /* 0x000fc80004800000 */
[----:B----4-:R-:W-:-:S04]  /*1db0*/  FSETP.GEU.AND P1, PT, R19, R18, PT ;  /* 0x000000121300720b */ /* 0x010fc80003f2e000 */
[----:B------:R-:W-:-:S04]  /*1dc0*/  FSEL R18, R18, R19, !P1 ;  /* 0x0000001312127208 */ /* 0x000fc80004800000 */
[----:B-----5:R-:W-:-:S04]  /*1dd0*/  FSETP.GEU.AND P1, PT, R18, R17, PT ;  /* 0x000000111200720b */ /* 0x020fc80003f2e000 */
        /* <DEDUP_REMOVED lines=24> */
.L_x_26:
[----:B------:R-:W-:Y:S05]  /*1f60*/  BSYNC.RECONVERGENT B2 ;  /* 0x0000000000027941 */ /* 0x000fea0003800200 */
.L_x_25:
[----:B------:R-:W-:Y:S01]  /*1f70*/  IMAD.IADD R4, R9, 0x1, -R8 ;  /* 0x0000000109047824 */ /* 0x000fe200078e0a08 */
[----:B------:R-:W-:Y:S04]  /*1f80*/  BSSY.RECONVERGENT B2, `(.L_x_28) ;  /* 0x0000024000027945 */ /* 0x000fe80003800200 */
[----:B------:R-:W-:-:S13]  /*1f90*/  ISETP.GT.AND P1, PT, R4, 0x400, PT ;  /* 0x000004000400780c */ /* 0x000fda0003f24270 */
[----:B------:R-:W-:Y:S05]  /*1fa0*/  @!P1 BRA `(.L_x_29) ;  /* 0x0000000000849947 */ /* 0x000fea0003800000 */
[----:B------:R-:W0:Y:S01]  /*1fb0*/  LDC.64 R6, c[0x0][0x380] ;  /* 0x0000e000ff067b82 */ /* 0x000e220000000a00 */
[----:B------:R-:W2:Y:S04]  /*1fc0*/  LDG.E.CONSTANT R13, desc[UR6][R2.64+-0x400] ;  /* 0xfffc0006020d7981 */ /* 0x000ea8000c1e9900 */
[----:B------:R-:W3:Y:S01]  /*1fd0*/  LDG.E.CONSTANT R15, desc[UR6][R2.64] ;  /* 0x00000006020f7981 */ /* 0x000ee2000c1e9900 */
[----:B------:R-:W-:-:S03]  /*1fe0*/  VIADD R19, R11, 0x400 ;  /* 0x000004000b137836 */ /* 0x000fc60000000000 */
[----:B------:R-:W4:Y:S04]  /*1ff0*/  LDG.E.CONSTANT R17, desc[UR6][R2.64+0x400] ;  /* 0x0004000602117981 */ /* 0x000f28000c1e9900 */
[----:B------:R-:W5:Y:S04]  /*2000*/  LDG.E.CONSTANT R23, desc[UR6][R2.64+0x1000] ;  /* 0x0010000602177981 */ /* 0x000f68000c1e9900 */
[----:B------:R-:W5:Y:S01]  /*2010*/  LDG.E.CONSTANT R25, desc[UR6][R2.64+0x1400] ;  /* 0x0014000602197981 */ /* 0x000f62000c1e9900 */
[----:B0-----:R-:W-:-:S06]  /*2020*/  IMAD.WIDE.U32 R4, R11, 0x4, R6 ;  /* 0x000000040b047825 */ /* 0x001fcc00078e0006 */
[----:B------:R-:W2:Y:S01]  /*2030*/  LDG.E.CONSTANT R4, desc[UR6][R4.64] ;  /* 0x0000000604047981 */ /* 0x000ea2000c1e9900 */
[----:B------:R-:W-:-:S03]  /*2040*/  IMAD.WIDE.U32 R6, R19, 0x4, R6 ;  /* 0x0000000413067825 */ /* 0x000fc600078e0006 */
[----:B------:R0:W5:Y:S04]  /*2050*/  LDG.E.CONSTANT R19, desc[UR6][R2.64+0xc00] ;  /* 0x000c000602137981 */ /* 0x000168000c1e9900 */
[----:B------:R-:W5:Y:S01]  /*2060*/  LDG.E.CONSTANT R7, desc[UR6][R6.64] ;  /* 0x0000000606077981 */ /* 0x000f62000c1e9900 */
[----:B------:R-:W-:Y:S01]  /*2070*/  VIADD R8, R8, 0x800 ;  /* 0x0000080008087836 */ /* 0x000fe20000000000 */
        /* <DEDUP_REMOVED lines=17> */
[----:B------:R-:W-:Y:S02]  /*2190*/  FSETP.GEU.AND P1, PT, R4, R25, PT ;  /* 0x000000190400720b */ /* 0x000fe40003f2e000 */
[----:B------:R-:W-:Y:S02]  /*21a0*/  PLOP3.LUT P0, PT, PT, PT, PT, 0x8, 0x80 ;  /* 0x000000000080781c */ /* 0x000fe40003f0e170 */
[----:B------:R-:W-:-:S11]  /*21b0*/  FSEL R21, R25, R4, !P1 ;  /* 0x0000000419157208 */ /* 0x000fd60004800000 */
.L_x_29:
[----:B------:R-:W-:Y:S05]  /*21c0*/  BSYNC.RECONVERGENT B2 ;  /* 0x0000000000027941 */ /* 0x000fea0003800200 */
.L_x_28:
[----:B------:R-:W-:-:S13]  /*21d0*/  ISETP.LT.OR P0, PT, R8, R9, P0 ;  /* 0x000000090800720c */ /* 0x000fda0000701670 */
[----:B------:R-:W-:Y:S05]  /*21e0*/  @!P0 BRA `(.L_x_21) ;  /* 0x0000000000388947 */ /* 0x000fea0003800000 */
[----:B------:R-:W0:Y:S01]  /*21f0*/  LDC.64 R4, c[0x0][0x380] ;  /* 0x0000e000ff047b82 */ /* 0x000e220000000a00 */
[----:B------:R-:W2:Y:S04]  /*2200*/  LDG.E.CONSTANT R6, desc[UR6][R2.64+-0x400] ;  /* 0xfffc000602067981 */ /* 0x000ea8000c1e9900 */
[----:B------:R-:W3:Y:S04]  /*2210*/  LDG.E.CONSTANT R7, desc[UR6][R2.64] ;  /* 0x0000000602077981 */ /* 0x000ee8000c1e9900 */
[----:B------:R-:W4:Y:S01]  /*2220*/  LDG.E.CONSTANT R9, desc[UR6][R2.64+0x400] ;  /* 0x0004000602097981 */ /* 0x000f22000c1e9900 */
[----:B0-----:R-:W-:-:S06]  /*2230*/  IMAD.WIDE.U32 R4, R11, 0x4, R4 ;  /* 0x000000040b047825 */ /* 0x001fcc00078e0004 */
[----:B------:R-:W5:Y:S02]  /*2240*/  LDG.E.CONSTANT R4, desc[UR6][R4.64] ;  /* 0x0000000604047981 */ /* 0x000f64000c1e9900 */
[----:B-----5:R-:W-:-:S04]  /*2250*/  FSETP.GEU.AND P0, PT, R21, R4, PT ;  /* 0x000000041500720b */ /* 0x020fc80003f0e000 */
[----:B------:R-:W-:-:S04]  /*2260*/  FSEL R21, R4, R21, !P0 ;  /* 0x0000001504157208 */ /* 0x000fc80004000000 */
[----:B--2---:R-:W-:-:S04]  /*2270*/  FSETP.GEU.AND P0, PT, R21, R6, PT ;  /* 0x000000061500720b */ /* 0x004fc80003f0e000 */
[----:B------:R-:W-:-:S04]  /*2280*/  FSEL R6, R6, R21, !P0 ;  /* 0x0000001506067208 */ /* 0x000fc80004000000 */
[----:B---3--:R-:W-:-:S04]  /*2290*/  FSETP.GEU.AND P0, PT, R6, R7, PT ;  /* 0x000000070600720b */ /* 0x008fc80003f0e000 */
[----:B------:R-:W-:-:S04]  /*22a0*/  FSEL R6, R7, R6, !P0 ;  /* 0x0000000607067208 */ /* 0x000fc80004000000 */
[----:B----4-:R-:W-:-:S04]  /*22b0*/  FSETP.GEU.AND P0, PT, R6, R9, PT ;  /* 0x000000090600720b */ /* 0x010fc80003f0e000 */
[----:B------:R-:W-:-:S09]  /*22c0*/  FSEL R21, R9, R6, !P0 ;  /* 0x0000000609157208 */ /* 0x000fd20004000000 */
.L_x_21:
[----:B------:R-:W-:Y:S05]  /*22d0*/  BSYNC.RECONVERGENT B1 ;  /* 0x0000000000017941 */ /* 0x000fea0003800200 */
.L_x_19:
[----:B------:R-:W0:Y:S01]  /*22e0*/  S2R R6, SR_LANEID ;  /* 0x0000000000067919 */ /* 0x000e220000000000 */
[----:B------:R-:W1:Y:S02]  /*22f0*/  SHFL.DOWN PT, R2, R21, 0x1, 0x1f ;  /* 0x08201f0015027f89 */ /* 0x000e6400000e0000 */
[----:B-1----:R-:W-:Y:S02]  /*2300*/  FSETP.GEU.AND P0, PT, R21, R2, PT ;  /* 0x000000021500720b */ /* 0x002fe40003f0e000 */
[C---:B0-----:R-:W-:Y:S02]  /*2310*/  ISETP.GT.AND P1, PT, R6.reuse, 0x1e, PT ;  /* 0x0000001e0600780c */ /* 0x041fe40003f24270 */
[----:B------:R-:W-:-:S11]  /*2320*/  ISETP.NE.AND P2, PT, R6, RZ, PT ;  /* 0x000000ff0600720c */ /* 0x000fd60003f45270 */
[----:B------:R-:W-:Y:S02]  /*2330*/  @!P1 FSEL R21, R2, R21, !P0 ;  /* 0x0000001502159208 */ /* 0x000fe40004000000 */
[----:B------:R-:W-:Y:S01]  /*2340*/  ISETP.GT.AND P1, PT, R6, 0x1d, PT ;  /* 0x0000001d0600780c */ /* 0x000fe20003f24270 */
[----:B------:R-:W0:Y:S01]  /*2350*/  @!P2 S2R R5, SR_CgaCtaId ;  /* 0x000000000005a919 */ /* 0x000e220000008800 */
[----:B------:R-:W-:Y:S02]  /*2360*/  @!P2 MOV R4, 0x400 ;  /* 0x000004000004a802 */ /* 0x000fe40000000f00 */
[----:B------:R-:W-:Y:S01]  /*2370*/  @!P2 SHF.R.U32.HI R3, RZ, 0x3, R0 ;  /* 0x00000003ff03a819 */ /* 0x000fe20000011600 */
[----:B------:R-:W1:Y:S03]  /*2380*/  SHFL.DOWN PT, R2, R21, 0x2, 0x1f ;  /* 0x08401f0015027f89 */ /* 0x000e6600000e0000 */
[----:B------:R-:W-:-:S02]  /*2390*/  @!P2 LOP3.LUT R3, R3, 0x7c, RZ, 0xc0, !PT ;  /* 0x0000007c0303a812 */ /* 0x000fc400078ec0ff */
[----:B-1----:R-:W-:-:S04]  /*23a0*/  FSETP.GEU.AND P0, PT, R21, R2, PT ;  /* 0x000000021500720b */ /* 0x002fc80003f0e000 */
[----:B------:R-:W-:Y:S02]  /*23b0*/  @!P1 FSEL R21, R2, R21, !P0 ;  /* 0x0000001502159208 */ /* 0x000fe40004000000 */
[----:B------:R-:W-:Y:S02]  /*23c0*/  ISETP.GT.AND P1, PT, R6, 0x1b, PT ;  /* 0x0000001b0600780c */ /* 0x000fe40003f24270 */
[----:B0-----:R-:W-:Y:S01]  /*23d0*/  @!P2 LEA R4, R5, R4, 0x18 ;  /* 0x000000040504a211 */ /* 0x001fe200078ec0ff */
[----:B------:R-:W0:Y:S04]  /*23e0*/  SHFL.DOWN PT, R2, R21, 0x4, 0x1f ;  /* 0x08801f0015027f89 */ /* 0x000e2800000e0000 */
[----:B------:R-:W-:Y:S01]  /*23f0*/  @!P2 IMAD.IADD R3, R3, 0x1, R4 ;  /* 0x000000010303a824 */ /* 0x000fe200078e0204 */
[----:B0-----:R-:W-:-:S05]  /*2400*/  FSETP.GEU.AND P0, PT, R21, R2, PT ;  /* 0x000000021500720b */ /* 0x001fca0003f0e000 */
        /* <DEDUP_REMOVED lines=35> */
.L_x_2:
        /* <DEDUP_REMOVED lines=12> */
.L_x_32:
[----:B------:R-:W-:Y:S05]  /*2700*/  BSYNC.RECONVERGENT B1 ;  /* 0x0000000000017941 */ /* 0x000fea0003800200 */
.L_x_31:
        /* <DEDUP_REMOVED lines=16> */
.L_x_37:
        /* <DEDUP_REMOVED lines=10> */
.L_x_36:
[----:B------:R-:W-:Y:S05]  /*28b0*/  BSYNC.RECONVERGENT B2 ;  /* 0x0000000000027941 */ /* 0x000fea0003800200 */
.L_x_35:
        /* <DEDUP_REMOVED lines=8> */
.L_x_40:
        /* <DEDUP_REMOVED lines=59> */
.L_x_39:
[----:B------:R-:W-:Y:S05]  /*2cf0*/  BSYNC.RECONVERGENT B2 ;  /* 0x0000000000027941 */ /* 0x000fea0003800200 */
.L_x_38:
        /* <DEDUP_REMOVED lines=34> */
.L_x_42:
[----:B------:R-:W-:Y:S05]  /*2f20*/  BSYNC.RECONVERGENT B2 ;  /* 0x0000000000027941 */ /* 0x000fea0003800200 */
.L_x_41:
        /* <DEDUP_REMOVED lines=16> */
.L_x_34:
[----:B------:R-:W-:Y:S05]  /*3030*/  BSYNC.RECONVERGENT B1 ;  /* 0x0000000000017941 */ /* 0x000fea0003800200 */
.L_x_33:
        /* <DEDUP_REMOVED lines=58> */
.L_x_43:
[----:B------:R-:W-:Y:S01]  /*33e0*/  LOP3.LUT R0, R7, 0x3e0, RZ, 0xc0, !PT ;  /* 0x000003e007007812 */ /* 0x000fe200078ec0ff */
[----:B0-----:R-:W0:Y:S03]  /*33f0*/  S2R R2, SR_LANEID ;  /* 0x0000000000027919 */ /* 0x001e260000000000 */
[----:B------:R-:W-:Y:S01]  /*3400*/  LOP3.LUT R9, RZ, R0, RZ, 0x33, !PT ;  /* 0x00000000ff097212 */ /* 0x000fe200078e33ff */
[----:B------:R-:W-:-:S04]  /*3410*/  VIADD R3, R0, 0x20 ;  /* 0x0000002000037836 */ /* 0x000fc80000000000 */
[----:B------:R-:W-:Y:S01]  /*3420*/  IMAD.IADD R9, R9, 0x1, R20 ;  /* 0x0000000109097824 */ /* 0x000fe200078e0214 */
[----:B------:R-:W-:-:S04]  /*3430*/  ISETP.GT.AND P0, PT, R3, R20, PT ;  /* 0x000000140300720c */ /* 0x000fc80003f04270 */
[----:B------:R-:W-:-:S05]  /*3440*/  SEL R4, R9, 0x1f, P0 ;  /* 0x0000001f09047807 */ /* 0x000fca0000000000 */
[----:B------:R-:W1:Y:S01]  /*3450*/  SHFL.DOWN PT, R0, R5, 0x1, R4 ;  /* 0x0820000005007989 */ /* 0x000e6200000e0004 */
[C---:B0-----:R-:W-:Y:S01]  /*3460*/  ISETP.GE.AND P1, PT, R2.reuse, R4, PT ;  /* 0x000000040200720c */ /* 0x041fe20003f26270 */
[----:B------:R-:W-:Y:S01]  /*3470*/  VIADD R3, R2, 0x2 ;  /* 0x0000000202037836 */ /* 0x000fe20000000000 */
[----:B-1----:R-:W-:-:S11]  /*3480*/  FSETP.GEU.AND P0, PT, R5, R0, PT ;  /* 0x000000000500720b */ /* 0x002fd60003f0e000 */
[----:B------:R-:W-:Y:S02]  /*3490*/  @!P1 FSEL R5, R0, R5, !P0 ;  /* 0x0000000500059208 */ /* 0x000fe40004000000 */
[----:B------:R-:W-:Y:S01]  /*34a0*/  ISETP.GT.AND P1, PT, R3, R4, PT ;  /* 0x000000040300720c */ /* 0x000fe20003f24270 */
[----:B------:R-:W-:Y:S02]  /*34b0*/  VIADD R3, R2, 0x4 ;  /* 0x0000000402037836 */ /* 0x000fe40000000000 */
[----:B------:R-:W0:Y:S02]  /*34c0*/  SHFL.DOWN PT, R0, R5, 0x2, R4 ;  /* 0x0840000005007989 */ /* 0x000e2400000e0004 */
[----:B0-----:R-:W-:-:S08]  /*34d0*/  FSETP.GEU.AND P0, PT, R5, R0, PT ;  /* 0x000000000500720b */ /* 0x001fd00003f0e000 */
[----:B------:R-:W-:Y:S02]  /*34e0*/  @!P1 FSEL R5, R0, R5, !P0 ;  /* 0x0000000500059208 */ /* 0x000fe40004000000 */
[-C--:B------:R-:W-:Y:S01]  /*34f0*/  ISETP.GT.AND P1, PT, R3, R4.reuse, PT ;  /* 0x000000040300720c */ /* 0x080fe20003f24270 */
[C---:B------:R-:W-:Y:S02]  /*3500*/  VIADD R3, R2.reuse, 0x8 ;  /* 0x0000000802037836 */ /* 0x040fe40000000000 */
[----:B------:R-:W0:Y:S03]  /*3510*/  SHFL.DOWN PT, R0, R5, 0x4, R4 ;  /* 0x0880000005007989 */ /* 0x000e2600000e0004 */
[----:B------:R-:W-:Y:S01]  /*3520*/  ISETP.GT.AND P2, PT, R3, R4, PT ;  /* 0x000000040300720c */ /* 0x000fe20003f44270 */
[----:B------:R-:W-:Y:S01]  /*3530*/  VIADD R3, R2, 0x10 ;  /* 0x0000001002037836 */ /* 0x000fe20000000000 */
[----:B0-----:R-:W-:-:S05]  /*3540*/  FSETP.GEU.AND P0, PT, R5, R0, PT ;  /* 0x000000000500720b */ /* 0x001fca0003f0e000 */
[----:B------:R-:W-:Y:S02]  /*3550*/  @!P1 FSEL R5, R0, R5, !P0 ;  /* 0x0000000500059208 */ /* 0x000fe40004000000 */
[----:B------:R-:W-:-:S03]  /*3560*/  ISETP.NE.AND P0, PT, R2, RZ, PT ;  /* 0x000000ff0200720c */ /* 0x000fc60003f05270 */
[----:B------:R-:W0:Y:S10]  /*3570*/  SHFL.DOWN PT, R0, R5, 0x8, R4 ;  /* 0x0900000005007989 */ /* 0x000e3400000e0004 */
[----:B------:R-:W1:Y:S01]  /*3580*/  @!P0 S2R R6, SR_CgaCtaId ;  /* 0x0000000000068919 */ /* 0x000e620000008800 */
[----:B------:R-:W-:-:S04]  /*3590*/  @!P0 SHF.R.U32.HI R2, RZ, 0x3, R7 ;  /* 0x00000003ff028819 */ /* 0x000fc80000011607 */
[----:B------:R-:W-:Y:S02]  /*35a0*/  @!P0 LOP3.LUT R2, R2, 0x7c, RZ, 0xc0, !PT ;  /* 0x0000007c02028812 */ /* 0x000fe400078ec0ff */
[----:B0-----:R-:W-:-:S04]  /*35b0*/  FSETP.GEU.AND P1, PT, R5, R0, PT ;  /* 0x000000000500720b */ /* 0x001fc80003f2e000 */
[----:B------:R-:W-:Y:S02]  /*35c0*/  @!P2 FSEL R5, R0, R5, !P1 ;  /* 0x000000050005a208 */ /* 0x000fe40004800000 */
[----:B------:R-:W-:Y:S02]  /*35d0*/  ISETP.GT.AND P2, PT, R3, R4, PT ;  /* 0x000000040300720c */ /* 0x000fe40003f44270 */
[----:B------:R-:W-:Y:S01]  /*35e0*/  @!P0 MOV R3, 0x400 ;  /* 0x0000040000038802 */ /* 0x000fe20000000f00 */
[----:B------:R-:W0:Y:S03]  /*35f0*/  SHFL.DOWN PT, R0, R5, 0x10, R4 ;  /* 0x0a00000005007989 */ /* 0x000e2600000e0004 */
        /* <DEDUP_REMOVED lines=37> */
.L_x_30:
[----:B------:R-:W0:Y:S01]  /*3850*/  S2R R8, SR_TID.X ;  /* 0x0000000000087919 */ /* 0x000e220000002100 */
[----:B------:R-:W0:Y:S02]  /*3860*/  LDC.64 R2, c[0x0][0x380] ;  /* 0x0000e000ff027b82 */ /* 0x000e240000000a00 */
[----:B0-----:R-:W-:-:S05]  /*3870*/  IMAD.WIDE.U32 R2, R8, 0x4, R2 ;  /* 0x0000000408027825 */ /* 0x001fca00078e0002 */
[----:B------:R-:W2:Y:S04]  /*3880*/  LDG.E.CONSTANT R19, desc[UR6][R2.64] ;  /* 0x0000000602137981 */ /* 0x000ea8000c1e9900 */
[----:B------:R-:W2:Y:S04]  /*3890*/  LDG.E.CONSTANT R0, desc[UR6][R2.64+0x400] ;  /* 0x0004000602007981 */ /* 0x000ea8000c1e9900 */
[----:B------:R-:W3:Y:S04]  /*38a0*/  LDG.E.CONSTANT R4, desc[UR6][R2.64+0x800] ;  /* 0x0008000602047981 */ /* 0x000ee8000c1e9900 */
[----:B------:R-:W3:Y:S04]  /*38b0*/  LDG.E.CONSTANT R5, desc[UR6][R2.64+0xc00] ;  /* 0x000c000602057981 */ /* 0x000ee8000c1e9900 */
[----:B------:R-:W4:Y:S04]  /*38c0*/  LDG.E.CONSTANT R6, desc[UR6][R2.64+0x1000] ;  /* 0x0010000602067981 */ /* 0x000f28000c1e9900 */
[----:B------:R-:W4:Y:S04]  /*38d0*/  LDG.E.CONSTANT R7, desc[UR6][R2.64+0x1400] ;  /* 0x0014000602077981 */ /* 0x000f28000c1e9900 */
[----:B------:R-:W5:Y:S04]  /*38e0*/  LDG.E.CONSTANT R9, desc[UR6][R2.64+0x1800] ;  /* 0x0018000602097981 */ /* 0x000f68000c1e9900 */
        /* <DEDUP_REMOVED lines=8> */
[----:B------:R-:W5:Y:S01]  /*3970*/  LDG.E.CONSTANT R18, desc[UR6][R2.64+0x3c00] ;  /* 0x003c000602127981 */ /* 0x000f62000c1e9900 */
[----:B--2---:R-:W-:-:S04]  /*3980*/  FSETP.GEU.AND P0, PT, R19, R0, PT ;  /* 0x000000001300720b */ /* 0x004fc80003f0e000 */
[----:B------:R-:W-:Y:S02]  /*3990*/  FSEL R0, R0, R19, !P0 ;  /* 0x0000001300007208 */ /* 0x000fe40004000000 */
[----:B---3--:R-:W-:-:S04]  /*39a0*/  FSETP.GEU.AND P1, PT, R4, R5, PT ;  /* 0x000000050400720b */ /* 0x008fc80003f2e000 */
[----:B------:R-:W-:Y:S02]  /*39b0*/  FSEL R5, R5, R4, !P1 ;  /* 0x0000000405057208 */ /* 0x000fe40004800000 */
[----:B----4-:R-:W-:-:S04]  /*39c0*/  FSETP.GEU.AND P2, PT, R6, R7, PT ;  /* 0x000000070600720b */ /* 0x010fc80003f4e000 */
[----:B------:R-:W-:Y:S02]  /*39d0*/  FSEL R6, R7, R6, !P2 ;  /* 0x0000000607067208 */ /* 0x000fe40005000000 */
[----:B-----5:R-:W-:-:S04]  /*39e0*/  FSETP.GEU.AND P3, PT, R9, R10, PT ;  /* 0x0000000a0900720b */ /* 0x020fc80003f6e000 */
[----:B------:R-:W-:Y:S02]  /*39f0*/  FSEL R9, R10, R9, !P3 ;  /* 0x000000090a097208 */ /* 0x000fe40005800000 */
[----:B------:R-:W-:-:S04]  /*3a00*/  FSETP.GEU.AND P0, PT, R11, R12, PT ;  /* 0x0000000c0b00720b */ /* 0x000fc80003f0e000 */
[----:B------:R-:W-:Y:S02]  /*3a10*/  FSEL R11, R12, R11, !P0 ;  /* 0x0000000b0c0b7208 */ /* 0x000fe40004000000 */
[----:B------:R-:W-:Y:S02]  /*3a20*/  FSETP.GEU.AND P0, PT, R0, R5, PT ;  /* 0x000000050000720b */ /* 0x000fe40003f0e000 */
[----:B------:R-:W-:Y:S02]  /*3a30*/  FSETP.GEU.AND P1, PT, R13, R14, PT ;  /* 0x0000000e0d00720b */ /* 0x000fe40003f2e000 */
[----:B------:R-:W-:Y:S02]  /*3a40*/  FSEL R0, R5, R0, !P0 ;  /* 0x0000000005007208 */ /* 0x000fe40004000000 */
[----:B------:R-:W-:Y:S02]  /*3a50*/  FSEL R14, R14, R13, !P1 ;  /* 0x0000000d0e0e7208 */ /* 0x000fe40004800000 */
[----:B------:R-:W-:-:S02]  /*3a60*/  FSETP.GEU.AND P1, PT, R6, R9, PT ;  /* 0x000000090600720b */ /* 0x000fc40003f2e000 */
[----:B------:R-:W-:Y:S02]  /*3a70*/  FSETP.GEU.AND P2, PT, R15, R16, PT ;  /* 0x000000100f00720b */ /* 0x000fe40003f4e000 */
[----:B------:R-:W-:Y:S02]  /*3a80*/  FSEL R9, R9, R6, !P1 ;  /* 0x0000000609097208 */ /* 0x000fe40004800000 */
[----:B------:R-:W-:Y:S02]  /*3a90*/  FSEL R15, R16, R15, !P2 ;  /* 0x0000000f100f7208 */ /* 0x000fe40005000000 */
[----:B------:R-:W-:Y:S02]  /*3aa0*/  FSETP.GEU.AND P2, PT, R11, R14, PT ;  /* 0x0000000e0b00720b */ /* 0x000fe40003f4e000 */
[----:B------:R-:W-:Y:S02]  /*3ab0*/  FSETP.GEU.AND P3, PT, R17, R18, PT ;  /* 0x000000121100720b */ /* 0x000fe40003f6e000 */
[----:B------:R-:W-:-:S02]  /*3ac0*/  FSEL R11, R14, R11, !P2 ;  /* 0x0000000b0e0b7208 */ /* 0x000fc40005000000 */
[----:B------:R-:W-:Y:S02]  /*3ad0*/  FSEL R18, R18, R17, !P3 ;  /* 0x0000001112127208 */ /* 0x000fe40005800000 */
[----:B------:R-:W-:Y:S02]  /*3ae0*/  FSETP.GEU.AND P0, PT, R0, R9, PT ;  /* 0x000000090000720b */ /* 0x000fe40003f0e000 */
[----:B------:R-:W-:Y:S02]  /*3af0*/  FSETP.GEU.AND P3, PT, R15, R18, PT ;  /* 0x000000120f00720b */ /* 0x000fe40003f6e000 */
[----:B------:R-:W-:Y:S02]  /*3b00*/  FSEL R0, R9, R0, !P0 ;  /* 0x0000000009007208 */ /* 0x000fe40004000000 */
[----:B------:R-:W-:-:S04]  /*3b10*/  FSEL R18, R18, R15, !P3 ;  /* 0x0000000f12127208 */ /* 0x000fc80005800000 */
[----:B------:R-:W-:-:S04]  /*3b20*/  FSETP.GEU.AND P1, PT, R11, R18, PT ;  /* 0x000000120b00720b */ /* 0x000fc80003f2e000 */
[----:B------:R-:W-:Y:S01]  /*3b30*/  FSEL R5, R18, R11, !P1 ;  /* 0x0000000b12057208 */ /* 0x000fe20004800000 */
[----:B------:R-:W-:Y:S01]  /*3b40*/  IMAD.MOV.U32 R11, RZ, RZ, 0x1000 ;  /* 0x00001000ff0b7424 */ /* 0x000fe200078e00ff */
[----:B------:R-:W-:Y:S02]  /*3b50*/  ISETP.GE.U32.AND P1, PT, R20, 0x2000, PT ;  /* 0x000020001400780c */ /* 0x000fe40003f26070 */
[----:B------:R-:W-:-:S04]  /*3b60*/  FSETP.GEU.AND P0, PT, R0, R5, PT ;  /* 0x000000050000720b */ /* 0x000fc80003f0e000 */
[----:B------:R-:W-:-:S07]  /*3b70*/  FSEL R0, R5, R0, !P0 ;  /* 0x0000000005007208 */ /* 0x000fce0004000000 */
[----:B------:R-:W-:Y:S05]  /*3b80*/  @!P1 BRA `(.L_x_44) ;  /* 0x0000000000ec9947 */ /* 0x000fea0003800000 */
[----:B------:R-:W0:Y:S01]  /*3b90*/  LDC R7, c[0x0][0x390] ;  /* 0x0000e400ff077b82 */ /* 0x000e220000000800 */
[----:B------:R-:W-:Y:S02]  /*3ba0*/  VIADD R6, R20, 0xfffff000 ;  /* 0xfffff00014067836 */ /* 0x000fe40000000000 */
[----:B------:R-:W-:-:S07]  /*3bb0*/  IMAD.MOV.U32 R11, RZ, RZ, 0x1000 ;  /* 0x00001000ff0b7424 */ /* 0x000fce00078e00ff */
.L_x_46:
[----:B------:R-:W-:-:S05]  /*3bc0*/  IMAD.WIDE R4, R11, 0x4, R2 ;  /* 0x000000040b047825 */ /* 0x000fca00078e0202 */
        /* <DEDUP_REMOVED lines=15> */
[----:B------:R1:W5:Y:S01]  /*3cc0*/  LDG.E.CONSTANT R16, desc[UR6][R4.64+0x3c00] ;  /* 0x003c000604107981 */ /* 0x000362000c1e9900 */
        /* <DEDUP_REMOVED lines=16> */
[----:B------:R-:W-:Y:S01]  /*3dd0*/  FSEL R23, R23, R20, !P1 ;  /* 0x0000001417177208 */ /* 0x000fe20004800000 */
[----:B0-----:R-:W-:Y:S01]  /*3de0*/  IMAD.MOV.U32 R20, RZ, RZ, R7 ;  /* 0x000000ffff147224 */ /* 0x001fe200078e0007 */
[----:B------:R-:W-:Y:S02]  /*3df0*/  FSEL R10, R13, R10, !P2 ;  /* 0x0000000a0d0a7208 */ /* 0x000fe40005000000 */
[----:B------:R-:W-:Y:S01]  /*3e00*/  FSETP.GEU.AND P2, PT, R24, R15, PT ;  /* 0x0000000f1800720b */ /* 0x000fe20003f4e000 */
[----:B-1----:R-:W-:Y:S01]  /*3e10*/  IMAD.IADD R4, R20, 0x1, -R11 ;  /* 0x0000000114047824 */ /* 0x002fe200078e0a0b */
        /* <DEDUP_REMOVED lines=18> */
.L_x_44:
        /* <DEDUP_REMOVED lines=20> */
.L_x_50:
        /* <DEDUP_REMOVED lines=9> */
.L_x_49:
[----:B------:R-:W-:Y:S05]  /*4110*/  BSYNC.RECONVERGENT B2 ;  /* 0x0000000000027941 */ /* 0x000fea0003800200 */
.L_x_48:
        /* <DEDUP_REMOVED lines=16> */
.L_x_53:
        /* <DEDUP_REMOVED lines=62> */
.L_x_52:
[----:B------:R-:W-:Y:S05]  /*4600*/  BSYNC.RECONVERGENT B2 ;  /* 0x0000000000027941 */ /* 0x000fea0003800200 */
.L_x_51:
        /* <DEDUP_REMOVED lines=37> */
.L_x_55:
[----:B------:R-:W-:Y:S05]  /*4860*/  BSYNC.RECONVERGENT B2 ;  /* 0x0000000000027941 */ /* 0x000fea0003800200 */
.L_x_54:
[----:B------:R-:W-:-:S13]  /*4870*/  ISETP.LT.OR P0, PT, R10, R9, P0 ;  /* 0x000000090a00720c */ /* 0x000fda0000701670 */
[----:B------:R-:W-:Y:S05]  /*4880*/  @!P0 BRA `(.L_x_47) ;  /* 0x0000000000388947 */ /* 0x000fea0003800000 */
[----:B------:R-:W0:Y:S01]  /*4890*/  LDC.64 R4, c[0x0][0x380] ;  /* 0x0000e000ff047b82 */ /* 0x000e220000000a00 */
[----:B------:R-:W2:Y:S04]  /*48a0*/  LDG.E.CONSTANT R7, desc[UR6][R2.64+-0x400] ;  /* 0xfffc000602077981 */ /* 0x000ea8000c1e9900 */
[----:B------:R-:W3:Y:S01]  /*48b0*/  LDG.E.CONSTANT R9, desc[UR6][R2.64] ;  /* 0x0000000602097981 */ /* 0x000ee2000c1e9900 */
[----:B0-----:R-:W-:-:S03]  /*48c0*/  IMAD.WIDE.U32 R4, R11, 0x4, R4 ;  /* 0x000000040b047825 */ /* 0x001fc600078e0004 */
[----:B------:R-:W4:Y:S04]  /*48d0*/  LDG.E.CONSTANT R11, desc[UR6][R2.64+0x400] ;  /* 0x00040006020b7981 */ /* 0x000f28000c1e9900 */
        /* <DEDUP_REMOVED lines=9> */
.L_x_47:
[----:B------:R-:W-:Y:S05]  /*4970*/  BSYNC.RECONVERGENT B1 ;  /* 0x0000000000017941 */ /* 0x000fea0003800200 */
.L_x_45:
[----:B------:R-:W0:Y:S01]  /*4980*/  S2R R6, SR_LANEID ;  /* 0x0000000000067919 */ /* 0x000e220000000000 */
[----:B------:R-:W-:-:S05]  /*4990*/  IMAD.MOV.U32 R3, RZ, RZ, R0 ;  /* 0x000000ffff037224 */ /* 0x000fca00078e0000 */
        /* <DEDUP_REMOVED lines=51> */
[----:B------:R-:W-:-:S09]  /*4cd0*/  FSEL R0, R9, R0, !P1 ;  /* 0x0000000009007208 */ /* 0x000fd20004800000 */
.L_x_17:
[----:B------:R-:W-:Y:S05]  /*4ce0*/  BSYNC.RECONVERGENT B0 ;  /* 0x0000000000007941 */ /* 0x000fea0003800200 */
.L_x_1:
[----:B------:R-:W-:Y:S05]  /*4cf0*/  @P0 EXIT ;  /* 0x000000000000094d */ /* 0x000fea0003800000 */
[----:B------:R-:W0:Y:S01]  /*4d00*/  LDCU.64 UR4, c[0x0][0x398] ;  /* 0x00007300ff0477ac */ /* 0x000e220008000a00 */
[----:B------:R-:W1:Y:S01]  /*4d10*/  LDC.64 R4, c[0x0][0x388] ;  /* 0x0000e200ff047b82 */ /* 0x000e620000000a00 */
[----:B0-----:R-:W0:Y:S02]  /*4d20*/  F2F.F32.F64 R3, UR4 ;  /* 0x0000000400037d10 */ /* 0x001e240008301000 */
[----:B0-----:R-:W-:-:S04]  /*4d30*/  FSETP.GT.AND P0, PT, R0, R3, PT ;  /* 0x000000030000720b */ /* 0x001fc80003f04000 */
[----:B------:R-:W-:-:S06]  /*4d40*/  FSEL R3, R0, R3, P0 ;  /* 0x0000000300037208 */ /* 0x000fcc0000000000 */
[----:B------:R-:W1:Y:S02]  /*4d50*/  F2F.F64.F32 R2, R3 ;  /* 0x0000000300027310 */ /* 0x000e640000201800 */
[----:B-1----:R-:W-:Y:S01]  /*4d60*/  STG.E.64 desc[UR6][R4.64], R2 ;  /* 0x0000000204007986 */ /* 0x002fe2000c101b06 */
[----:B------:R-:W-:Y:S05]  /*4d70*/  EXIT ;  /* 0x000000000000794d */ /* 0x000fea0003800000 */
.L_x_56:
[----:B------:R-:W-:-:S00]  /*4d80*/  BRA `(.L_x_56) ;  /* 0xfffffffc00fc7947 */ /* 0x000fc0000383ffff */
[----:B------:R-:W-:-:S00]  /*4d90*/  NOP ;  /* 0x0000000000007918 */ /* 0x000fc00000000000 */
        /* <DEDUP_REMOVED lines=14> */
.L_x_515:


//--------------------- .text._ZN3cub18CUB_300001_SM_10006detail6reduce18DeviceReduceKernelINS2_10policy_hubIfyN4cuda3__47maximumIfEEE10Policy1000EN6thrust24THRUST_300001_SM_1000_NS6detail15normal_iteratorINSC_10device_ptrIfEEEEyS8_fNS5_3std3__410__identityEEEvT0_PT3_T1_NS0_13GridEvenShareISO_EET2_T4_ --------------------------
	.section	.text._ZN3cub18CUB_300001_SM_10006detail6reduce18DeviceReduceKernelINS2_10policy_hubIfyN4cuda3__47maximumIfEEE10Policy1000EN6thrust24THRUST_300001_SM_1000_NS6detail15normal_iteratorINSC_10device_ptrIfEEEEyS8_fNS5_3std3__410__identityEEEvT0_PT3_T1_NS0_13GridEvenShareISO_EET2_T4_,"ax",@progbits
	.align	128
        .global         _ZN3cub18CUB_300001_SM_10006detail6reduce18DeviceReduceKernelINS2_10policy_hubIfyN4cuda3__47maximumIfEEE10Policy1000EN6thrust24THRUST_300001_SM_1000_NS6detail15normal_iteratorINSC_10device_ptrIfEEEEyS8_fNS5_3std3__410__identityEEEvT0_PT3_T1_NS0_13GridEvenShareISO_EET2_T4_
        .type           _ZN3cub18CUB_300001_SM_10006detail6reduce18DeviceReduceKernelINS2_10policy_hubIfyN4cuda3__47maximumIfEEE10Policy1000EN6thrust24THRUST_300001_SM_1000_NS6detail15normal_iteratorINSC_10device_ptrIfEEEEyS8_fNS5_3std3__410__identityEEEvT0_PT3_T1_NS0_13GridEvenShareISO_EET2_T4_,@function
        .size           _ZN3cub18CUB_300001_SM_10006detail6reduce18DeviceReduceKernelINS2_10policy_hubIfyN4cuda3__47maximumIfEEE10Policy1000EN6thrust24THRUST_300001_SM_1000_NS6detail15normal_iteratorINSC_10device_ptrIfEEEEyS8_fNS5_3std3__410__identityEEEvT0_PT3_T1_NS0_13GridEvenShareISO_EET2_T4_,(.L_x_516 - _ZN3cub18CUB_300001_SM_10006detail6reduce18DeviceReduceKernelINS2_10policy_hubIfyN4cuda3__47maximumIfEEE10Policy1000EN6thrust24THRUST_300001_SM_1000_NS6detail15normal_iteratorINSC_10device_ptrIfEEEEyS8_fNS5_3std3__410__identityEEEvT0_PT3_T1_NS0_13GridEvenShareISO_EET2_T4_)
        .other          _ZN3cub18CUB_300001_SM_10006detail6reduce18DeviceReduceKernelINS2_10policy_hubIfyN4cuda3__47maximumIfEEE10Policy1000EN6thrust24THRUST_300001_SM_1000_NS6detail15normal_iteratorINSC_10device_ptrIfEEEEyS8_fNS5_3std3__410__identityEEEvT0_PT3_T1_NS0_13GridEvenShareISO_EET2_T4_,@"STO_CUDA_ENTRY STV_DEFAULT"
_ZN3cub18CUB_300001_SM_10006detail6reduce18DeviceReduceKernelINS2_10policy_hubIfyN4cuda3__47maximumIfEEE10Policy1000EN6thrust24THRUST_300001_SM_1000_NS6detail15normal_iteratorINSC_10device_ptrIfEEEEyS8_fNS5_3std3__410__identityEEEvT0_PT3_T1_NS0_13GridEvenShareISO_EET2_T4_:
.text._ZN3cub18CUB_300001_SM_10006detail6reduce18DeviceReduceKernelINS2_10policy_hubIfyN4cuda3__47maximumIfEEE10Policy1000EN6thrust24THRUST_300001_SM_1000_NS6detail15normal_iteratorINSC_10device_ptrIfEEEEyS8_fNS5_3std3__410__identityEEEvT0_PT3_T1_NS0_13GridEvenShareISO_EET2_T4_:
[----:B------:R-:W-:Y:S08]  /*0000*/  LDC R1, c[0x0][0x37c] ;  /* 0x0000df00ff017b82 */ /* 0x000ff00000000800 */
[----:B------:R-:W0:Y:S01]  /*0010*/  S2UR UR18, SR_CTAID.X ;  /* 0x00000000001279c3 */ /* 0x000e220000002500 */
[----:B------:R-:W1:Y:S01]  /*0020*/  LDCU.64 UR4, c[0x0][0x3b8] ;  /* 0x00007700ff0477ac */ /* 0x000e620008000a00 */
[----:B------:R-:W-:Y:S01]  /*0030*/  BSSY.RECONVERGENT B0, `(.L_x_57) ;  /* 0x00002a4000007945 */ /* 0x000fe20003800200 */
[----:B------:R-:W2:Y:S01]  /*0040*/  LDCU UR11, c[0x0][0x3c0] ;  /* 0x00007800ff0b77ac */ /* 0x000ea20008000800 */
[----:B------:R-:W3:Y:S01]  /*0050*/  LDCU.64 UR16, c[0x0][0x358] ;  /* 0x00006b00ff1077ac */ /* 0x000ee20008000a00 */
[----:B-1----:R-:W-:-:S02]  /*0060*/  IMAD.U32 R2, RZ, RZ, UR4 ;  /* 0x00000004ff027e24 */ /* 0x002fc4000f8e00ff */
[----:B------:R-:W-:Y:S01]  /*0070*/  IMAD.U32 R3, RZ, RZ, UR5 ;  /* 0x00000005ff037e24 */ /* 0x000fe2000f8e00ff */
[----:B--2---:R-:W-:Y:S02]  /*0080*/  USHF.L.U32 UR5, UR11, 0xc, URZ ;  /* 0x0000000c0b057899 */ /* 0x004fe400080006ff */
[----:B0-----:R-:W-:Y:S02]  /*0090*/  USHF.L.U32 UR9, UR18, 0xc, URZ ;  /* 0x0000000c12097899 */ /* 0x001fe400080006ff */
[----:B------:R-:W-:-:S04]  /*00a0*/  USHF.R.S32.HI UR4, URZ, 0x1f, UR5 ;  /* 0x0000001fff047899 */ /* 0x000fc80008011405 */
[----:B------:R-:W-:-:S04]  /*00b0*/  IADD3 R23, P1, PT, R2, -UR9, RZ ;  /* 0x8000000902177c10 */ /* 0x000fc8000ff3e0ff */
[----:B------:R-:W-:Y:S02]  /*00c0*/  ISETP.GT.U32.AND P0, PT, R23, 0xfff, PT ;  /* 0x00000fff1700780c */ /* 0x000fe40003f04070 */
[----:B------:R-:W-:-:S04]  /*00d0*/  IADD3.X R22, PT, PT, R3, -0x1, RZ, P1, !PT ;  /* 0xffffffff03167810 */ /* 0x000fc80000ffe4ff */
[----:B------:R-:W-:-:S13]  /*00e0*/  ISETP.GT.U32.AND.EX P0, PT, R22, RZ, PT, P0 ;  /* 0x000000ff1600720c */ /* 0x000fda0003f04100 */
[----:B---3--:R-:W-:Y:S05]  /*00f0*/  @P0 BRA `(.L_x_58) ;  /* 0x0000001000940947 */ /* 0x008fea0003800000 */
[----:B------:R-:W0:Y:S01]  /*0100*/  S2R R0, SR_TID.X ;  /* 0x0000000000007919 */ /* 0x000e220000002100 */
[----:B------:R-:W-:Y:S01]  /*0110*/  VIADD R5, R2, -UR9 ;  /* 0x8000000902057c36 */ /* 0x000fe20008000000 */
[----:B------:R-:W-:Y:S01]  /*0120*/  BSSY.RECONVERGENT B1, `(.L_x_59) ;  /* 0x000000a000017945 */ /* 0x000fe20003800200 */
[----:B------:R-:W-:-:S03]  /*0130*/  IMAD.MOV.U32 R6, RZ, RZ, RZ ;  /* 0x000000ffff067224 */ /* 0x000fc600078e00ff */
[----:B0-----:R-:W-:Y:S01]  /*0140*/  ISETP.GE.AND P0, PT, R0, R5, PT ;  /* 0x000000050000720c */ /* 0x001fe20003f06270 */
[----:B------:R-:W-:-:S12]  /*0150*/  IMAD.MOV.U32 R4, RZ, RZ, R0 ;  /* 0x000000ffff047224 */ /* 0x000fd800078e0000 */
[----:B------:R-:W-:Y:S05]  /*0160*/  @P0 BRA `(.L_x_60) ;  /* 0x0000000000140947 */ /* 0x000fea0003800000 */
[----:B------:R-:W0:Y:S01]  /*0170*/  LDC.64 R6, c[0x0][0x380] ;  /* 0x0000e000ff067b82 */ /* 0x000e220000000a00 */
[----:B------:R-:W-:-:S04]  /*0180*/  VIADD R3, R0, UR9 ;  /* 0x0000000900037c36 */ /* 0x000fc80008000000 */
[----:B0-----:R-:W-:-:S06]  /*0190*/  IMAD.WIDE.U32 R6, R3, 0x4, R6 ;  /* 0x0000000403067825 */ /* 0x001fcc00078e0006 */
[----:B------:R0:W5:Y:S01]  /*01a0*/  LDG.E R6, desc[UR16][R6.64] ;  /* 0x0000001006067981 */ /* 0x000162000c1e1900 */
[----:B------:R-:W-:-:S07]  /*01b0*/  VIADD R4, R0, 0x100 ;  /* 0x0000010000047836 */ /* 0x000fce0000000000 */
.L_x_60:
[----:B------:R-:W-:Y:S05]  /*01c0*/  BSYNC.RECONVERGENT B1 ;  /* 0x0000000000017941 */ /* 0x000fea0003800200 */
.L_x_59:
[----:B------:R-:W-:Y:S01]  /*01d0*/  ISETP.GE.AND P0, PT, R4, R5, PT ;  /* 0x000000050400720c */ /* 0x000fe20003f06270 */
[----:B------:R-:W-:-:S12]  /*01e0*/  BSSY.RECONVERGENT B1, `(.L_x_61) ;  /* 0x0000096000017945 */ /* 0x000fd80003800200 */
[----:B------:R-:W-:Y:S05]  /*01f0*/  @P0 BRA `(.L_x_62) ;  /* 0x0000000800500947 */ /* 0x000fea0003800000 */
[----:B------:R-:W-:Y:S01]  /*0200*/  LOP3.LUT R3, RZ, R4, RZ, 0x33, !PT ;  /* 0x00000004ff037212 */ /* 0x000fe200078e33ff */
[----:B------:R-:W-:Y:S03]  /*0210*/  BSSY.RECONVERGENT B2, `(.L_x_63) ;  /* 0x0000047000027945 */ /* 0x000fe60003800200 */
[----:B------:R-:W-:-:S04]  /*0220*/  IADD3 R3, PT, PT, R2, -UR9, R3 ;  /* 0x8000000902037c10 */ /* 0x000fc8000fffe003 */
[C---:B------:R-:W-:Y:S02]  /*0230*/  ISETP.GE.U32.AND P1, PT, R3.reuse, 0xf00, PT ;  /* 0x00000f000300780c */ /* 0x040fe40003f26070 */
[----:B0-----:R-:W-:-:S04]  /*0240*/  LEA.HI R7, R3, 0x1, RZ, 0x18 ;  /* 0x0000000103077811 */ /* 0x001fc800078fc0ff */
[----:B------:R-:W-:-:S04]  /*0250*/  LOP3.LUT R20, R7, 0xf, RZ, 0xc0, !PT ;  /* 0x0000000f07147812 */ /* 0x000fc800078ec0ff */
[----:B------:R-:W-:-:S03]  /*0260*/  ISETP.NE.AND P0, PT, R20, RZ, PT ;  /* 0x000000ff1400720c */ /* 0x000fc60003f05270 */
[----:B------:R-:W-:Y:S10]  /*0270*/  @!P1 BRA `(.L_x_64) ;  /* 0x0000000400009947 */ /* 0x000ff40003800000 */
[----:B------:R-:W0:Y:S01]  /*0280*/  LDCU.64 UR6, c[0x0][0x380] ;  /* 0x00007000ff0677ac */ /* 0x000e220008000a00 */
[----:B------:R-:W-:Y:S01]  /*0290*/  IMAD.WIDE.U32 R2, R4, 0x4, RZ ;  /* 0x0000000404027825 */ /* 0x000fe200078e00ff */
[----:B------:R-:W-:Y:S01]  /*02a0*/  LOP3.LUT R9, R7, 0x1fffff0, RZ, 0xc0, !PT ;  /* 0x01fffff007097812 */ /* 0x000fe200078ec0ff */
[----:B------:R-:W-:-:S04]  /*02b0*/  UIMAD.WIDE.U32 UR4, UR18, 0x4000, URZ ;  /* 0x00004000120478a5 */ /* 0x000fc8000f8e00ff */
[----:B------:R-:W-:Y:S02]  /*02c0*/  IMAD.MOV R9, RZ, RZ, -R9 ;  /* 0x000000ffff097224 */ /* 0x000fe400078e0a09 */
[----:B------:R-:W-:Y:S02]  /*02d0*/  LOP3.LUT R2, R2, UR4, RZ, 0xfc, !PT ;  /* 0x0000000402027c12 */ /* 0x000fe4000f8efcff */
[----:B------:R-:W-:Y:S02]  /*02e0*/  LOP3.LUT R3, R3, UR5, RZ, 0xfc, !PT ;  /* 0x0000000503037c12 */ /* 0x000fe4000f8efcff */
[----:B0-----:R-:W-:-:S04]  /*02f0*/  IADD3 R2, P1, PT, R2, UR6, RZ ;  /* 0x0000000602027c10 */ /* 0x001fc8000ff3e0ff */
[----:B------:R-:W-:-:S04]  /*0300*/  IADD3 R2, P2, PT, R2, 0x2000, RZ ;  /* 0x0000200002027810 */ /* 0x000fc80007f5e0ff */
[----:B------:R-:W-:-:S09]  /*0310*/  IADD3.X R3, PT, PT, RZ, UR7, R3, P2, P1 ;  /* 0x00000007ff037c10 */ /* 0x000fd200097e2403 */
.L_x_65:
[----:B------:R-:W2:Y:S04]  /*0320*/  LDG.E R21, desc[UR16][R2.64+-0x2000] ;  /* 0xffe0001002157981 */ /* 0x000ea8000c1e1900 */
[----:B------:R-:W3:Y:S04]  /*0330*/  LDG.E R23, desc[UR16][R2.64+-0x1c00] ;  /* 0xffe4001002177981 */ /* 0x000ee8000c1e1900 */
[----:B------:R-:W4:Y:S04]  /*0340*/  LDG.E R25, desc[UR16][R2.64+-0x1800] ;  /* 0xffe8001002197981 */ /* 0x000f28000c1e1900 */
        /* <DEDUP_REMOVED lines=12> */
[----:B------:R0:W4:Y:S01]  /*0410*/  LDG.E R8, desc[UR16][R2.64+0x1c00] ;  /* 0x001c001002087981 */ /* 0x000122000c1e1900 */
[----:B------:R-:W-:-:S02]  /*0420*/  VIADD R9, R9, 0x10 ;  /* 0x0000001009097836 */ /* 0x000fc40000000000 */
[----:B------:R-:W-:-:S03]  /*0430*/  VIADD R4, R4, 0x1000 ;  /* 0x0000100004047836 */ /* 0x000fc60000000000 */
[----:B------:R-:W-:Y:S02]  /*0440*/  ISETP.NE.AND P2, PT, R9, RZ, PT ;  /* 0x000000ff0900720c */ /* 0x000fe40003f45270 */
[----:B0-----:R-:W-:-:S05]  /*0450*/  IADD3 R2, P3, PT, R2, 0x4000, RZ ;  /* 0x0000400002027810 */ /* 0x001fca0007f7e0ff */
[----:B------:R-:W-:Y:S01]  /*0460*/  IMAD.X R3, RZ, RZ, R3, P3 ;  /* 0x000000ffff037224 */ /* 0x000fe200018e0603 */
        /* <DEDUP_REMOVED lines=32> */
[----:B------:R-:W-:Y:S08]  /*0670*/  @P2 BRA `(.L_x_65) ;  /* 0xfffffffc00282947 */ /* 0x000ff0000383ffff */
.L_x_64:
[----:B------:R-:W-:Y:S05]  /*0680*/  BSYNC.RECONVERGENT B2 ;  /* 0x0000000000027941 */ /* 0x000fea0003800200 */
.L_x_63:
[----:B------:R-:W-:Y:S05]  /*0690*/  @!P0 BRA `(.L_x_62) ;  /* 0x0000000400288947 */ /* 0x000fea0003800000 */
[----:B------:R-:W-:Y:S01]  /*06a0*/  ISETP.GE.U32.AND P1, PT, R20, 0x8, PT ;  /* 0x000000081400780c */ /* 0x000fe20003f26070 */
[----:B------:R-:W-:Y:S01]  /*06b0*/  BSSY.RECONVERGENT B2, `(.L_x_66) ;  /* 0x0000022000027945 */ /* 0x000fe20003800200 */
[----:B------:R-:W-:-:S04]  /*06c0*/  LOP3.LUT R10, R7, 0x7, RZ, 0xc0, !PT ;  /* 0x00000007070a7812 */ /* 0x000fc800078ec0ff */
[----:B------:R-:W-:-:S07]  /*06d0*/  ISETP.NE.AND P0, PT, R10, RZ, PT ;  /* 0x000000ff0a00720c */ /* 0x000fce0003f05270 */
[----:B------:R-:W-:Y:S06]  /*06e0*/  @!P1 BRA `(.L_x_67) ;  /* 0x0000000000789947 */ /* 0x000fec0003800000 */
[----:B------:R-:W0:Y:S01]  /*06f0*/  LDCU.64 UR4, c[0x0][0x380] ;  /* 0x00007000ff0477ac */ /* 0x000e220008000a00 */
[----:B------:R-:W-:-:S04]  /*0700*/  IADD3 R3, P1, PT, R4, UR9, RZ ;  /* 0x0000000904037c10 */ /* 0x000fc8000ff3e0ff */
[----:B------:R-:W-:Y:S02]  /*0710*/  LEA.HI.X.SX32 R8, R4, RZ, 0x1, P1 ;  /* 0x000000ff04087211 */ /* 0x000fe400008f0eff */
[----:B0-----:R-:W-:-:S04]  /*0720*/  LEA R2, P1, R3, UR4, 0x2 ;  /* 0x0000000403027c11 */ /* 0x001fc8000f8210ff */
[----:B------:R-:W-:-:S05]  /*0730*/  LEA.HI.X R3, R3, UR5, R8, 0x2, P1 ;  /* 0x0000000503037c11 */ /* 0x000fca00088f1408 */
[----:B------:R-:W2:Y:S04]  /*0740*/  LDG.E R9, desc[UR16][R2.64] ;  /* 0x0000001002097981 */ /* 0x000ea8000c1e1900 */
[----:B------:R-:W3:Y:S04]  /*0750*/  LDG.E R11, desc[UR16][R2.64+0x400] ;  /* 0x00040010020b7981 */ /* 0x000ee8000c1e1900 */
[----:B------:R-:W4:Y:S04]  /*0760*/  LDG.E R13, desc[UR16][R2.64+0x800] ;  /* 0x00080010020d7981 */ /* 0x000f28000c1e1900 */
[----:B------:R-:W4:Y:S04]  /*0770*/  LDG.E R15, desc[UR16][R2.64+0xc00] ;  /* 0x000c0010020f7981 */ /* 0x000f28000c1e1900 */
[----:B------:R-:W4:Y:S04]  /*0780*/  LDG.E R17, desc[UR16][R2.64+0x1000] ;  /* 0x0010001002117981 */ /* 0x000f28000c1e1900 */
[----:B------:R-:W4:Y:S04]  /*0790*/  LDG.E R19, desc[UR16][R2.64+0x1400] ;  /* 0x0014001002137981 */ /* 0x000f28000c1e1900 */
[----:B------:R-:W4:Y:S04]  /*07a0*/  LDG.E R21, desc[UR16][R2.64+0x1800] ;  /* 0x0018001002157981 */ /* 0x000f28000c1e1900 */
[----:B------:R-:W4:Y:S01]  /*07b0*/  LDG.E R23, desc[UR16][R2.64+0x1c00] ;  /* 0x001c001002177981 */ /* 0x000f22000c1e1900 */
        /* <DEDUP_REMOVED lines=16> */
[----:B------:R-:W-:-:S09]  /*08c0*/  FSEL R6, R23, R6, !P1 ;  /* 0x0000000617067208 */ /* 0x000fd20004800000 */
.L_x_67:
[----:B------:R-:W-:Y:S05]  /*08d0*/  BSYNC.RECONVERGENT B2 ;  /* 0x0000000000027941 */ /* 0x000fea0003800200 */
.L_x_66:
        /* <DEDUP_REMOVED lines=24> */
.L_x_69:
[----:B------:R-:W-:Y:S05]  /*0a60*/  BSYNC.RECONVERGENT B2 ;  /* 0x0000000000027941 */ /* 0x000fea0003800200 */
.L_x_68:
[----:B------:R-:W-:Y:S05]  /*0a70*/  @!P0 BRA `(.L_x_62) ;  /* 0x0000000000308947 */ /* 0x000fea0003800000 */
[----:B------:R-:W0:Y:S01]  /*0a80*/  LDC.64 R2, c[0x0][0x380] ;  /* 0x0000e000ff027b82 */ /* 0x000e220000000a00 */
[----:B------:R-:W-:Y:S02]  /*0a90*/  IMAD.U32 R9, RZ, RZ, UR18 ;  /* 0x00000012ff097e24 */ /* 0x000fe4000f8e00ff */
[----:B------:R-:W-:Y:S02]  /*0aa0*/  IMAD.MOV R7, RZ, RZ, -R7 ;  /* 0x000000ffff077224 */ /* 0x000fe400078e0a07 */
[----:B0-----:R-:W-:-:S07]  /*0ab0*/  IMAD.WIDE.U32 R2, R9, 0x4000, R2 ;  /* 0x0000400009027825 */ /* 0x001fce00078e0002 */
.L_x_70:
[----:B------:R-:W-:-:S06]  /*0ac0*/  IMAD.WIDE R8, R4, 0x4, R2 ;  /* 0x0000000404087825 */ /* 0x000fcc00078e0202 */
[----:B------:R-:W2:Y:S01]  /*0ad0*/  LDG.E R9, desc[UR16][R8.64] ;  /* 0x0000001008097981 */ /* 0x000ea2000c1e1900 */
[----:B------:R-:W-:Y:S02]  /*0ae0*/  VIADD R7, R7, 0x1 ;  /* 0x0000000107077836 */ /* 0x000fe40000000000 */
[----:B------:R-:W-:-:S03]  /*0af0*/  VIADD R4, R4, 0x100 ;  /* 0x0000010004047836 */ /* 0x000fc60000000000 */
[----:B------:R-:W-:Y:S02]  /*0b00*/  ISETP.NE.AND P1, PT, R7, RZ, PT ;  /* 0x000000ff0700720c */ /* 0x000fe40003f25270 */
[----:B--2--5:R-:W-:-:S04]  /*0b10*/  FSETP.GEU.AND P0, PT, R6, R9, PT ;  /* 0x000000090600720b */ /* 0x024fc80003f0e000 */
[----:B------:R-:W-:-:S07]  /*0b20*/  FSEL R6, R9, R6, !P0 ;  /* 0x0000000609067208 */ /* 0x000fce0004000000 */
[----:B------:R-:W-:Y:S05]  /*0b30*/  @P1 BRA `(.L_x_70) ;  /* 0xfffffffc00e01947 */ /* 0x000fea000383ffff */
.L_x_62:
[----:B------:R-:W-:Y:S05]  /*0b40*/  BSYNC.RECONVERGENT B1 ;  /* 0x0000000000017941 */ /* 0x000fea0003800200 */
.L_x_61:
[----:B------:R-:W-:-:S13]  /*0b50*/  ISETP.GE.AND P0, PT, R5, 0x100, PT ;  /* 0x000001000500780c */ /* 0x000fda0003f06270 */
[----:B------:R-:W-:Y:S05]  /*0b60*/  @!P0 BRA `(.L_x_71) ;  /* 0x0000000000dc8947 */ /* 0x000fea0003800000 */
[----:B0-----:R-:W0:Y:S01]  /*0b70*/  S2R R7, SR_LANEID ;  /* 0x0000000000077919 */ /* 0x001e220000000000 */
[----:B-----5:R-:W1:Y:S02]  /*0b80*/  SHFL.DOWN PT, R2, R6, 0x1, 0x1f ;  /* 0x08201f0006027f89 */ /* 0x020e6400000e0000 */
[----:B-1----:R-:W-:Y:S02]  /*0b90*/  FSETP.GEU.AND P1, PT, R6, R2, PT ;  /* 0x000000020600720b */ /* 0x002fe40003f2e000 */
[C---:B0-----:R-:W-:Y:S02]  /*0ba0*/  ISETP.GT.AND P0, PT, R7.reuse, 0x1e, PT ;  /* 0x0000001e0700780c */ /* 0x041fe40003f04270 */
[----:B------:R-:W-:Y:S02]  /*0bb0*/  FSEL R2, R2, R6, !P1 ;  /* 0x0000000602027208 */ /* 0x000fe40004800000 */
[----:B------:R-:W-:Y:S02]  /*0bc0*/  ISETP.NE.AND P2, PT, R7, RZ, PT ;  /* 0x000000ff0700720c */ /* 0x000fe40003f45270 */
[----:B------:R-:W-:-:S02]  /*0bd0*/  FSEL R2, R6, R2, P0 ;  /* 0x0000000206027208 */ /* 0x000fc40000000000 */
[----:B------:R-:W-:-:S03]  /*0be0*/  ISETP.GT.AND P0, PT, R7, 0x1d, PT ;  /* 0x0000001d0700780c */ /* 0x000fc60003f04270 */
[----:B------:R-:W0:Y:S06]  /*0bf0*/  SHFL.DOWN PT, R3, R2, 0x2, 0x1f ;  /* 0x08401f0002037f89 */ /* 0x000e2c00000e0000 */
        /* <DEDUP_REMOVED lines=46> */
.L_x_71:
[----:B------:R-:W-:Y:S01]  /*0ee0*/  LOP3.LUT R2, R0, 0x3e0, RZ, 0xc0, !PT ;  /* 0x000003e000027812 */ /* 0x000fe200078ec0ff */
[----:B------:R-:W1:Y:S04]  /*0ef0*/  S2R R9, SR_LANEID ;  /* 0x0000000000097919 */ /* 0x000e680000000000 */
[----:B------:R-:W-:Y:S01]  /*0f00*/  VIADD R4, R2, 0x20 ;  /* 0x0000002002047836 */ /* 0x000fe20000000000 */
[----:B------:R-:W-:-:S04]  /*0f10*/  LOP3.LUT R2, RZ, R2, RZ, 0x33, !PT ;  /* 0x00000002ff027212 */ /* 0x000fc800078e33ff */
[----:B------:R-:W-:Y:S01]  /*0f20*/  ISETP.GT.AND P0, PT, R4, R5, PT ;  /* 0x000000050400720c */ /* 0x000fe20003f04270 */
[----:B------:R-:W-:-:S05]  /*0f30*/  IMAD.IADD R2, R5, 0x1, R2 ;  /* 0x0000000105027824 */ /* 0x000fca00078e0202 */
[----:B------:R-:W-:-:S05]  /*0f40*/  SEL R2, R2, 0x1f, P0 ;  /* 0x0000001f02027807 */ /* 0x000fca0000000000 */
[----:B-----5:R-:W2:Y:S01]  /*0f50*/  SHFL.DOWN PT, R3, R6, 0x1, R2 ;  /* 0x0820000006037989 */ /* 0x020ea200000e0002 */
[C---:B-1----:R-:W-:Y:S01]  /*0f60*/  ISETP.GE.AND P0, PT, R9.reuse, R2, PT ;  /* 0x000000020900720c */ /* 0x042fe20003f06270 */
[----:B0-----:R-:W-:Y:S01]  /*0f70*/  VIADD R7, R9, 0x2 ;  /* 0x0000000209077836 */ /* 0x001fe20000000000 */
[----:B--2---:R-:W-:-:S11]  /*0f80*/  FSETP.GEU.AND P1, PT, R6, R3, PT ;  /* 0x000000030600720b */ /* 0x004fd60003f2e000 */
        /* <DEDUP_REMOVED lines=60> */
.L_x_58:
[----:B------:R-:W0:Y:S01]  /*1350*/  S2R R0, SR_TID.X ;  /* 0x0000000000007919 */ /* 0x000e220000002100 */
[----:B------:R-:W1:Y:S01]  /*1360*/  LDC.64 R4, c[0x0][0x380] ;  /* 0x0000e000ff047b82 */ /* 0x000e620000000a00 */
[----:B0-----:R-:W-:-:S04]  /*1370*/  VIADD R7, R0, UR9 ;  /* 0x0000000900077c36 */ /* 0x001fc80008000000 */
[----:B-1----:R-:W-:-:S05]  /*1380*/  IMAD.WIDE.U32 R4, R7, 0x4, R4 ;  /* 0x0000000407047825 */ /* 0x002fca00078e0004 */
[----:B------:R-:W2:Y:S04]  /*1390*/  LDG.E R7, desc[UR16][R4.64] ;  /* 0x0000001004077981 */ /* 0x000ea8000c1e1900 */
[----:B------:R-:W2:Y:S04]  /*13a0*/  LDG.E R8, desc[UR16][R4.64+0x400] ;  /* 0x0004001004087981 */ /* 0x000ea8000c1e1900 */
[----:B------:R-:W3:Y:S04]  /*13b0*/  LDG.E R9, desc[UR16][R4.64+0x800] ;  /* 0x0008001004097981 */ /* 0x000ee8000c1e1900 */
[----:B------:R-:W3:Y:S04]  /*13c0*/  LDG.E R10, desc[UR16][R4.64+0xc00] ;  /* 0x000c0010040a7981 */ /* 0x000ee8000c1e1900 */
[----:B------:R-:W4:Y:S04]  /*13d0*/  LDG.E R11, desc[UR16][R4.64+0x1000] ;  /* 0x00100010040b7981 */ /* 0x000f28000c1e1900 */
[----:B------:R-:W4:Y:S04]  /*13e0*/  LDG.E R12, desc[UR16][R4.64+0x1400] ;  /* 0x00140010040c7981 */ /* 0x000f28000c1e1900 */
[----:B------:R-:W5:Y:S04]  /*13f0*/  LDG.E R13, desc[UR16][R4.64+0x1800] ;  /* 0x00180010040d7981 */ /* 0x000f68000c1e1900 */
        /* <DEDUP_REMOVED lines=8> */
[----:B------:R-:W5:Y:S01]  /*1480*/  LDG.E R21, desc[UR16][R4.64+0x3c00] ;  /* 0x003c001004157981 */ /* 0x000f62000c1e1900 */
        /* <DEDUP_REMOVED lines=16> */
[----:B------:R-:W-:Y:S02]  /*1590*/  ISETP.GE.U32.AND P0, PT, R23, UR5, PT ;  /* 0x0000000517007c0c */ /* 0x000fe4000bf06070 */
[----:B------:R-:W-:Y:S02]  /*15a0*/  FSEL R19, R20, R19, !P2 ;  /* 0x0000001314137208 */ /* 0x000fe40005000000 */
[----:B------:R-:W-:Y:S02]  /*15b0*/  FSETP.GEU.AND P2, PT, R15, R18, PT ;  /* 0x000000120f00720b */ /* 0x000fe40003f4e000 */
[----:B------:R-:W-:Y:S02]  /*15c0*/  FSETP.GEU.AND P3, PT, R6, R21, PT ;  /* 0x000000150600720b */ /* 0x000fe40003f6e000 */
[----:B------:R-:W-:-:S02]  /*15d0*/  FSEL R14, R14, R11, !P1 ;  /* 0x0000000b0e0e7208 */ /* 0x000fc40004800000 */
[----:B------:R-:W-:Y:S02]  /*15e0*/  FSEL R6, R21, R6, !P3 ;  /* 0x0000000615067208 */ /* 0x000fe40005800000 */
[----:B------:R-:W-:Y:S02]  /*15f0*/  FSEL R15, R18, R15, !P2 ;  /* 0x0000000f120f7208 */ /* 0x000fe40005000000 */
[----:B------:R-:W-:Y:S02]  /*1600*/  FSETP.GEU.AND P3, PT, R19, R6, PT ;  /* 0x000000061300720b */ /* 0x000fe40003f6e000 */
[----:B------:R-:W-:Y:S02]  /*1610*/  ISETP.GE.U32.AND.EX P0, PT, R22, UR4, PT, P0 ;  /* 0x0000000416007c0c */ /* 0x000fe4000bf06100 */
[----:B------:R-:W-:Y:S02]  /*1620*/  FSEL R6, R6, R19, !P3 ;  /* 0x0000001306067208 */ /* 0x000fe40005800000 */
[----:B------:R-:W-:-:S02]  /*1630*/  FSETP.GEU.AND P1, PT, R7, R14, PT ;  /* 0x0000000e0700720b */ /* 0x000fc40003f2e000 */
[----:B------:R-:W-:Y:S02]  /*1640*/  FSETP.GEU.AND P2, PT, R15, R6, PT ;  /* 0x000000060f00720b */ /* 0x000fe40003f4e000 */
[----:B------:R-:W-:Y:S02]  /*1650*/  FSEL R7, R14, R7, !P1 ;  /* 0x000000070e077208 */ /* 0x000fe40004800000 */
[----:B------:R-:W-:-:S04]  /*1660*/  FSEL R6, R6, R15, !P2 ;  /* 0x0000000f06067208 */ /* 0x000fc80005000000 */
[----:B------:R-:W-:-:S04]  /*1670*/  FSETP.GEU.AND P1, PT, R7, R6, PT ;  /* 0x000000060700720b */ /* 0x000fc80003f2e000 */
[----:B------:R-:W-:Y:S01]  /*1680*/  FSEL R6, R6, R7, !P1 ;  /* 0x0000000706067208 */ /* 0x000fe20004800000 */
[----:B------:R-:W-:Y:S08]  /*1690*/  @!P0 BRA `(.L_x_73) ;  /* 0x0000001000188947 */ /* 0x000ff00003800000 */
[----:B------:R-:W-:Y:S01]  /*16a0*/  UIADD3 UR7, UP0, UPT, UR5, UR9, URZ ;  /* 0x0000000905077290 */ /* 0x000fe2000ff1e0ff */
[----:B------:R-:W-:Y:S01]  /*16b0*/  IADD3 R18, P1, PT, R2, -0x1000, RZ ;  /* 0xfffff00002127810 */ /* 0x000fe20007f3e0ff */
[----:B------:R-:W0:Y:S01]  /*16c0*/  LDCU.64 UR12, c[0x0][0x380] ;  /* 0x00007000ff0c77ac */ /* 0x000e220008000a00 */
[----:B------:R-:W-:Y:S02]  /*16d0*/  LOP3.LUT R5, RZ, R0, RZ, 0x33, !PT ;  /* 0x00000000ff057212 */ /* 0x000fe400078e33ff */
[----:B------:R-:W-:Y:S01]  /*16e0*/  IADD3.X R7, PT, PT, R3, -0x1, RZ, P1, !PT ;  /* 0xffffffff03077810 */ /* 0x000fe20000ffe4ff */
[----:B------:R-:W-:Y:S01]  /*16f0*/  UIADD3.X UR8, UPT, UPT, URZ, UR4, URZ, UP0, !UPT ;  /* 0x00000004ff087290 */ /* 0x000fe200087fe4ff */
[----:B------:R-:W-:Y:S01]  /*1700*/  ISETP.LT.U32.AND P0, PT, R18, UR7, PT ;  /* 0x0000000712007c0c */ /* 0x000fe2000bf01070 */
[----:B------:R-:W-:Y:S01]  /*1710*/  UMOV UR6, UR5 ;  /* 0x0000000500067c82 */ /* 0x000fe20008000000 */
[----:B------:R-:W-:Y:S01]  /*1720*/  IADD3 R9, P2, PT, R0, UR7, RZ ;  /* 0x0000000700097c10 */ /* 0x000fe2000ff5e0ff */
[----:B------:R-:W-:Y:S01]  /*1730*/  UMOV UR4, URZ ;  /* 0x000000ff00047c82 */ /* 0x000fe20008000000 */
[----:B------:R-:W-:Y:S01]  /*1740*/  IADD3 R5, PT, PT, R2, -UR5, R5 ;  /* 0x8000000502057c10 */ /* 0x000fe2000fffe005 */
[----:B------:R-:W-:Y:S01]  /*1750*/  IMAD.U32 R4, RZ, RZ, UR8 ;  /* 0x00000008ff047e24 */ /* 0x000fe2000f8e00ff */
[----:B------:R-:W-:Y:S01]  /*1760*/  UMOV UR10, UR8 ;  /* 0x00000008000a7c82 */ /* 0x000fe20008000000 */
[----:B------:R-:W-:-:S03]  /*1770*/  IMAD.X R0, RZ, RZ, UR8, P2 ;  /* 0x00000008ff007e24 */ /* 0x000fc600090e06ff */
[----:B------:R-:W-:Y:S02]  /*1780*/  ISETP.GT.U32.AND.EX P0, PT, R4, R7, PT, P0 ;  /* 0x000000070400720c */ /* 0x000fe40003f04100 */
[----:B0-----:R-:W-:-:S04]  /*1790*/  LEA R8, P1, R9, UR12, 0x2 ;  /* 0x0000000c09087c11 */ /* 0x001fc8000f8210ff */
[----:B------:R-:W-:Y:S02]  /*17a0*/  IADD3 R8, P2, PT, R8, 0x2000, RZ ;  /* 0x0000200008087810 */ /* 0x000fe40007f5e0ff */
[----:B------:R-:W-:Y:S01]  /*17b0*/  LEA.HI.X R9, R9, UR13, R0, 0x2, P1 ;  /* 0x0000000d09097c11 */ /* 0x000fe200088f1400 */
[----:B------:R-:W-:Y:S01]  /*17c0*/  VIADD R0, R5, -UR9 ;  /* 0x8000000905007c36 */ /* 0x000fe20008000000 */
[----:B------:R-:W-:-:S03]  /*17d0*/  UMOV UR9, UR7 ;  /* 0x0000000700097c82 */ /* 0x000fc60008000000 */
[----:B------:R-:W-:Y:S01]  /*17e0*/  IMAD.X R9, RZ, RZ, R9, P2 ;  /* 0x000000ffff097224 */ /* 0x000fe200010e0609 */
[----:B------:R-:W-:Y:S06]  /*17f0*/  @P0 BRA `(.L_x_74) ;  /* 0x00000004003c0947 */ /* 0x000fec0003800000 */
[----:B------:R-:W0:Y:S01]  /*1800*/  LDC.64 R2, c[0x0][0x3b8] ;  /* 0x0000ee00ff027b82 */ /* 0x000e220000000a00 */
[----:B------:R-:W1:Y:S01]  /*1810*/  LDCU UR11, c[0x0][0x3c0] ;  /* 0x00007800ff0b77ac */ /* 0x000e620008000800 */
[----:B------:R-:W2:Y:S01]  /*1820*/  LDCU.64 UR12, c[0x0][0x380] ;  /* 0x00007000ff0c77ac */ /* 0x000ea20008000a00 */
[----:B------:R-:W-:Y:S01]  /*1830*/  NOP ;  /* 0x0000000000007918 */ /* 0x000fe20000000000 */
.L_x_75:
[----:B------:R-:W3:Y:S02]  /*1840*/  S2R R5, SR_TID.X ;  /* 0x0000000000057919 */ /* 0x000ee40000002100 */
[----:B---3--:R-:W-:-:S05]  /*1850*/  IADD3 R5, P0, PT, R5, UR7, RZ ;  /* 0x0000000705057c10 */ /* 0x008fca000ff1e0ff */
[----:B------:R-:W-:Y:S01]  /*1860*/  IMAD.X R10, RZ, RZ, UR8, P0 ;  /* 0x00000008ff0a7e24 */ /* 0x000fe200080e06ff */
[----:B--2---:R-:W-:-:S04]  /*1870*/  LEA R4, P0, R5, UR12, 0x2 ;  /* 0x0000000c05047c11 */ /* 0x004fc8000f8010ff */
[----:B------:R-:W-:-:S05]  /*1880*/  LEA.HI.X R5, R5, UR13, R10, 0x2, P0 ;  /* 0x0000000d05057c11 */ /* 0x000fca00080f140a */
        /* <DEDUP_REMOVED lines=15> */
[----:B------:R0:W5:Y:S01]  /*1980*/  LDG.E R11, desc[UR16][R4.64+0x3c00] ;  /* 0x003c0010040b7981 */ /* 0x000162000c1e1900 */
[----:B-1----:R-:W-:-:S04]  /*1990*/  USHF.L.U32 UR14, UR11, 0xc, URZ ;  /* 0x0000000c0b0e7899 */ /* 0x002fc800080006ff */
[----:B------:R-:W-:Y:S02]  /*19a0*/  USHF.R.S32.HI UR15, URZ, 0x1f, UR14 ;  /* 0x0000001fff0f7899 */ /* 0x000fe4000801140e */
[----:B------:R-:W-:-:S04]  /*19b0*/  UIADD3 UR5, UP0, UPT, UR14, UR9, URZ ;  /* 0x000000090e057290 */ /* 0x000fc8000ff1e0ff */
[----:B------:R-:W-:Y:S01]  /*19c0*/  UIADD3.X UR6, UPT, UPT, UR15, UR10, URZ, UP0, !UPT ;  /* 0x0000000a0f067290 */ /* 0x000fe200087fe4ff */
        /* <DEDUP_REMOVED lines=10> */
[----:B------:R-:W-:-:S04]  /*1a70*/  FSETP.GEU.AND P0, PT, R12, R17, PT ;  /* 0x000000110c00720b */ /* 0x000fc80003f0e000 */
[----:B------:R-:W-:Y:S02]  /*1a80*/  FSEL R17, R17, R12, !P0 ;  /* 0x0000000c11117208 */ /* 0x000fe40004000000 */
[----:B------:R-:W-:Y:S02]  /*1a90*/  FSETP.GEU.AND P1, PT, R13, R14, PT ;  /* 0x0000000e0d00720b */ /* 0x000fe40003f2e000 */
[----:B------:R-:W-:Y:S02]  /*1aa0*/  FSETP.GEU.AND P0, PT, R6, R23, PT ;  /* 0x000000170600720b */ /* 0x000fe40003f0e000 */
[----:B------:R-:W-:Y:S02]  /*1ab0*/  FSEL R13, R14, R13, !P1 ;  /* 0x0000000d0e0d7208 */ /* 0x000fe40004800000 */
[----:B------:R-:W-:Y:S02]  /*1ac0*/  FSETP.GEU.AND P2, PT, R10, R15, PT ;  /* 0x0000000f0a00720b */ /* 0x000fe40003f4e000 */
[----:B------:R-:W-:-:S02]  /*1ad0*/  FSETP.GEU.AND P1, PT, R22, R27, PT ;  /* 0x0000001b1600720b */ /* 0x000fc40003f2e000 */
[----:B------:R-:W-:Y:S02]  /*1ae0*/  FSEL R10, R15, R10, !P2 ;  /* 0x0000000a0f0a7208 */ /* 0x000fe40005000000 */
[----:B------:R-:W-:Y:S02]  /*1af0*/  FSEL R6, R23, R6, !P0 ;  /* 0x0000000617067208 */ /* 0x000fe40004000000 */
[----:B------:R-:W-:Y:S02]  /*1b00*/  FSETP.GEU.AND P0, PT, R16, R17, PT ;  /* 0x000000111000720b */ /* 0x000fe40003f0e000 */
[----:B------:R-:W-:Y:S02]  /*1b10*/  FSETP.GEU.AND P2, PT, R13, R10, PT ;  /* 0x0000000a0d00720b */ /* 0x000fe40003f4e000 */
[----:B------:R-:W-:Y:S02]  /*1b20*/  FSEL R27, R27, R22, !P1 ;  /* 0x000000161b1b7208 */ /* 0x000fe40004800000 */
[----:B------:R-:W-:-:S02]  /*1b30*/  FSEL R16, R17, R16, !P0 ;  /* 0x0000001011107208 */ /* 0x000fc40004000000 */
[----:B------:R-:W-:Y:S02]  /*1b40*/  FSEL R13, R10, R13, !P2 ;  /* 0x0000000d0a0d7208 */ /* 0x000fe40005000000 */
[----:B------:R-:W-:Y:S02]  /*1b50*/  FSETP.GEU.AND P0, PT, R6, R27, PT ;  /* 0x0000001b0600720b */ /* 0x000fe40003f0e000 */
[----:B0-----:R-:W-:Y:S02]  /*1b60*/  IADD3 R4, P2, PT, R2, -UR7, RZ ;  /* 0x8000000702047c10 */ /* 0x001fe4000ff5e0ff */
[----:B------:R-:W-:Y:S02]  /*1b70*/  FSEL R6, R27, R6, !P0 ;  /* 0x000000061b067208 */ /* 0x000fe40004000000 */
[----:B------:R-:W-:Y:S02]  /*1b80*/  FSETP.GEU.AND P1, PT, R16, R13, PT ;  /* 0x0000000d1000720b */ /* 0x000fe40003f2e000 */
[----:B------:R-:W-:-:S02]  /*1b90*/  ISETP.GE.U32.AND P0, PT, R4, UR14, PT ;  /* 0x0000000e04007c0c */ /* 0x000fc4000bf06070 */
[----:B------:R-:W-:Y:S02]  /*1ba0*/  IADD3.X R4, PT, PT, R3, ~UR8, RZ, P2, !PT ;  /* 0x8000000803047c10 */ /* 0x000fe400097fe4ff */
[----:B------:R-:W-:Y:S02]  /*1bb0*/  FSEL R13, R13, R16, !P1 ;  /* 0x000000100d0d7208 */ /* 0x000fe40004800000 */
[----:B------:R-:W-:Y:S02]  /*1bc0*/  ISETP.GE.U32.AND.EX P0, PT, R4, UR15, PT, P0 ;  /* 0x0000000f04007c0c */ /* 0x000fe4000bf06100 */
[----:B------:R-:W-:-:S04]  /*1bd0*/  FSETP.GEU.AND P1, PT, R6, R13, PT ;  /* 0x0000000d0600720b */ /* 0x000fc80003f2e000 */
[----:B------:R-:W-:-:S04]  /*1be0*/  FSEL R6, R13, R6, !P1 ;  /* 0x000000060d067208 */ /* 0x000fc80004800000 */
[----:B------:R-:W-:-:S04]  /*1bf0*/  FSETP.GEU.AND P1, PT, R6, R11, PT ;  /* 0x0000000b0600720b */ /* 0x000fc80003f2e000 */
[----:B------:R-:W-:Y:S01]  /*1c00*/  FSEL R6, R11, R6, !P1 ;  /* 0x000000060b067208 */ /* 0x000fe20004800000 */
[----:B------:R-:W-:Y:S08]  /*1c10*/  @!P0 BRA `(.L_x_73) ;  /* 0x0000000800b88947 */ /* 0x000ff00003800000 */
[----:B------:R-:W-:Y:S02]  /*1c20*/  UIADD3 UR7, UP0, UPT, UR14, UR7, URZ ;  /* 0x000000070e077290 */ /* 0x000fe4000ff1e0ff */
[----:B------:R-:W-:Y:S01]  /*1c30*/  IMAD.U32 R5, RZ, RZ, UR14 ;  /* 0x0000000eff057e24 */ /* 0x000fe2000f8e00ff */
[----:B------:R-:W-:Y:S01]  /*1c40*/  UIADD3 UR4, UPT, UPT, UR4, 0x1, URZ ;  /* 0x0000000104047890 */ /* 0x000fe2000fffe0ff */
[----:B------:R-:W-:Y:S01]  /*1c50*/  VIADD R0, R0, -UR14 ;  /* 0x8000000e00007c36 */ /* 0x000fe20008000000 */
[----:B------:R-:W-:Y:S01]  /*1c60*/  UIADD3.X UR8, UPT, UPT, UR15, UR8, URZ, UP0, !UPT ;  /* 0x000000080f087290 */ /* 0x000fe200087fe4ff */
[----:B------:R-:W-:Y:S01]  /*1c70*/  IMAD.WIDE R8, R5, 0x4, R8 ;  /* 0x0000000405087825 */ /* 0x000fe200078e0208 */
[----:B------:R-:W-:Y:S01]  /*1c80*/  ISETP.LT.U32.AND P0, PT, R18, UR7, PT ;  /* 0x0000000712007c0c */ /* 0x000fe2000bf01070 */
[----:B------:R-:W-:Y:S01]  /*1c90*/  UMOV UR9, UR5 ;  /* 0x0000000500097c82 */ /* 0x000fe20008000000 */
[----:B------:R-:W-:Y:S02]  /*1ca0*/  UMOV UR10, UR6 ;  /* 0x00000006000a7c82 */ /* 0x000fe40008000000 */
[----:B------:R-:W-:-:S05]  /*1cb0*/  IMAD.U32 R4, RZ, RZ, UR8 ;  /* 0x00000008ff047e24 */ /* 0x000fca000f8e00ff */
[----:B------:R-:W-:-:S13]  /*1cc0*/  ISETP.GT.U32.AND.EX P0, PT, R4, R7, PT, P0 ;  /* 0x000000070400720c */ /* 0x000fda0003f04100 */
[----:B------:R-:W-:Y:S05]  /*1cd0*/  @!P0 BRA `(.L_x_75) ;  /* 0xfffffff800d88947 */ /* 0x000fea000383ffff */
[----:B------:R-:W-:-:S05]  /*1ce0*/  UMOV UR6, UR14 ;  /* 0x0000000e00067c82 */ /* 0x000fca0008000000 */
.L_x_74:
[----:B------:R-:W0:Y:S01]  /*1cf0*/  S2R R5, SR_TID.X ;  /* 0x0000000000057919 */ /* 0x000e220000002100 */
[C---:B------:R-:W-:Y:S01]  /*1d00*/  VIADD R4, R2.reuse, -UR7 ;  /* 0x8000000702047c36 */ /* 0x040fe20008000000 */
[----:B------:R-:W-:Y:S01]  /*1d10*/  ISETP.LE.U32.AND P1, PT, R2, UR7, PT ;  /* 0x0000000702007c0c */ /* 0x000fe2000bf23070 */
[----:B------:R-:W-:Y:S01]  /*1d20*/  IMAD.U32 R10, RZ, RZ, UR8 ;  /* 0x00000008ff0a7e24 */ /* 0x000fe2000f8e00ff */
[----:B------:R-:W-:Y:S02]  /*1d30*/  BSSY.RECONVERGENT B1, `(.L_x_73) ;  /* 0x000009c000017945 */ /* 0x000fe40003800200 */
[----:B0-----:R-:W-:-:S04]  /*1d40*/  ISETP.GE.AND P0, PT, R5, R4, PT ;  /* 0x000000040500720c */ /* 0x001fc80003f06270 */
[----:B------:R-:W-:-:S13]  /*1d50*/  ISETP.GE.U32.OR.EX P0, PT, R10, R3, P0, P1 ;  /* 0x000000030a00720c */ /* 0x000fda0000706510 */
[----:B------:R-:W-:Y:S05]  /*1d60*/  @P0 BRA `(.L_x_76) ;  /* 0x0000000800600947 */ /* 0x000fea0003800000 */
[----:B------:R-:W-:Y:S01]  /*1d70*/  USHF.L.U32 UR5, UR18, 0xc, URZ ;  /* 0x0000000c12057899 */ /* 0x000fe200080006ff */
[----:B------:R-:W-:Y:S01]  /*1d80*/  LOP3.LUT R3, RZ, R5, RZ, 0x33, !PT ;  /* 0x00000005ff037212 */ /* 0x000fe200078e33ff */
[----:B------:R-:W-:Y:S01]  /*1d90*/  UIMAD UR14, UR4, UR11, URZ ;  /* 0x0000000b040e72a4 */ /* 0x000fe2000f8e02ff */
[----:B------:R-:W-:Y:S01]  /*1da0*/  BSSY.RECONVERGENT B2, `(.L_x_77) ;  /* 0x0000047000027945 */ /* 0x000fe20003800200 */
[----:B------:R-:W-:Y:S01]  /*1db0*/  UIADD3 UR5, UPT, UPT, UR5, UR6, URZ ;  /* 0x0000000605057290 */ /* 0x000fe2000fffe0ff */
[----:B------:R-:W-:-:S03]  /*1dc0*/  IMAD.MOV.U32 R4, RZ, RZ, R5 ;  /* 0x000000ffff047224 */ /* 0x000fc600078e0005 */
[----:B------:R-:W-:Y:S02]  /*1dd0*/  IMAD.U32 R7, RZ, RZ, UR14 ;  /* 0x0000000eff077e24 */ /* 0x000fe4000f8e00ff */
[----:B------:R-:W-:-:S05]  /*1de0*/  IADD3 R2, PT, PT, R2, -UR5, R3 ;  /* 0x8000000502027c10 */ /* 0x000fca000fffe003 */
[----:B------:R-:W-:-:S05]  /*1df0*/  IMAD R2, R7, -0x1000, R2 ;  /* 0xfffff00007027824 */ /* 0x000fca00078e0202 */
[C---:B------:R-:W-:Y:S02]  /*1e00*/  ISETP.GE.U32.AND P1, PT, R2.reuse, 0xf00, PT ;  /* 0x00000f000200780c */ /* 0x040fe40003f26070 */
[----:B------:R-:W-:-:S04]  /*1e10*/  LEA.HI R18, R2, 0x1, RZ, 0x18 ;  /* 0x0000000102127811 */ /* 0x000fc800078fc0ff */
[----:B------:R-:W-:-:S04]  /*1e20*/  LOP3.LUT R20, R18, 0xf, RZ, 0xc0, !PT ;  /* 0x0000000f12147812 */ /* 0x000fc800078ec0ff */
[----:B------:R-:W-:-:S03]  /*1e30*/  ISETP.NE.AND P0, PT, R20, RZ, PT ;  /* 0x000000ff1400720c */ /* 0x000fc60003f05270 */
[----:B------:R-:W-:Y:S10]  /*1e40*/  @!P1 BRA `(.L_x_78) ;  /* 0x0000000000f09947 */ /* 0x000ff40003800000 */
[----:B------:R-:W-:Y:S01]  /*1e50*/  LEA.HI R2, R0, 0x1, RZ, 0x18 ;  /* 0x0000000100027811 */ /* 0x000fe200078fc0ff */
[----:B------:R-:W-:-:S03]  /*1e60*/  IMAD.MOV.U32 R4, RZ, RZ, R5 ;  /* 0x000000ffff047224 */ /* 0x000fc600078e0005 */
[----:B------:R-:W-:-:S05]  /*1e70*/  LOP3.LUT R2, R2, 0x1fffff0, RZ, 0xc0, !PT ;  /* 0x01fffff002027812 */ /* 0x000fca00078ec0ff */
[----:B------:R-:W-:-:S07]  /*1e80*/  IMAD.MOV R7, RZ, RZ, -R2 ;  /* 0x000000ffff077224 */ /* 0x000fce00078e0a02 */
.L_x_79:
[----:B------:R-:W-:Y:S02]  /*1e90*/  IMAD.MOV.U32 R2, RZ, RZ, R8 ;  /* 0x000000ffff027224 */ /* 0x000fe400078e0008 */
[----:B------:R-:W-:-:S05]  /*1ea0*/  IMAD.MOV.U32 R3, RZ, RZ, R9 ;  /* 0x000000ffff037224 */ /* 0x000fca00078e0009 */
[----:B------:R-:W2:Y:S04]  /*1eb0*/  LDG.E R17, desc[UR16][R2.64+-0x2000] ;  /* 0xffe0001002117981 */ /* 0x000ea8000c1e1900 */
[----:B------:R-:W3:Y:S04]  /*1ec0*/  LDG.E R19, desc[UR16][R2.64+-0x1c00] ;  /* 0xffe4001002137981 */ /* 0x000ee8000c1e1900 */
        /* <DEDUP_REMOVED lines=14> */
[----:B------:R-:W-:-:S02]  /*1fb0*/  VIADD R7, R7, 0x10 ;  /* 0x0000001007077836 */ /* 0x000fc40000000000 */
[----:B------:R-:W-:-:S03]  /*1fc0*/  VIADD R4, R4, 0x1000 ;  /* 0x0000100004047836 */ /* 0x000fc60000000000 */
[----:B------:R-:W-:Y:S02]  /*1fd0*/  ISETP.NE.AND P2, PT, R7, RZ, PT ;  /* 0x000000ff0700720c */ /* 0x000fe40003f45270 */
[----:B--2---:R-:W-:-:S04]  /*1fe0*/  FSETP.GEU.AND P1, PT, R6, R17, PT ;  /* 0x000000110600720b */ /* 0x004fc80003f2e000 */
        /* <DEDUP_REMOVED lines=29> */
[----:B------:R-:W-:Y:S02]  /*21c0*/  IADD3 R8, P3, PT, R2, 0x4000, RZ ;  /* 0x0000400002087810 */ /* 0x000fe40007f7e0ff */
[----:B------:R-:W-:-:S03]  /*21d0*/  FSETP.GEU.AND P1, PT, R6, R5, PT ;  /* 0x000000050600720b */ /* 0x000fc60003f2e000 */
[----:B------:R-:W-:Y:S01]  /*21e0*/  IMAD.X R9, RZ, RZ, R3, P3 ;  /* 0x000000ffff097224 */ /* 0x000fe200018e0603 */
[----:B------:R-:W-:Y:S01]  /*21f0*/  FSEL R6, R5, R6, !P1 ;  /* 0x0000000605067208 */ /* 0x000fe20004800000 */
[----:B------:R-:W-:Y:S08]  /*2200*/  @P2 BRA `(.L_x_79) ;  /* 0xfffffffc00202947 */ /* 0x000ff0000383ffff */
.L_x_78:
[----:B------:R-:W-:Y:S05]  /*2210*/  BSYNC.RECONVERGENT B2 ;  /* 0x0000000000027941 */ /* 0x000fea0003800200 */
.L_x_77:
[----:B------:R-:W-:Y:S05]  /*2220*/  @!P0 BRA `(.L_x_76) ;  /* 0x0000000400308947 */ /* 0x000fea0003800000 */
[----:B------:R-:W-:Y:S01]  /*2230*/  ISETP.GE.U32.AND P1, PT, R20, 0x8, PT ;  /* 0x000000081400780c */ /* 0x000fe20003f26070 */
[----:B------:R-:W-:Y:S01]  /*2240*/  BSSY.RECONVERGENT B2, `(.L_x_80) ;  /* 0x0000021000027945 */ /* 0x000fe20003800200 */
[----:B------:R-:W-:-:S04]  /*2250*/  LOP3.LUT R7, R18, 0x7, RZ, 0xc0, !PT ;  /* 0x0000000712077812 */ /* 0x000fc800078ec0ff */
[----:B------:R-:W-:-:S07]  /*2260*/  ISETP.NE.AND P0, PT, R7, RZ, PT ;  /* 0x000000ff0700720c */ /* 0x000fce0003f05270 */
[----:B------:R-:W-:Y:S06]  /*2270*/  @!P1 BRA `(.L_x_81) ;  /* 0x0000000000749947 */ /* 0x000fec0003800000 */
[----:B------:R-:W-:-:S05]  /*2280*/  IADD3 R3, P1, PT, R4, UR7, RZ ;  /* 0x0000000704037c10 */ /* 0x000fca000ff3e0ff */
[----:B------:R-:W-:Y:S01]  /*2290*/  IMAD.X R8, RZ, RZ, UR8, P1 ;  /* 0x00000008ff087e24 */ /* 0x000fe200088e06ff */
[----:B------:R-:W-:-:S04]  /*22a0*/  LEA R2, P1, R3, UR12, 0x2 ;  /* 0x0000000c03027c11 */ /* 0x000fc8000f8210ff */
[----:B------:R-:W-:-:S05]  /*22b0*/  LEA.HI.X R3, R3, UR13, R8, 0x2, P1 ;  /* 0x0000000d03037c11 */ /* 0x000fca00088f1408 */
[----:B------:R-:W2:Y:S04]  /*22c0*/  LDG.E R5, desc[UR16][R2.64] ;  /* 0x0000001002057981 */ /* 0x000ea8000c1e1900 */
[----:B------:R-:W3:Y:S04]  /*22d0*/  LDG.E R8, desc[UR16][R2.64+0x400] ;  /* 0x0004001002087981 */ /* 0x000ee8000c1e1900 */
[----:B------:R-:W4:Y:S04]  /*22e0*/  LDG.E R10, desc[UR16][R2.64+0x800] ;  /* 0x00080010020a7981 */ /* 0x000f28000c1e1900 */
[----:B------:R-:W5:Y:S04]  /*22f0*/  LDG.E R12, desc[UR16][R2.64+0xc00] ;  /* 0x000c0010020c7981 */ /* 0x000f68000c1e1900 */
[----:B------:R-:W5:Y:S04]  /*2300*/  LDG.E R14, desc[UR16][R2.64+0x1000] ;  /* 0x00100010020e7981 */ /* 0x000f68000c1e1900 */
[----:B------:R-:W5:Y:S04]  /*2310*/  LDG.E R16, desc[UR16][R2.64+0x1400] ;  /* 0x0014001002107981 */ /* 0x000f68000c1e1900 */
[----:B------:R-:W5:Y:S04]  /*2320*/  LDG.E R20, desc[UR16][R2.64+0x1800] ;  /* 0x0018001002147981 */ /* 0x000f68000c1e1900 */
[----:B------:R-:W5:Y:S01]  /*2330*/  LDG.E R22, desc[UR16][R2.64+0x1c00] ;  /* 0x001c001002167981 */ /* 0x000f62000c1e1900 */
[----:B------:R-:W-:Y:S01]  /*2340*/  VIADD R4, R4, 0x800 ;  /* 0x0000080004047836 */ /* 0x000fe20000000000 */
        /* <DEDUP_REMOVED lines=16> */
.L_x_81:
[----:B------:R-:W-:Y:S05]  /*2450*/  BSYNC.RECONVERGENT B2 ;  /* 0x0000000000027941 */ /* 0x000fea0003800200 */
.L_x_80:
[----:B------:R-:W-:Y:S05]  /*2460*/  @!P0 BRA `(.L_x_76) ;  /* 0x0000000000a08947 */ /* 0x000fea0003800000 */
[----:B------:R-:W-:Y:S01]  /*2470*/  ISETP.GE.U32.AND P1, PT, R7, 0x4, PT ;  /* 0x000000040700780c */ /* 0x000fe20003f26070 */
[----:B------:R-:W-:Y:S01]  /*2480*/  BSSY.RECONVERGENT B2, `(.L_x_82) ;  /* 0x0000014000027945 */ /* 0x000fe20003800200 */
[----:B------:R-:W-:-:S11]  /*2490*/  LOP3.LUT P0, RZ, R18, 0x3, RZ, 0xc0, !PT ;  /* 0x0000000312ff7812 */ /* 0x000fd6000780c0ff */
[----:B------:R-:W-:Y:S05]  /*24a0*/  @!P1 BRA `(.L_x_83) ;  /* 0x0000000000449947 */ /* 0x000fea0003800000 */
[----:B------:R-:W-:-:S05]  /*24b0*/  IADD3 R3, P1, PT, R4, UR7, RZ ;  /* 0x0000000704037c10 */ /* 0x000fca000ff3e0ff */
[----:B------:R-:W-:Y:S01]  /*24c0*/  IMAD.X R8, RZ, RZ, UR8, P1 ;  /* 0x00000008ff087e24 */ /* 0x000fe200088e06ff */
[----:B------:R-:W-:-:S04]  /*24d0*/  LEA R2, P1, R3, UR12, 0x2 ;  /* 0x0000000c03027c11 */ /* 0x000fc8000f8210ff */
[----:B------:R-:W-:-:S05]  /*24e0*/  LEA.HI.X R3, R3, UR13, R8, 0x2, P1 ;  /* 0x0000000d03037c11 */ /* 0x000fca00088f1408 */
[----:B------:R-:W2:Y:S04]  /*24f0*/  LDG.E R5, desc[UR16][R2.64] ;  /* 0x0000001002057981 */ /* 0x000ea8000c1e1900 */
[----:B------:R-:W3:Y:S04]  /*2500*/  LDG.E R8, desc[UR16][R2.64+0x400] ;  /* 0x0004001002087981 */ /* 0x000ee8000c1e1900 */
[----:B------:R-:W4:Y:S04]  /*2510*/  LDG.E R10, desc[UR16][R2.64+0x800] ;  /* 0x00080010020a7981 */ /* 0x000f28000c1e1900 */
        /* <DEDUP_REMOVED lines=9> */
[----:B------:R-:W-:-:S09]  /*25b0*/  FSEL R6, R12, R5, !P1 ;  /* 0x000000050c067208 */ /* 0x000fd20004800000 */
.L_x_83:
[----:B------:R-:W-:Y:S05]  /*25c0*/  BSYNC.RECONVERGENT B2 ;  /* 0x0000000000027941 */ /* 0x000fea0003800200 */
.L_x_82:
[----:B------:R-:W-:Y:S05]  /*25d0*/  @!P0 BRA `(.L_x_76) ;  /* 0x0000000000448947 */ /* 0x000fea0003800000 */
[----:B------:R-:W-:Y:S02]  /*25e0*/  LOP3.LUT R0, R0, 0xffff, RZ, 0xc0, !PT ;  /* 0x0000ffff00007812 */ /* 0x000fe400078ec0ff */
[----:B------:R-:W-:Y:S02]  /*25f0*/  IADD3 R4, P0, PT, R4, UR9, RZ ;  /* 0x0000000904047c10 */ /* 0x000fe4000ff1e0ff */
[----:B------:R-:W-:Y:S02]  /*2600*/  LEA.HI R0, R0, 0x1, RZ, 0x18 ;  /* 0x0000000100007811 */ /* 0x000fe400078fc0ff */
[----:B------:R-:W-:Y:S01]  /*2610*/  LEA R2, P1, R4, UR12, 0x2 ;  /* 0x0000000c04027c11 */ /* 0x000fe2000f8210ff */
[----:B------:R-:W-:Y:S01]  /*2620*/  IMAD.X R5, RZ, RZ, UR10, P0 ;  /* 0x0000000aff057e24 */ /* 0x000fe200080e06ff */
[----:B------:R-:W-:-:S04]  /*2630*/  LOP3.LUT R0, R0, 0x3, RZ, 0xc0, !PT ;  /* 0x0000000300007812 */ /* 0x000fc800078ec0ff */
[----:B------:R-:W-:Y:S01]  /*2640*/  LEA.HI.X R5, R4, UR13, R5, 0x2, P1 ;  /* 0x0000000d04057c11 */ /* 0x000fe200088f1405 */
[----:B------:R-:W-:-:S07]  /*2650*/  IMAD.MOV R0, RZ, RZ, -R0 ;  /* 0x000000ffff007224 */ /* 0x000fce00078e0a00 */
.L_x_84:
[----:B------:R-:W-:-:S06]  /*2660*/  IMAD.MOV.U32 R3, RZ, RZ, R5 ;  /* 0x000000ffff037224 */ /* 0x000fcc00078e0005 */
[----:B------:R0:W2:Y:S01]  /*2670*/  LDG.E R3, desc[UR16][R2.64] ;  /* 0x0000001002037981 */ /* 0x0000a2000c1e1900 */
[----:B------:R-:W-:-:S05]  /*2680*/  VIADD R0, R0, 0x1 ;  /* 0x0000000100007836 */ /* 0x000fca0000000000 */
[----:B------:R-:W-:Y:S02]  /*2690*/  ISETP.NE.AND P1, PT, R0, RZ, PT ;  /* 0x000000ff0000720c */ /* 0x000fe40003f25270 */
[----:B0-----:R-:W-:-:S05]  /*26a0*/  IADD3 R2, P2, PT, R2, 0x400, RZ ;  /* 0x0000040002027810 */ /* 0x001fca0007f5e0ff */
[----:B------:R-:W-:Y:S01]  /*26b0*/  IMAD.X R5, RZ, RZ, R5, P2 ;  /* 0x000000ffff057224 */ /* 0x000fe200010e0605 */
[----:B--2---:R-:W-:-:S04]  /*26c0*/  FSETP.GEU.AND P0, PT, R6, R3, PT ;  /* 0x000000030600720b */ /* 0x004fc80003f0e000 */
[----:B------:R-:W-:Y:S01]  /*26d0*/  FSEL R6, R3, R6, !P0 ;  /* 0x0000000603067208 */ /* 0x000fe20004000000 */
[----:B------:R-:W-:Y:S08]  /*26e0*/  @P1 BRA `(.L_x_84) ;  /* 0xfffffffc00dc1947 */ /* 0x000ff0000383ffff */
.L_x_76:
[----:B------:R-:W-:Y:S05]  /*26f0*/  BSYNC.RECONVERGENT B1 ;  /* 0x0000000000017941 */ /* 0x000fea0003800200 */
.L_x_73:
[----:B------:R-:W0:Y:S01]  /*2700*/  S2R R7, SR_LANEID ;  /* 0x0000000000077919 */ /* 0x000e220000000000 */
[----:B------:R-:W-:Y:S01]  /*2710*/  IMAD.MOV.U32 R9, RZ, RZ, R6 ;  /* 0x000000ffff097224 */ /* 0x000fe200078e0006 */
[----:B------:R-:W1:Y:S04]  /*2720*/  S2R R5, SR_TID.X ;  /* 0x0000000000057919 */ /* 0x000e680000002100 */
[----:B------:R-:W2:Y:S01]  /*2730*/  SHFL.DOWN PT, R0, R9, 0x1, 0x1f ;  /* 0x08201f0009007f89 */ /* 0x000ea200000e0000 */
[----:B0-----:R-:W-:Y:S02]  /*2740*/  ISETP.GT.AND P1, PT, R7, 0x1e, PT ;  /* 0x0000001e0700780c */ /* 0x001fe40003f24270 */
[----:B--2---:R-:W-:Y:S02]  /*2750*/  FSETP.GEU.AND P0, PT, R9, R0, PT ;  /* 0x000000000900720b */ /* 0x004fe40003f0e000 */
[----:B------:R-:W-:-:S09]  /*2760*/  ISETP.NE.AND P2, PT, R7, RZ, PT ;  /* 0x000000ff0700720c */ /* 0x000fd20003f45270 */
[----:B------:R-:W-:Y:S02]  /*2770*/  @!P1 FSEL R9, R0, R9, !P0 ;  /* 0x0000000900099208 */ /* 0x000fe40004000000 */
[----:B------:R-:W-:Y:S02]  /*2780*/  ISETP.GT.AND P1, PT, R7, 0x1d, PT ;  /* 0x0000001d0700780c */ /* 0x000fe40003f24270 */
[----:B------:R-:W0:Y:S01]  /*2790*/  @!P2 S2R R4, SR_CgaCtaId ;  /* 0x000000000004a919 */ /* 0x000e220000008800 */
[----:B------:R-:W-:Y:S02]  /*27a0*/  @!P2 MOV R3, 0x400 ;  /* 0x000004000003a802 */ /* 0x000fe40000000f00 */
[----:B-1----:R-:W-:Y:S01]  /*27b0*/  @!P2 SHF.R.U32.HI R2, RZ, 0x3, R5 ;  /* 0x00000003ff02a819 */ /* 0x002fe20000011605 */
        /* <DEDUP_REMOVED lines=43> */
.L_x_72:
[----:B------:R-:W-:Y:S05]  /*2a70*/  BSYNC.RECONVERGENT B0 ;  /* 0x0000000000007941 */ /* 0x000fea0003800200 */
.L_x_57:
[----:B------:R-:W-:Y:S05]  /*2a80*/  @P0 EXIT ;  /* 0x000000000000094d */ /* 0x000fea0003800000 */
[----:B------:R-:W0:Y:S02]  /*2a90*/  LDCU.64 UR4, c[0x0][0x388] ;  /* 0x00007100ff0477ac */ /* 0x000e240008000a00 */
[----:B0-----:R-:W-:-:S06]  /*2aa0*/  UIMAD.WIDE.U32 UR4, UR18, 0x4, UR4 ;  /* 0x00000004120478a5 */ /* 0x001fcc000f8e0004 */
[----:B------:R-:W-:Y:S02]  /*2ab0*/  IMAD.U32 R2, RZ, RZ, UR4 ;  /* 0x00000004ff027e24 */ /* 0x000fe4000f8e00ff */
[----:B------:R-:W-:-:S05]  /*2ac0*/  IMAD.U32 R3, RZ, RZ, UR5 ;  /* 0x00000005ff037e24 */ /* 0x000fca000f8e00ff */
[----:B------:R-:W-:Y:S01]  /*2ad0*/  STG.E desc[UR16][R2.64], R9 ;  /* 0x0000000902007986 */ /* 0x000fe2000c101910 */
[----:B------:R-:W-:Y:S05]  /*2ae0*/  EXIT ;  /* 0x000000000000794d */ /* 0x000fea0003800000 */
.L_x_85:
        /* <DEDUP_REMOVED lines=9> */
.L_x_516:


//--------------------- .text._ZN3cub18CUB_300001_SM_10006detail6reduce28DeviceReduceSingleTileKernelINS2_10policy_hubIfyN4cuda3__47maximumIfEEE10Policy1000EN6thrust24THRUST_300001_SM_1000_NS6detail15normal_iteratorINSC_10device_ptrIfEEEEPdyS8_dfNS5_3std3__410__identityEEEvT0_T1_T2_T3_T4_T6_ --------------------------
	.section	.text._ZN3cub18CUB_300001_SM_10006detail6reduce28DeviceReduceSingleTileKernelINS2_10policy_hubIfyN4cuda3__47maximumIfEEE10Policy1000EN6thrust24THRUST_300001_SM_1000_NS6detail15normal_iteratorINSC_10device_ptrIfEEEEPdyS8_dfNS5_3std3__410__identityEEEvT0_T1_T2_T3_T4_T6_,"ax",@progbits
	.align	128
        .global         _ZN3cub18CUB_300001_SM_10006detail6reduce28DeviceReduceSingleTileKernelINS2_10policy_hubIfyN4cuda3__47maximumIfEEE10Policy1000EN6thrust24THRUST_300001_SM_1000_NS6detail15normal_iteratorINSC_10device_ptrIfEEEEPdyS8_dfNS5_3std3__410__identityEEEvT0_T1_T2_T3_T4_T6_
        .type           _ZN3cub18CUB_300001_SM_10006detail6reduce28DeviceReduceSingleTileKernelINS2_10policy_hubIfyN4cuda3__47maximumIfEEE10Policy1000EN6thrust24THRUST_300001_SM_1000_NS6detail15normal_iteratorINSC_10device_ptrIfEEEEPdyS8_dfNS5_3std3__410__identityEEEvT0_T1_T2_T3_T4_T6_,@function
        .size           _ZN3cub18CUB_300001_SM_10006detail6reduce28DeviceReduceSingleTileKernelINS2_10policy_hubIfyN4cuda3__47maximumIfEEE10Policy1000EN6thrust24THRUST_300001_SM_1000_NS6detail15normal_iteratorINSC_10device_ptrIfEEEEPdyS8_dfNS5_3std3__410__identityEEEvT0_T1_T2_T3_T4_T6_,(.L_x_517 - _ZN3cub18CUB_300001_SM_10006detail6reduce28DeviceReduceSingleTileKernelINS2_10policy_hubIfyN4cuda3__47maximumIfEEE10Policy1000EN6thrust24THRUST_300001_SM_1000_NS6detail15normal_iteratorINSC_10device_ptrIfEEEEPdyS8_dfNS5_3std3__410__identityEEEvT0_T1_T2_T3_T4_T6_)
        .other          _ZN3cub18CUB_300001_SM_10006detail6reduce28DeviceReduceSingleTileKernelINS2_10policy_hubIfyN4cuda3__47maximumIfEEE10Policy1000EN6thrust24THRUST_300001_SM_1000_NS6detail15normal_iteratorINSC_10device_ptrIfEEEEPdyS8_dfNS5_3std3__410__identityEEEvT0_T1_T2_T3_T4_T6_,@"STO_CUDA_ENTRY STV_DEFAULT"
_ZN3cub18CUB_300001_SM_10006detail6reduce28DeviceReduceSingleTileKernelINS2_10policy_hubIfyN4cuda3__47maximumIfEEE10Policy1000EN6thrust24THRUST_300001_SM_1000_NS6detail15normal_iteratorINSC_10device_ptrIfEEEEPdyS8_dfNS5_3std3__410__identityEEEvT0_T1_T2_T3_T4_T6_:
.text._ZN3cub18CUB_300001_SM_10006detail6reduce28DeviceReduceSingleTileKernelINS2_10policy_hubIfyN4cuda3__47maximumIfEEE10Policy1000EN6thrust24THRUST_300001_SM_1000_NS6detail15normal_iteratorINSC_10device_ptrIfEEEEPdyS8_dfNS5_3std3__410__identityEEEvT0_T1_T2_T3_T4_T6_:
[----:B------:R-:W-:Y:S01]  /*0000*/  LDC R1, c[0x0][0x37c] ;  /* 0x0000df00ff017b82 */ /* 0x000fe20000000800 */
[----:B------:R-:W0:Y:S01]  /*0010*/  LDCU.64 UR4, c[0x0][0x390] ;  /* 0x00007200ff0477ac */ /* 0x000e220008000a00 */
[----:B------:R-:W1:Y:S01]  /*0020*/  LDCU.64 UR6, c[0x0][0x358] ;  /* 0x00006b00ff0677ac */ /* 0x000e620008000a00 */
[----:B0-----:R-:W-:Y:S02]  /*0030*/  IMAD.U32 R4, RZ, RZ, UR4 ;  /* 0x00000004ff047e24 */ /* 0x001fe4000f8e00ff */
[----:B------:R-:W-:-:S03]  /*0040*/  IMAD.U32 R0, RZ, RZ, UR5 ;  /* 0x00000005ff007e24 */ /* 0x000fc6000f8e00ff */
[----:B------:R-:W-:-:S04]  /*0050*/  ISETP.NE.U32.AND P0, PT, R4, RZ, PT ;  /* 0x000000ff0400720c */ /* 0x000fc80003f05070 */
[----:B------:R-:W-:-:S13]  /*0060*/  ISETP.NE.AND.EX P0, PT, R0, RZ, PT, P0 ;  /* 0x000000ff0000720c */ /* 0x000fda0003f05300 */
        /* <DEDUP_REMOVED lines=8> */
.L_x_86:
[----:B------:R-:W-:Y:S01]  /*00f0*/  ISETP.GT.U32.AND P0, PT, R4, 0xfff, PT ;  /* 0x00000fff0400780c */ /* 0x000fe20003f04070 */
[----:B------:R-:W-:Y:S03]  /*0100*/  BSSY.RECONVERGENT B0, `(.L_x_87) ;  /* 0x0000270000007945 */ /* 0x000fe60003800200 */
[----:B------:R-:W-:-:S13]  /*0110*/  ISETP.GT.U32.AND.EX P0, PT, R0, RZ, PT, P0 ;  /* 0x000000ff0000720c */ /* 0x000fda0003f04100 */
[----:B------:R-:W-:Y:S05]  /*0120*/  @P0 BRA `(.L_x_88) ;  /* 0x0000001000800947 */ /* 0x000fea0003800000 */
[----:B------:R-:W0:Y:S01]  /*0130*/  S2R R5, SR_TID.X ;  /* 0x0000000000057919 */ /* 0x000e220000002100 */
[----:B------:R-:W-:Y:S01]  /*0140*/  BSSY.RECONVERGENT B1, `(.L_x_89) ;  /* 0x0000009000017945 */ /* 0x000fe20003800200 */
[----:B------:R-:W-:Y:S01]  /*0150*/  IMAD.MOV.U32 R6, RZ, RZ, RZ ;  /* 0x000000ffff067224 */ /* 0x000fe200078e00ff */
[----:B0-----:R-:W-:Y:S01]  /*0160*/  ISETP.GE.U32.AND P0, PT, R5, R4, PT ;  /* 0x000000040500720c */ /* 0x001fe20003f06070 */
[----:B------:R-:W-:-:S12]  /*0170*/  IMAD.MOV.U32 R7, RZ, RZ, R5 ;  /* 0x000000ffff077224 */ /* 0x000fd800078e0005 */
[----:B------:R-:W-:Y:S05]  /*0180*/  @P0 BRA `(.L_x_90) ;  /* 0x0000000000100947 */ /* 0x000fea0003800000 */
[----:B------:R-:W0:Y:S02]  /*0190*/  LDC.64 R2, c[0x0][0x380] ;  /* 0x0000e000ff027b82 */ /* 0x000e240000000a00 */
[----:B0-----:R-:W-:-:S05]  /*01a0*/  IMAD.WIDE.U32 R2, R5, 0x4, R2 ;  /* 0x0000000405027825 */ /* 0x001fca00078e0002 */
[----:B------:R0:W5:Y:S01]  /*01b0*/  LDG.E R6, desc[UR6][R2.64] ;  /* 0x0000000602067981 */ /* 0x000162000c1e1900 */
[----:B------:R-:W-:-:S07]  /*01c0*/  VIADD R7, R5, 0x100 ;  /* 0x0000010005077836 */ /* 0x000fce0000000000 */
.L_x_90:
[----:B------:R-:W-:Y:S05]  /*01d0*/  BSYNC.RECONVERGENT B1 ;  /* 0x0000000000017941 */ /* 0x000fea0003800200 */
.L_x_89:
[----:B------:R-:W-:Y:S01]  /*01e0*/  ISETP.GE.U32.AND P0, PT, R7, R4, PT ;  /* 0x000000040700720c */ /* 0x000fe20003f06070 */
[----:B------:R-:W-:-:S12]  /*01f0*/  BSSY.RECONVERGENT B1, `(.L_x_91) ;  /* 0x000008a000017945 */ /* 0x000fd80003800200 */
[----:B------:R-:W-:Y:S05]  /*0200*/  @P0 BRA `(.L_x_92) ;  /* 0x0000000800200947 */ /* 0x000fea0003800000 */
[----:B0-----:R-:W-:Y:S01]  /*0210*/  LOP3.LUT R3, RZ, R7, RZ, 0x33, !PT ;  /* 0x00000007ff037212 */ /* 0x001fe200078e33ff */
[----:B------:R-:W-:Y:S04]  /*0220*/  BSSY.RECONVERGENT B2, `(.L_x_93) ;  /* 0x0000043000027945 */ /* 0x000fe80003800200 */
[----:B------:R-:W-:-:S05]  /*0230*/  IMAD.IADD R3, R3, 0x1, R4 ;  /* 0x0000000103037824 */ /* 0x000fca00078e0204 */
[C---:B------:R-:W-:Y:S02]  /*0240*/  ISETP.GE.U32.AND P1, PT, R3.reuse, 0xf00, PT ;  /* 0x00000f000300780c */ /* 0x040fe40003f26070 */
[----:B------:R-:W-:-:S04]  /*0250*/  LEA.HI R8, R3, 0x1, RZ, 0x18 ;  /* 0x0000000103087811 */ /* 0x000fc800078fc0ff */
[----:B------:R-:W-:-:S04]  /*0260*/  LOP3.LUT R22, R8, 0xf, RZ, 0xc0, !PT ;  /* 0x0000000f08167812 */ /* 0x000fc800078ec0ff */
[----:B------:R-:W-:-:S03]  /*0270*/  ISETP.NE.AND P0, PT, R22, RZ, PT ;  /* 0x000000ff1600720c */ /* 0x000fc60003f05270 */
[----:B------:R-:W-:Y:S10]  /*0280*/  @!P1 BRA `(.L_x_94) ;  /* 0x0000000000f09947 */ /* 0x000ff40003800000 */
[----:B------:R-:W0:Y:S01]  /*0290*/  LDC.64 R2, c[0x0][0x380] ;  /* 0x0000e000ff027b82 */ /* 0x000e220000000a00 */
[----:B------:R-:W-:-:S05]  /*02a0*/  LOP3.LUT R9, R8, 0x1fffff0, RZ, 0xc0, !PT ;  /* 0x01fffff008097812 */ /* 0x000fca00078ec0ff */
[----:B------:R-:W-:Y:S02]  /*02b0*/  IMAD.MOV R9, RZ, RZ, -R9 ;  /* 0x000000ffff097224 */ /* 0x000fe400078e0a09 */
[----:B0-----:R-:W-:-:S03]  /*02c0*/  IMAD.WIDE.U32 R2, R7, 0x4, R2 ;  /* 0x0000000407027825 */ /* 0x001fc600078e0002 */
[----:B------:R-:W-:-:S05]  /*02d0*/  IADD3 R2, P1, PT, R2, 0x2000, RZ ;  /* 0x0000200002027810 */ /* 0x000fca0007f3e0ff */
[----:B------:R-:W-:-:S08]  /*02e0*/  IMAD.X R3, RZ, RZ, R3, P1 ;  /* 0x000000ffff037224 */ /* 0x000fd000008e0603 */
.L_x_95:
        /* <DEDUP_REMOVED lines=54> */
.L_x_94:
[----:B------:R-:W-:Y:S05]  /*0650*/  BSYNC.RECONVERGENT B2 ;  /* 0x0000000000027941 */ /* 0x000fea0003800200 */
.L_x_93:
[----:B------:R-:W-:Y:S05]  /*0660*/  @!P0 BRA `(.L_x_92) ;  /* 0x0000000400088947 */ /* 0x000fea0003800000 */
[----:B------:R-:W-:Y:S01]  /*0670*/  ISETP.GE.U32.AND P1, PT, R22, 0x8, PT ;  /* 0x000000081600780c */ /* 0x000fe20003f26070 */
[----:B------:R-:W-:Y:S01]  /*0680*/  BSSY.RECONVERGENT B2, `(.L_x_96) ;  /* 0x000001f000027945 */ /* 0x000fe20003800200 */
[----:B------:R-:W-:-:S04]  /*0690*/  LOP3.LUT R12, R8, 0x7, RZ, 0xc0, !PT ;  /* 0x00000007080c7812 */ /* 0x000fc800078ec0ff */
[----:B------:R-:W-:-:S07]  /*06a0*/  ISETP.NE.AND P0, PT, R12, RZ, PT ;  /* 0x000000ff0c00720c */ /* 0x000fce0003f05270 */
[----:B------:R-:W-:Y:S06]  /*06b0*/  @!P1 BRA `(.L_x_97) ;  /* 0x00000000006c9947 */ /* 0x000fec0003800000 */
[----:B------:R-:W0:Y:S02]  /*06c0*/  LDC.64 R2, c[0x0][0x380] ;  /* 0x0000e000ff027b82 */ /* 0x000e240000000a00 */
[----:B0-----:R-:W-:-:S05]  /*06d0*/  IMAD.WIDE R2, R7, 0x4, R2 ;  /* 0x0000000407027825 */ /* 0x001fca00078e0202 */
        /* <DEDUP_REMOVED lines=25> */
.L_x_97:
[----:B------:R-:W-:Y:S05]  /*0870*/  BSYNC.RECONVERGENT B2 ;  /* 0x0000000000027941 */ /* 0x000fea0003800200 */
.L_x_96:
        /* <DEDUP_REMOVED lines=21> */
.L_x_99:
[----:B------:R-:W-:Y:S05]  /*09d0*/  BSYNC.RECONVERGENT B2 ;  /* 0x0000000000027941 */ /* 0x000fea0003800200 */
.L_x_98:
[----:B------:R-:W-:Y:S05]  /*09e0*/  @!P0 BRA `(.L_x_92) ;  /* 0x0000000000288947 */ /* 0x000fea0003800000 */
[----:B------:R-:W0:Y:S01]  /*09f0*/  LDC.64 R8, c[0x0][0x380] ;  /* 0x0000e000ff087b82 */ /* 0x000e220000000a00 */
[----:B------:R-:W-:-:S07]  /*0a00*/  IMAD.MOV R10, RZ, RZ, -R10 ;  /* 0x000000ffff0a7224 */ /* 0x000fce00078e0a0a */
.L_x_100:
[----:B0-----:R-:W-:-:S06]  /*0a10*/  IMAD.WIDE R2, R7, 0x4, R8 ;  /* 0x0000000407027825 */ /* 0x001fcc00078e0208 */
[----:B------:R-:W2:Y:S01]  /*0a20*/  LDG.E R3, desc[UR6][R2.64] ;  /* 0x0000000602037981 */ /* 0x000ea2000c1e1900 */
[----:B------:R-:W-:Y:S02]  /*0a30*/  VIADD R10, R10, 0x1 ;  /* 0x000000010a0a7836 */ /* 0x000fe40000000000 */
[----:B------:R-:W-:-:S03]  /*0a40*/  VIADD R7, R7, 0x100 ;  /* 0x0000010007077836 */ /* 0x000fc60000000000 */
[----:B------:R-:W-:Y:S02]  /*0a50*/  ISETP.NE.AND P1, PT, R10, RZ, PT ;  /* 0x000000ff0a00720c */ /* 0x000fe40003f25270 */
[----:B--2--5:R-:W-:-:S04]  /*0a60*/  FSETP.GEU.AND P0, PT, R6, R3, PT ;  /* 0x000000030600720b */ /* 0x024fc80003f0e000 */
[----:B------:R-:W-:-:S07]  /*0a70*/  FSEL R6, R3, R6, !P0 ;  /* 0x0000000603067208 */ /* 0x000fce0004000000 */
[----:B------:R-:W-:Y:S05]  /*0a80*/  @P1 BRA `(.L_x_100) ;  /* 0xfffffffc00e01947 */ /* 0x000fea000383ffff */
.L_x_92:
[----:B------:R-:W-:Y:S05]  /*0a90*/  BSYNC.RECONVERGENT B1 ;  /* 0x0000000000017941 */ /* 0x000fea0003800200 */
.L_x_91:
[----:B------:R-:W-:Y:S01]  /*0aa0*/  ISETP.GE.U32.AND P0, PT, R4, 0x100, PT ;  /* 0x000001000400780c */ /* 0x000fe20003f06070 */
[----:B-----5:R-:W-:-:S03]  /*0ab0*/  IMAD.MOV.U32 R9, RZ, RZ, R6 ;  /* 0x000000ffff097224 */ /* 0x020fc600078e0006 */
[----:B------:R-:W-:-:S13]  /*0ac0*/  ISETP.GE.U32.AND.EX P0, PT, R0, RZ, PT, P0 ;  /* 0x000000ff0000720c */ /* 0x000fda0003f06100 */
        /* <DEDUP_REMOVED lines=25> */
[----:B------:R-:W-:-:S05]  /*0c60*/  @!P0 FSEL R0, R3, R0, !P1 ;  /* 0x0000000003008208 */ /* 0x000fca0004800000 */
[----:B------:R-:W0:Y:S02]  /*0c70*/  SHFL.DOWN PT, R3, R0, 0x10, 0x1f ;  /* 0x0a001f0000037f89 */ /* 0x000e2400000e0000 */
[----:B0-----:R-:W-:-:S04]  /*0c80*/  FSETP.GEU.AND P0, PT, R0, R3, PT ;  /* 0x000000030000720b */ /* 0x001fc80003f0e000 */
[----:B------:R-:W-:Y:S02]  /*0c90*/  FSEL R3, R3, R0, !P0 ;  /* 0x0000000003037208 */ /* 0x000fe40004000000 */
[----:B------:R-:W-:-:S03]  /*0ca0*/  ISETP.GT.AND P0, PT, R6, 0xf, PT ;  /* 0x0000000f0600780c */ /* 0x000fc60003f04270 */
[----:B------:R0:W-:Y:S01]  /*0cb0*/  @!P2 STS [R7+0x8], R3 ;  /* 0x000008030700a388 */ /* 0x0001e20000000800 */
[----:B------:R-:W-:Y:S01]  /*0cc0*/  BAR.SYNC.DEFER_BLOCKING 0x0 ;  /* 0x0000000000007b1d */ /* 0x000fe20000010000 */
[----:B------:R-:W-:Y:S02]  /*0cd0*/  ISETP.NE.AND P2, PT, R5, RZ, PT ;  /* 0x000000ff0500720c */ /* 0x000fe40003f45270 */
[----:B------:R-:W-:-:S11]  /*0ce0*/  FSEL R2, R0, R3, P0 ;  /* 0x0000000300027208 */ /* 0x000fd60000000000 */
        /* <DEDUP_REMOVED lines=22> */
.L_x_101:
[----:B0-----:R-:W-:Y:S01]  /*0e50*/  LOP3.LUT R2, R5, 0x3e0, RZ, 0xc0, !PT ;  /* 0x000003e005027812 */ /* 0x001fe200078ec0ff */
[----:B------:R-:W0:Y:S03]  /*0e60*/  S2R R8, SR_LANEID ;  /* 0x0000000000087919 */ /* 0x000e260000000000 */
[----:B------:R-:W-:Y:S01]  /*0e70*/  LOP3.LUT R7, RZ, R2, RZ, 0x33, !PT ;  /* 0x00000002ff077212 */ /* 0x000fe200078e33ff */
[----:B------:R-:W-:-:S04]  /*0e80*/  VIADD R3, R2, 0x20 ;  /* 0x0000002002037836 */ /* 0x000fc80000000000 */
[----:B------:R-:W-:Y:S01]  /*0e90*/  IMAD.IADD R7, R7, 0x1, R4 ;  /* 0x0000000107077824 */ /* 0x000fe200078e0204 */
[----:B------:R-:W-:-:S04]  /*0ea0*/  ISETP.GT.U32.AND P0, PT, R3, R4, PT ;  /* 0x000000040300720c */ /* 0x000fc80003f04070 */
[----:B------:R-:W-:-:S05]  /*0eb0*/  SEL R7, R7, 0x1f, P0 ;  /* 0x0000001f07077807 */ /* 0x000fca0000000000 */
[----:B------:R-:W1:Y:S01]  /*0ec0*/  SHFL.DOWN PT, R2, R9, 0x1, R7 ;  /* 0x0820000009027989 */ /* 0x000e6200000e0007 */
[C---:B0-----:R-:W-:Y:S01]  /*0ed0*/  ISETP.GE.AND P0, PT, R8.reuse, R7, PT ;  /* 0x000000070800720c */ /* 0x041fe20003f06270 */
[C---:B------:R-:W-:Y:S01]  /*0ee0*/  VIADD R6, R8.reuse, 0x2 ;  /* 0x0000000208067836 */ /* 0x040fe20000000000 */
[----:B------:R-:W-:Y:S02]  /*0ef0*/  ISETP.NE.AND P2, PT, R8, RZ, PT ;  /* 0x000000ff0800720c */ /* 0x000fe40003f45270 */
[----:B-1----:R-:W-:-:S09]  /*0f00*/  FSETP.GEU.AND P1, PT, R9, R2, PT ;  /* 0x000000020900720b */ /* 0x002fd20003f2e000 */
[----:B------:R-:W-:Y:S02]  /*0f10*/  @!P0 FSEL R9, R2, R9, !P1 ;  /* 0x0000000902098208 */ /* 0x000fe40004800000 */
[----:B------:R-:W0:Y:S01]  /*0f20*/  @!P2 S2R R11, SR_CgaCtaId ;  /* 0x00000000000ba919 */ /* 0x000e220000008800 */
[----:B------:R-:W-:Y:S01]  /*0f30*/  ISETP.GT.AND P0, PT, R6, R7, PT ;  /* 0x000000070600720c */ /* 0x000fe20003f04270 */
[----:B------:R-:W-:Y:S01]  /*0f40*/  VIADD R6, R8, 0x4 ;  /* 0x0000000408067836 */ /* 0x000fe20000000000 */
[----:B------:R-:W-:Y:S01]  /*0f50*/  @!P2 SHF.R.U32.HI R3, RZ, 0x3, R5 ;  /* 0x00000003ff03a819 */ /* 0x000fe20000011605 */
[----:B------:R-:W1:Y:S03]  /*0f60*/  SHFL.DOWN PT, R2, R9, 0x2, R7 ;  /* 0x0840000009027989 */ /* 0x000e6600000e0007 */
[----:B------:R-:W-:Y:S02]  /*0f70*/  @!P2 LOP3.LUT R3, R3, 0x7c, RZ, 0xc0, !PT ;  /* 0x0000007c0303a812 */ /* 0x000fe400078ec0ff */
[----:B-1----:R-:W-:-:S05]  /*0f80*/  FSETP.GEU.AND P1, PT, R9, R2, PT ;  /* 0x000000020900720b */ /* 0x002fca0003f2e000 */
[----:B------:R-:W-:Y:S02]  /*0f90*/  @!P0 FSEL R9, R2, R9, !P1 ;  /* 0x0000000902098208 */ /* 0x000fe40004800000 */
[----:B------:R-:W-:Y:S01]  /*0fa0*/  ISETP.GT.AND P0, PT, R6, R7, PT ;  /* 0x000000070600720c */ /* 0x000fe20003f04270 */
[----:B------:R-:W-:Y:S02]  /*0fb0*/  VIADD R6, R8, 0x8 ;  /* 0x0000000808067836 */ /* 0x000fe40000000000 */
[----:B------:R-:W1:Y:S02]  /*0fc0*/  SHFL.DOWN PT, R2, R9, 0x4, R7 ;  /* 0x0880000009027989 */ /* 0x000e6400000e0007 */
[----:B-1----:R-:W-:-:S08]  /*0fd0*/  FSETP.GEU.AND P1, PT, R9, R2, PT ;  /* 0x000000020900720b */ /* 0x002fd00003f2e000 */
[----:B------:R-:W-:Y:S02]  /*0fe0*/  @!P0 FSEL R9, R2, R9, !P1 ;  /* 0x0000000902098208 */ /* 0x000fe40004800000 */
[----:B------:R-:W-:Y:S01]  /*0ff0*/  ISETP.GT.AND P0, PT, R6, R7, PT ;  /* 0x000000070600720c */ /* 0x000fe20003f04270 */
[----:B------:R-:W-:Y:S02]  /*1000*/  VIADD R6, R8, 0x10 ;  /* 0x0000001008067836 */ /* 0x000fe40000000000 */
[----:B------:R-:W1:Y:S02]  /*1010*/  SHFL.DOWN PT, R2, R9, 0x8, R7 ;  /* 0x0900000009027989 */ /* 0x000e6400000e0007 */
[----:B-1----:R-:W-:-:S08]  /*1020*/  FSETP.GEU.AND P1, PT, R9, R2, PT ;  /* 0x000000020900720b */ /* 0x002fd00003f2e000 */
[----:B------:R-:W-:Y:S02]  /*1030*/  @!P0 FSEL R9, R2, R9, !P1 ;  /* 0x0000000902098208 */ /* 0x000fe40004800000 */
[----:B------:R-:W-:Y:S02]  /*1040*/  ISETP.GT.AND P0, PT, R6, R7, PT ;  /* 0x000000070600720c */ /* 0x000fe40003f04270 */
[----:B------:R-:W-:Y:S01]  /*1050*/  @!P2 MOV R6, 0x400 ;  /* 0x000004000006a802 */ /* 0x000fe20000000f00 */
[----:B------:R-:W1:Y:S03]  /*1060*/  SHFL.DOWN PT, R2, R9, 0x10, R7 ;  /* 0x0a00000009027989 */ /* 0x000e6600000e0007 */
[----:B0-----:R-:W-:-:S05]  /*1070*/  @!P2 LEA R6, R11, R6, 0x18 ;  /* 0x000000060b06a211 */ /* 0x001fca00078ec0ff */
[----:B------:R-:W-:Y:S01]  /*1080*/  @!P2 IMAD.IADD R3, R3, 0x1, R6 ;  /* 0x000000010303a824 */ /* 0x000fe200078e0206 */
[----:B-1----:R-:W-:-:S04]  /*1090*/  FSETP.GEU.AND P1, PT, R9, R2, PT ;  /* 0x000000020900720b */ /* 0x002fc80003f2e000 */
        /* <DEDUP_REMOVED lines=8> */
[C---:B------:R-:W-:Y:S02]  /*1120*/  ISETP.GT.U32.AND P1, PT, R4.reuse, 0x20, PT ;  /* 0x000000200400780c */ /* 0x040fe40003f24070 */
[----:B------:R-:W-:Y:S02]  /*1130*/  ISETP.GT.U32.AND P0, PT, R4, 0x40, PT ;  /* 0x000000400400780c */ /* 0x000fe40003f04070 */
[C---:B------:R-:W-:Y:S02]  /*1140*/  ISETP.GT.U32.AND.EX P1, PT, R0.reuse, RZ, PT, P1 ;  /* 0x000000ff0000720c */ /* 0x040fe40003f24110 */
[----:B------:R-:W-:Y:S02]  /*1150*/  ISETP.GT.U32.AND.EX P0, PT, R0, RZ, PT, P0 ;  /* 0x000000ff0000720c */ /* 0x000fe40003f04100 */
[----:B------:R-:W-:Y:S01]  /*1160*/  ISETP.GT.U32.AND P3, PT, R4, 0x60, PT ;  /* 0x000000600400780c */ /* 0x000fe20003f64070 */
[----:B0-----:R-:W-:-:S09]  /*1170*/  ULEA UR4, UR5, UR4, 0x18 ;  /* 0x0000000405047291 */ /* 0x001fd2000f8ec0ff */
[----:B------:R-:W0:Y:S04]  /*1180*/  LDS R3, [UR4+0xc] ;  /* 0x00000c04ff037984 */ /* 0x000e280008000800 */
[----:B------:R-:W1:Y:S04]  /*1190*/  LDS.128 R8, [UR4+0x10] ;  /* 0x00001004ff087984 */ /* 0x000e680008000c00 */
[----:B------:R-:W2:Y:S01]  /*11a0*/  LDS.64 R6, [UR4+0x20] ;  /* 0x00002004ff067984 */ /* 0x000ea20008000a00 */
[----:B0-----:R-:W-:-:S04]  /*11b0*/  FSETP.GEU.AND P4, PT, R2, R3, PT ;  /* 0x000000030200720b */ /* 0x001fc80003f8e000 */
[----:B------:R-:W-:Y:S02]  /*11c0*/  @P1 FSEL R2, R3, R2, !P4 ;  /* 0x0000000203021208 */ /* 0x000fe40006000000 */
[----:B------:R-:W-:Y:S02]  /*11d0*/  ISETP.GT.U32.AND.EX P1, PT, R0, RZ, PT, P3 ;  /* 0x000000ff0000720c */ /* 0x000fe40003f24130 */
[----:B-1----:R-:W-:Y:S02]  /*11e0*/  FSETP.GEU.AND P4, PT, R2, R8, PT ;  /* 0x000000080200720b */ /* 0x002fe40003f8e000 */
[----:B------:R-:W-:Y:S02]  /*11f0*/  ISETP.GT.U32.AND P3, PT, R4, 0x80, PT ;  /* 0x000000800400780c */ /* 0x000fe40003f64070 */
[----:B------:R-:W-:Y:S02]  /*1200*/  @P0 FSEL R2, R8, R2, !P4 ;  /* 0x0000000208020208 */ /* 0x000fe40006000000 */
[----:B------:R-:W-:-:S02]  /*1210*/  ISETP.GT.U32.AND.EX P0, PT, R0, RZ, PT, P3 ;  /* 0x000000ff0000720c */ /* 0x000fc40003f04130 */
[----:B------:R-:W-:Y:S02]  /*1220*/  FSETP.GEU.AND P4, PT, R2, R9, PT ;  /* 0x000000090200720b */ /* 0x000fe40003f8e000 */
[----:B------:R-:W-:Y:S02]  /*1230*/  ISETP.GT.U32.AND P3, PT, R4, 0xa0, PT ;  /* 0x000000a00400780c */ /* 0x000fe40003f64070 */
[----:B------:R-:W-:Y:S02]  /*1240*/  @P1 FSEL R2, R9, R2, !P4 ;  /* 0x0000000209021208 */ /* 0x000fe40006000000 */
[----:B------:R-:W-:Y:S02]  /*1250*/  ISETP.GT.U32.AND.EX P1, PT, R0, RZ, PT, P3 ;  /* 0x000000ff0000720c */ /* 0x000fe40003f24130 */
[----:B------:R-:W-:Y:S02]  /*1260*/  FSETP.GEU.AND P4, PT, R2, R10, PT ;  /* 0x0000000a0200720b */ /* 0x000fe40003f8e000 */
[----:B------:R-:W-:-:S02]  /*1270*/  ISETP.GT.U32.AND P3, PT, R4, 0xc0, PT ;  /* 0x000000c00400780c */ /* 0x000fc40003f64070 */
[----:B------:R-:W-:Y:S02]  /*1280*/  @P0 FSEL R2, R10, R2, !P4 ;  /* 0x000000020a020208 */ /* 0x000fe40006000000 */
[----:B------:R-:W-:Y:S02]  /*1290*/  ISETP.GT.U32.AND.EX P0, PT, R0, RZ, PT, P3 ;  /* 0x000000ff0000720c */ /* 0x000fe40003f04130 */
[----:B------:R-:W-:-:S04]  /*12a0*/  FSETP.GEU.AND P3, PT, R2, R11, PT ;  /* 0x0000000b0200720b */ /* 0x000fc80003f6e000 */
[----:B------:R-:W-:Y:S02]  /*12b0*/  @P1 FSEL R2, R11, R2, !P3 ;  /* 0x000000020b021208 */ /* 0x000fe40005800000 */
[----:B------:R-:W-:Y:S02]  /*12c0*/  ISETP.GT.U32.AND P1, PT, R4, 0xe0, PT ;  /* 0x000000e00400780c */ /* 0x000fe40003f24070 */
[----:B--2---:R-:W-:Y:S02]  /*12d0*/  FSETP.GEU.AND P3, PT, R2, R6, PT ;  /* 0x000000060200720b */ /* 0x004fe40003f6e000 */
[----:B------:R-:W-:Y:S02]  /*12e0*/  ISETP.GT.U32.AND.EX P1, PT, R0, RZ, PT, P1 ;  /* 0x000000ff0000720c */ /* 0x000fe40003f24110 */
[----:B------:R-:W-:-:S04]  /*12f0*/  @P0 FSEL R2, R6, R2, !P3 ;  /* 0x0000000206020208 */ /* 0x000fc80005800000 */
[----:B------:R-:W-:-:S07]  /*1300*/  FSETP.GEU.AND P0, PT, R2, R7, PT ;  /* 0x000000070200720b */ /* 0x000fce0003f0e000 */
[----:B------:R-:W-:Y:S01]  /*1310*/  @P1 FSEL R2, R7, R2, !P0 ;  /* 0x0000000207021208 */ /* 0x000fe20004000000 */
[----:B------:R-:W-:Y:S06]  /*1320*/  BRA `(.L_x_102) ;  /* 0x0000001400347947 */ /* 0x000fec0003800000 */
.L_x_88:
[----:B------:R-:W0:Y:S01]  /*1330*/  S2R R8, SR_TID.X ;  /* 0x0000000000087919 */ /* 0x000e220000002100 */
[----:B------:R-:W0:Y:S02]  /*1340*/  LDC.64 R2, c[0x0][0x380] ;  /* 0x0000e000ff027b82 */ /* 0x000e240000000a00 */
[----:B0-----:R-:W-:-:S05]  /*1350*/  IMAD.WIDE.U32 R2, R8, 0x4, R2 ;  /* 0x0000000408027825 */ /* 0x001fca00078e0002 */
        /* <DEDUP_REMOVED lines=23> */
[----:B------:R-:W-:Y:S01]  /*14d0*/  FSEL R14, R14, R11, !P3 ;  /* 0x0000000b0e0e7208 */ /* 0x000fe20005800000 */
[----:B------:R-:W-:Y:S01]  /*14e0*/  IMAD.MOV.U32 R11, RZ, RZ, RZ ;  /* 0x000000ffff0b7224 */ /* 0x000fe200078e00ff */
        /* <DEDUP_REMOVED lines=9> */
[----:B------:R-:W-:Y:S01]  /*1580*/  IMAD.MOV.U32 R9, RZ, RZ, 0x1000 ;  /* 0x00001000ff097424 */ /* 0x000fe200078e00ff */
[----:B------:R-:W-:Y:S02]  /*1590*/  FSEL R17, R20, R17, !P2 ;  /* 0x0000001114117208 */ /* 0x000fe40005000000 */
[----:B------:R-:W-:Y:S02]  /*15a0*/  FSETP.GEU.AND P1, PT, R5, R14, PT ;  /* 0x0000000e0500720b */ /* 0x000fe40003f2e000 */
[----:B------:R-:W-:Y:S02]  /*15b0*/  FSETP.GEU.AND P3, PT, R19, R22, PT ;  /* 0x000000161300720b */ /* 0x000fe40003f6e000 */
[----:B------:R-:W-:-:S02]  /*15c0*/  FSETP.GEU.AND P2, PT, R13, R18, PT ;  /* 0x000000120d00720b */ /* 0x000fc40003f4e000 */
[----:B------:R-:W-:Y:S02]  /*15d0*/  FSEL R22, R22, R19, !P3 ;  /* 0x0000001316167208 */ /* 0x000fe40005800000 */
[----:B------:R-:W-:Y:S02]  /*15e0*/  FSEL R5, R14, R5, !P1 ;  /* 0x000000050e057208 */ /* 0x000fe40004800000 */
[----:B------:R-:W-:Y:S02]  /*15f0*/  FSETP.GEU.AND P3, PT, R17, R22, PT ;  /* 0x000000161100720b */ /* 0x000fe40003f6e000 */
[----:B------:R-:W-:Y:S02]  /*1600*/  FSEL R13, R18, R13, !P2 ;  /* 0x0000000d120d7208 */ /* 0x000fe40005000000 */
[----:B------:R-:W-:Y:S02]  /*1610*/  FSEL R22, R22, R17, !P3 ;  /* 0x0000001116167208 */ /* 0x000fe40005800000 */
[----:B------:R-:W-:-:S02]  /*1620*/  IADD3 R12, P3, PT, R4, -0x1000, RZ ;  /* 0xfffff000040c7810 */ /* 0x000fc40007f7e0ff */
[----:B------:R-:W-:Y:S02]  /*1630*/  FSETP.GEU.AND P2, PT, R13, R22, PT ;  /* 0x000000160d00720b */ /* 0x000fe40003f4e000 */
[----:B------:R-:W-:Y:S02]  /*1640*/  ISETP.GE.U32.AND P0, PT, R12, 0x1000, PT ;  /* 0x000010000c00780c */ /* 0x000fe40003f06070 */
[----:B------:R-:W-:Y:S02]  /*1650*/  IADD3.X R14, PT, PT, R0, -0x1, RZ, P3, !PT ;  /* 0xffffffff000e7810 */ /* 0x000fe40001ffe4ff */
[----:B------:R-:W-:Y:S02]  /*1660*/  FSEL R10, R22, R13, !P2 ;  /* 0x0000000d160a7208 */ /* 0x000fe40005000000 */
[----:B------:R-:W-:Y:S02]  /*1670*/  ISETP.GE.U32.AND.EX P0, PT, R14, RZ, PT, P0 ;  /* 0x000000ff0e00720c */ /* 0x000fe40003f06100 */
[----:B------:R-:W-:-:S04]  /*1680*/  FSETP.GEU.AND P1, PT, R5, R10, PT ;  /* 0x0000000a0500720b */ /* 0x000fc80003f2e000 */
[----:B------:R-:W-:-:S07]  /*1690*/  FSEL R10, R10, R5, !P1 ;  /* 0x000000050a0a7208 */ /* 0x000fce0004800000 */
[----:B------:R-:W-:Y:S05]  /*16a0*/  @!P0 BRA `(.L_x_103) ;  /* 0x0000000400008947 */ /* 0x000fea0003800000 */
[----:B------:R-:W0:Y:S01]  /*16b0*/  LDC.64 R4, c[0x0][0x390] ;  /* 0x0000e400ff047b82 */ /* 0x000e220000000a00 */
[----:B------:R-:W-:Y:S02]  /*16c0*/  IMAD.MOV.U32 R9, RZ, RZ, 0x1000 ;  /* 0x00001000ff097424 */ /* 0x000fe400078e00ff */
[----:B------:R-:W-:-:S07]  /*16d0*/  IMAD.MOV.U32 R11, RZ, RZ, RZ ;  /* 0x000000ffff0b7224 */ /* 0x000fce00078e00ff */
.L_x_105:
[----:B------:R-:W-:-:S04]  /*16e0*/  LEA R6, P0, R9, R2, 0x2 ;  /* 0x0000000209067211 */ /* 0x000fc800078010ff */
[----:B------:R-:W-:-:S05]  /*16f0*/  LEA.HI.X R7, R9, R3, R11, 0x2, P0 ;  /* 0x0000000309077211 */ /* 0x000fca00000f140b */
        /* <DEDUP_REMOVED lines=35> */
[----:B------:R-:W-:Y:S02]  /*1930*/  FSETP.GEU.AND P2, PT, R17, R20, PT ;  /* 0x000000141100720b */ /* 0x000fe40003f4e000 */
[----:B------:R-:W-:Y:S02]  /*1940*/  FSETP.GEU.AND P3, PT, R23, R24, PT ;  /* 0x000000181700720b */ /* 0x000fe40003f6e000 */
[----:B------:R-:W-:-:S02]  /*1950*/  FSEL R17, R20, R17, !P2 ;  /* 0x0000001114117208 */ /* 0x000fc40005000000 */
[----:B------:R-:W-:Y:S02]  /*1960*/  FSEL R24, R24, R23, !P3 ;  /* 0x0000001718187208 */ /* 0x000fe40005800000 */
[----:B------:R-:W-:Y:S02]  /*1970*/  FSETP.GEU.AND P0, PT, R10, R15, PT ;  /* 0x0000000f0a00720b */ /* 0x000fe40003f0e000 */
[----:B------:R-:W-:Y:S02]  /*1980*/  FSETP.GEU.AND P3, PT, R21, R24, PT ;  /* 0x000000181500720b */ /* 0x000fe40003f6e000 */
[----:B-1----:R-:W-:Y:S02]  /*1990*/  IADD3 R6, P2, PT, -R9, R4, RZ ;  /* 0x0000000409067210 */ /* 0x002fe40007f5e1ff */
[----:B------:R-:W-:Y:S02]  /*19a0*/  FSEL R24, R24, R21, !P3 ;  /* 0x0000001518187208 */ /* 0x000fe40005800000 */
[----:B------:R-:W-:-:S02]  /*19b0*/  FSEL R10, R15, R10, !P0 ;  /* 0x0000000a0f0a7208 */ /* 0x000fc40004000000 */
[----:B------:R-:W-:Y:S01]  /*19c0*/  ISETP.GE.U32.AND P0, PT, R6, 0x1000, PT ;  /* 0x000010000600780c */ /* 0x000fe20003f06070 */
[----:B------:R-:W-:Y:S01]  /*19d0*/  IMAD.X R6, R0, 0x1, ~R11, P2 ;  /* 0x0000000100067824 */ /* 0x000fe200010e0e0b */
[----:B------:R-:W-:-:S04]  /*19e0*/  FSETP.GEU.AND P1, PT, R17, R24, PT ;  /* 0x000000181100720b */ /* 0x000fc80003f2e000 */
[----:B------:R-:W-:Y:S02]  /*19f0*/  FSEL R17, R24, R17, !P1 ;  /* 0x0000001118117208 */ /* 0x000fe40004800000 */
[----:B------:R-:W-:Y:S02]  /*1a00*/  ISETP.GE.U32.AND.EX P0, PT, R6, RZ, PT, P0 ;  /* 0x000000ff0600720c */ /* 0x000fe40003f06100 */
[----:B------:R-:W-:-:S04]  /*1a10*/  FSETP.GEU.AND P1, PT, R10, R17, PT ;  /* 0x000000110a00720b */ /* 0x000fc80003f2e000 */
[----:B------:R-:W-:-:S04]  /*1a20*/  FSEL R10, R17, R10, !P1 ;  /* 0x0000000a110a7208 */ /* 0x000fc80004800000 */
[----:B------:R-:W-:-:S04]  /*1a30*/  FSETP.GEU.AND P1, PT, R10, R25, PT ;  /* 0x000000190a00720b */ /* 0x000fc80003f2e000 */
[----:B------:R-:W-:Y:S01]  /*1a40*/  FSEL R10, R25, R10, !P1 ;  /* 0x0000000a190a7208 */ /* 0x000fe20004800000 */
[----:B------:R-:W-:Y:S08]  /*1a50*/  @!P0 BRA `(.L_x_104) ;  /* 0x0000000800908947 */ /* 0x000ff00003800000 */
[----:B------:R-:W-:-:S05]  /*1a60*/  IADD3 R9, P0, PT, R9, 0x1000, RZ ;  /* 0x0000100009097810 */ /* 0x000fca0007f1e0ff */
[----:B------:R-:W-:Y:S01]  /*1a70*/  IMAD.X R11, RZ, RZ, R11, P0 ;  /* 0x000000ffff0b7224 */ /* 0x000fe200000e060b */
[----:B------:R-:W-:-:S04]  /*1a80*/  ISETP.GT.U32.AND P0, PT, R9, R12, PT ;  /* 0x0000000c0900720c */ /* 0x000fc80003f04070 */
[----:B------:R-:W-:-:S13]  /*1a90*/  ISETP.GT.U32.AND.EX P0, PT, R11, R14, PT, P0 ;  /* 0x0000000e0b00720c */ /* 0x000fda0003f04100 */
[----:B------:R-:W-:Y:S05]  /*1aa0*/  @!P0 BRA `(.L_x_105) ;  /* 0xfffffffc000c8947 */ /* 0x000fea000383ffff */
.L_x_103:
[----:B------:R-:W-:Y:S01]  /*1ab0*/  IMAD.IADD R3, R4, 0x1, -R9 ;  /* 0x0000000104037824 */ /* 0x000fe200078e0a09 */
[----:B------:R-:W-:Y:S01]  /*1ac0*/  ISETP.GE.U32.AND P1, PT, R9, R4, PT ;  /* 0x000000040900720c */ /* 0x000fe20003f26070 */
[----:B------:R-:W-:Y:S03]  /*1ad0*/  BSSY.RECONVERGENT B1, `(.L_x_104) ;  /* 0x000009c000017945 */ /* 0x000fe60003800200 */
[----:B------:R-:W-:-:S04]  /*1ae0*/  ISETP.GE.AND P0, PT, R8, R3, PT ;  /* 0x000000030800720c */ /* 0x000fc80003f06270 */
[----:B------:R-:W-:-:S13]  /*1af0*/  ISETP.GE.U32.OR.EX P0, PT, R11, R0, P0, P1 ;  /* 0x000000000b00720c */ /* 0x000fda0000706510 */
[----:B------:R-:W-:Y:S05]  /*1b00*/  @P0 BRA `(.L_x_106) ;  /* 0x0000000800600947 */ /* 0x000fea0003800000 */
[----:B------:R-:W-:Y:S01]  /*1b10*/  LOP3.LUT R0, RZ, R8, RZ, 0x33, !PT ;  /* 0x00000008ff007212 */ /* 0x000fe200078e33ff */
[----:B------:R-:W-:Y:S03]  /*1b20*/  BSSY.RECONVERGENT B2, `(.L_x_107) ;  /* 0x0000048000027945 */ /* 0x000fe60003800200 */
[----:B------:R-:W-:-:S04]  /*1b30*/  IADD3 R0, PT, PT, -R9, R4, R0 ;  /* 0x0000000409007210 */ /* 0x000fc80007ffe100 */
[C---:B------:R-:W-:Y:S02]  /*1b40*/  ISETP.GE.U32.AND P1, PT, R0.reuse, 0xf00, PT ;  /* 0x00000f000000780c */ /* 0x040fe40003f26070 */
[----:B------:R-:W-:Y:S01]  /*1b50*/  LEA.HI R4, R0, 0x1, RZ, 0x18 ;  /* 0x0000000100047811 */ /* 0x000fe200078fc0ff */
[----:B------:R-:W-:-:S03]  /*1b60*/  IMAD.MOV.U32 R0, RZ, RZ, R8 ;  /* 0x000000ffff007224 */ /* 0x000fc600078e0008 */
[----:B------:R-:W-:-:S04]  /*1b70*/  LOP3.LUT R22, R4, 0xf, RZ, 0xc0, !PT ;  /* 0x0000000f04167812 */ /* 0x000fc800078ec0ff */
[----:B------:R-:W-:-:S03]  /*1b80*/  ISETP.NE.AND P0, PT, R22, RZ, PT ;  /* 0x000000ff1600720c */ /* 0x000fc60003f05270 */
[----:B------:R-:W-:Y:S10]  /*1b90*/  @!P1 BRA `(.L_x_108) ;  /* 0x0000000400009947 */ /* 0x000ff40003800000 */
[----:B------:R-:W0:Y:S01]  /*1ba0*/  LDCU.64 UR4, c[0x0][0x380] ;  /* 0x00007000ff0477ac */ /* 0x000e220008000a00 */
[----:B------:R-:W-:Y:S02]  /*1bb0*/  IADD3 R3, P1, PT, R8, R9, RZ ;  /* 0x0000000908037210 */ /* 0x000fe40007f3e0ff */
[----:B------:R-:W-:-:S03]  /*1bc0*/  LOP3.LUT R6, R4, 0x1fffff0, RZ, 0xc0, !PT ;  /* 0x01fffff004067812 */ /* 0x000fc600078ec0ff */
[----:B------:R-:W-:Y:S02]  /*1bd0*/  IMAD.X R0, RZ, RZ, R11, P1 ;  /* 0x000000ffff007224 */ /* 0x000fe400008e060b */
[----:B------:R-:W-:Y:S01]  /*1be0*/  IMAD.MOV R6, RZ, RZ, -R6 ;  /* 0x000000ffff067224 */ /* 0x000fe200078e0a06 */
[----:B0-----:R-:W-:-:S04]  /*1bf0*/  LEA R2, P2, R3, UR4, 0x2 ;  /* 0x0000000403027c11 */ /* 0x001fc8000f8410ff */
[----:B------:R-:W-:Y:S02]  /*1c00*/  IADD3 R2, P1, PT, R2, 0x2000, RZ ;  /* 0x0000200002027810 */ /* 0x000fe40007f3e0ff */
[----:B------:R-:W-:Y:S01]  /*1c10*/  LEA.HI.X R3, R3, UR5, R0, 0x2, P2 ;  /* 0x0000000503037c11 */ /* 0x000fe200090f1400 */
[----:B------:R-:W-:-:S04]  /*1c20*/  IMAD.MOV.U32 R0, RZ, RZ, R8 ;  /* 0x000000ffff007224 */ /* 0x000fc800078e0008 */
[----:B------:R-:W-:-:S07]  /*1c30*/  IMAD.X R3, RZ, RZ, R3, P1 ;  /* 0x000000ffff037224 */ /* 0x000fce00008e0603 */
.L_x_109:
        /* <DEDUP_REMOVED lines=16> */
[----:B------:R-:W-:-:S02]  /*1d40*/  VIADD R6, R6, 0x10 ;  /* 0x0000001006067836 */ /* 0x000fc40000000000 */
[----:B------:R-:W-:-:S03]  /*1d50*/  VIADD R0, R0, 0x1000 ;  /* 0x0000100000007836 */ /* 0x000fc60000000000 */
[----:B------:R-:W-:Y:S02]  /*1d60*/  ISETP.NE.AND P2, PT, R6, RZ, PT ;  /* 0x000000ff0600720c */ /* 0x000fe40003f45270 */
[----:B0-----:R-:W-:-:S05]  /*1d70*/  IADD3 R2, P3, PT, R2, 0x4000, RZ ;  /* 0x0000400002027810 */ /* 0x001fca0007f7e0ff */
[----:B------:R-:W-:Y:S01]  /*1d80*/  IMAD.X R3, RZ, RZ, R3, P3 ;  /* 0x000000ffff037224 */ /* 0x000fe200018e0603 */
        /* <DEDUP_REMOVED lines=33> */
.L_x_108:
[----:B------:R-:W-:Y:S05]  /*1fa0*/  BSYNC.RECONVERGENT B2 ;  /* 0x0000000000027941 */ /* 0x000fea0003800200 */
.L_x_107:
[----:B------:R-:W-:Y:S05]  /*1fb0*/  @!P0 BRA `(.L_x_106) ;  /* 0x0000000400348947 */ /* 0x000fea0003800000 */
[----:B------:R-:W-:Y:S01]  /*1fc0*/  ISETP.GE.U32.AND P1, PT, R22, 0x8, PT ;  /* 0x000000081600780c */ /* 0x000fe20003f26070 */
[----:B------:R-:W-:Y:S01]  /*1fd0*/  BSSY.RECONVERGENT B2, `(.L_x_110) ;  /* 0x0000022000027945 */ /* 0x000fe20003800200 */
[----:B------:R-:W-:-:S04]  /*1fe0*/  LOP3.LUT R7, R4, 0x7, RZ, 0xc0, !PT ;  /* 0x0000000704077812 */ /* 0x000fc800078ec0ff */
[----:B------:R-:W-:-:S07]  /*1ff0*/  ISETP.NE.AND P0, PT, R7, RZ, PT ;  /* 0x000000ff0700720c */ /* 0x000fce0003f05270 */
[----:B------:R-:W-:Y:S06]  /*2000*/  @!P1 BRA `(.L_x_111) ;  /* 0x0000000000789947 */ /* 0x000fec0003800000 */
[----:B------:R-:W0:Y:S01]  /*2010*/  LDCU.64 UR4, c[0x0][0x380] ;  /* 0x00007000ff0477ac */ /* 0x000e220008000a00 */
[----:B------:R-:W-:-:S05]  /*2020*/  IADD3 R3, P1, PT, R0, R9, RZ ;  /* 0x0000000900037210 */ /* 0x000fca0007f3e0ff */
[----:B------:R-:W-:Y:S01]  /*2030*/  IMAD.X R6, RZ, RZ, R11, P1 ;  /* 0x000000ffff067224 */ /* 0x000fe200008e060b */
[----:B0-----:R-:W-:-:S04]  /*2040*/  LEA R2, P1, R3, UR4, 0x2 ;  /* 0x0000000403027c11 */ /* 0x001fc8000f8210ff */
        /* <DEDUP_REMOVED lines=26> */
.L_x_111:
[----:B------:R-:W-:Y:S05]  /*21f0*/  BSYNC.RECONVERGENT B2 ;  /* 0x0000000000027941 */ /* 0x000fea0003800200 */
.L_x_110:
        /* <DEDUP_REMOVED lines=24> */
.L_x_113:
[----:B------:R-:W-:Y:S05]  /*2380*/  BSYNC.RECONVERGENT B2 ;  /* 0x0000000000027941 */ /* 0x000fea0003800200 */
.L_x_112:
[----:B------:R-:W-:Y:S05]  /*2390*/  @!P0 BRA `(.L_x_106) ;  /* 0x00000000003c8947 */ /* 0x000fea0003800000 */
[----:B------:R-:W0:Y:S01]  /*23a0*/  LDCU.64 UR4, c[0x0][0x380] ;  /* 0x00007000ff0477ac */ /* 0x000e220008000a00 */
[----:B------:R-:W-:Y:S01]  /*23b0*/  IADD3 R5, P0, PT, R0, R9, RZ ;  /* 0x0000000900057210 */ /* 0x000fe20007f1e0ff */
[----:B------:R-:W-:-:S04]  /*23c0*/  IMAD.MOV R0, RZ, RZ, -R6 ;  /* 0x000000ffff007224 */ /* 0x000fc800078e0a06 */
[----:B------:R-:W-:Y:S01]  /*23d0*/  IMAD.X R4, RZ, RZ, R11, P0 ;  /* 0x000000ffff047224 */ /* 0x000fe200000e060b */
[----:B0-----:R-:W-:-:S04]  /*23e0*/  LEA R2, P1, R5, UR4, 0x2 ;  /* 0x0000000405027c11 */ /* 0x001fc8000f8210ff */
[----:B------:R-:W-:-:S09]  /*23f0*/  LEA.HI.X R5, R5, UR5, R4, 0x2, P1 ;  /* 0x0000000505057c11 */ /* 0x000fd200088f1404 */
.L_x_114:
        /* <DEDUP_REMOVED lines=9> */
.L_x_106:
[----:B------:R-:W-:Y:S05]  /*2490*/  BSYNC.RECONVERGENT B1 ;  /* 0x0000000000017941 */ /* 0x000fea0003800200 */
.L_x_104:
        /* <DEDUP_REMOVED lines=54> */
.L_x_102:
[----:B------:R-:W-:Y:S05]  /*2800*/  BSYNC.RECONVERGENT B0 ;  /* 0x0000000000007941 */ /* 0x000fea0003800200 */
.L_x_87:
        /* <DEDUP_REMOVED lines=9> */
.L_x_115:
        /* <DEDUP_REMOVED lines=14> */
.L_x_517:


//--------------------- .text._ZN3cub18CUB_300001_SM_10006detail6reduce28DeviceReduceSingleTileKernelINS2_10policy_hubIfjN4cuda3__47maximumIfEEE10Policy1000EPfPdiS8_dfNS5_3std3__410__identityEEEvT0_T1_T2_T3_T4_T6_ --------------------------
	.section	.text._ZN3cub18CUB_300001_SM_10006detail6reduce28DeviceReduceSingleTileKernelINS2_10policy_hubIfjN4cuda3__47maximumIfEEE10Policy1000EPfPdiS8_dfNS5_3std3__410__identityEEEvT0_T1_T2_T3_T4_T6_,"ax",@progbits
	.align	128
        .global         _ZN3cub18CUB_300001_SM_10006detail6reduce28DeviceReduceSingleTileKernelINS2_10policy_hubIfjN4cuda3__47maximumIfEEE10Policy1000EPfPdiS8_dfNS5_3std3__410__identityEEEvT0_T1_T2_T3_T4_T6_
        .type           _ZN3cub18CUB_300001_SM_10006detail6reduce28DeviceReduceSingleTileKernelINS2_10policy_hubIfjN4cuda3__47maximumIfEEE10Policy1000EPfPdiS8_dfNS5_3std3__410__identityEEEvT0_T1_T2_T3_T4_T6_,@function
        .size           _ZN3cub18CUB_300001_SM_10006detail6reduce28DeviceReduceSingleTileKernelINS2_10policy_hubIfjN4cuda3__47maximumIfEEE10Policy1000EPfPdiS8_dfNS5_3std3__410__identityEEEvT0_T1_T2_T3_T4_T6_,(.L_x_518 - _ZN3cub18CUB_300001_SM_10006detail6reduce28DeviceReduceSingleTileKernelINS2_10policy_hubIfjN4cuda3__47maximumIfEEE10Policy1000EPfPdiS8_dfNS5_3std3__410__identityEEEvT0_T1_T2_T3_T4_T6_)
        .other          _ZN3cub18CUB_300001_SM_10006detail6reduce28DeviceReduceSingleTileKernelINS2_10policy_hubIfjN4cuda3__47maximumIfEEE10Policy1000EPfPdiS8_dfNS5_3std3__410__identityEEEvT0_T1_T2_T3_T4_T6_,@"STO_CUDA_ENTRY STV_DEFAULT"
_ZN3cub18CUB_300001_SM_10006detail6reduce28DeviceReduceSingleTileKernelINS2_10policy_hubIfjN4cuda3__47maximumIfEEE10Policy1000EPfPdiS8_dfNS5_3std3__410__identityEEEvT0_T1_T2_T3_T4_T6_:
.text._ZN3cub18CUB_300001_SM_10006detail6reduce28DeviceReduceSingleTileKernelINS2_10policy_hubIfjN4cuda3__47maximumIfEEE10Policy1000EPfPdiS8_dfNS5_3std3__410__identityEEEvT0_T1_T2_T3_T4_T6_:
        /* <DEDUP_REMOVED lines=13> */
.L_x_116:
        /* <DEDUP_REMOVED lines=16> */
.L_x_121:
[----:B------:R-:W-:Y:S05]  /*01d0*/  BSYNC.RECONVERGENT B1 ;  /* 0x0000000000017941 */ /* 0x000fea0003800200 */
.L_x_120:
        /* <DEDUP_REMOVED lines=16> */
.L_x_126:
        /* <DEDUP_REMOVED lines=10> */
.L_x_125:
[----:B------:R-:W-:Y:S05]  /*0380*/  BSYNC.RECONVERGENT B2 ;  /* 0x0000000000027941 */ /* 0x000fea0003800200 */
.L_x_124:
        /* <DEDUP_REMOVED lines=8> */
.L_x_129:
        /* <DEDUP_REMOVED lines=59> */
.L_x_128:
[----:B------:R-:W-:Y:S05]  /*07c0*/  BSYNC.RECONVERGENT B2 ;  /* 0x0000000000027941 */ /* 0x000fea0003800200 */
.L_x_127:
        /* <DEDUP_REMOVED lines=34> */
.L_x_131:
[----:B------:R-:W-:Y:S05]  /*09f0*/  BSYNC.RECONVERGENT B2 ;  /* 0x0000000000027941 */ /* 0x000fea0003800200 */
.L_x_130:
        /* <DEDUP_REMOVED lines=16> */
.L_x_123:
[----:B------:R-:W-:Y:S05]  /*0b00*/  BSYNC.RECONVERGENT B1 ;  /* 0x0000000000017941 */ /* 0x000fea0003800200 */
.L_x_122:
        /* <DEDUP_REMOVED lines=58> */
.L_x_132:
        /* <DEDUP_REMOVED lines=71> */
.L_x_119:
        /* <DEDUP_REMOVED lines=44> */
.L_x_136:
        /* <DEDUP_REMOVED lines=44> */
.L_x_134:
        /* <DEDUP_REMOVED lines=20> */
.L_x_140:
        /* <DEDUP_REMOVED lines=9> */
.L_x_139:
[----:B------:R-:W-:Y:S05]  /*1a70*/  BSYNC.RECONVERGENT B2 ;  /* 0x0000000000027941 */ /* 0x000fea0003800200 */
.L_x_138:
        /* <DEDUP_REMOVED lines=16> */
.L_x_143:
        /* <DEDUP_REMOVED lines=62> */
.L_x_142:
[----:B------:R-:W-:Y:S05]  /*1f60*/  BSYNC.RECONVERGENT B2 ;  /* 0x0000000000027941 */ /* 0x000fea0003800200 */
.L_x_141:
        /* <DEDUP_REMOVED lines=37> */
.L_x_145:
[----:B------:R-:W-:Y:S05]  /*21c0*/  BSYNC.RECONVERGENT B2 ;  /* 0x0000000000027941 */ /* 0x000fea0003800200 */
.L_x_144:
        /* <DEDUP_REMOVED lines=16> */
.L_x_137:
[----:B------:R-:W-:Y:S05]  /*22d0*/  BSYNC.RECONVERGENT B1 ;  /* 0x0000000000017941 */ /* 0x000fea0003800200 */
.L_x_135:
        /* <DEDUP_REMOVED lines=54> */
.L_x_118:
        /* <DEDUP_REMOVED lines=12> */
.L_x_148:
[----:B------:R-:W-:Y:S05]  /*2700*/  BSYNC.RECONVERGENT B1 ;  /* 0x0000000000017941 */ /* 0x000fea0003800200 */
.L_x_147:
        /* <DEDUP_REMOVED lines=16> */
.L_x_153:
        /* <DEDUP_REMOVED lines=10> */
.L_x_152:
[----:B------:R-:W-:Y:S05]  /*28b0*/  BSYNC.RECONVERGENT B2 ;  /* 0x0000000000027941 */ /* 0x000fea0003800200 */
.L_x_151:
        /* <DEDUP_REMOVED lines=8> */
.L_x_156:
        /* <DEDUP_REMOVED lines=59> */
.L_x_155:
[----:B------:R-:W-:Y:S05]  /*2cf0*/  BSYNC.RECONVERGENT B2 ;  /* 0x0000000000027941 */ /* 0x000fea0003800200 */
.L_x_154:
        /* <DEDUP_REMOVED lines=34> */
.L_x_158:
[----:B------:R-:W-:Y:S05]  /*2f20*/  BSYNC.RECONVERGENT B2 ;  /* 0x0000000000027941 */ /* 0x000fea0003800200 */
.L_x_157:
        /* <DEDUP_REMOVED lines=16> */
.L_x_150:
[----:B------:R-:W-:Y:S05]  /*3030*/  BSYNC.RECONVERGENT B1 ;  /* 0x0000000000017941 */ /* 0x000fea0003800200 */
.L_x_149:
        /* <DEDUP_REMOVED lines=58> */
.L_x_159:
        /* <DEDUP_REMOVED lines=71> */
.L_x_146:
        /* <DEDUP_REMOVED lines=55> */
.L_x_162:
        /* <DEDUP_REMOVED lines=56> */
.L_x_160:
        /* <DEDUP_REMOVED lines=20> */
.L_x_166:
        /* <DEDUP_REMOVED lines=9> */
.L_x_165:
[----:B------:R-:W-:Y:S05]  /*4110*/  BSYNC.RECONVERGENT B2 ;  /* 0x0000000000027941 */ /* 0x000fea0003800200 */
.L_x_164:
        /* <DEDUP_REMOVED lines=16> */
.L_x_169:
        /* <DEDUP_REMOVED lines=62> */
.L_x_168:
[----:B------:R-:W-:Y:S05]  /*4600*/  BSYNC.RECONVERGENT B2 ;  /* 0x0000000000027941 */ /* 0x000fea0003800200 */
.L_x_167:
        /* <DEDUP_REMOVED lines=37> */
.L_x_171:
[----:B------:R-:W-:Y:S05]  /*4860*/  BSYNC.RECONVERGENT B2 ;  /* 0x0000000000027941 */ /* 0x000fea0003800200 */
.L_x_170:
        /* <DEDUP_REMOVED lines=16> */
.L_x_163:
[----:B------:R-:W-:Y:S05]  /*4970*/  BSYNC.RECONVERGENT B1 ;  /* 0x0000000000017941 */ /* 0x000fea0003800200 */
.L_x_161:
        /* <DEDUP_REMOVED lines=54> */
.L_x_133:
[----:B------:R-:W-:Y:S05]  /*4ce0*/  BSYNC.RECONVERGENT B0 ;  /* 0x0000000000007941 */ /* 0x000fea0003800200 */
.L_x_117:
        /* <DEDUP_REMOVED lines=9> */
.L_x_172:
        /* <DEDUP_REMOVED lines=16> */
.L_x_518:


//--------------------- .text._ZN3cub18CUB_300001_SM_10006detail6reduce18DeviceReduceKernelINS2_10policy_hubIfjN4cuda3__47maximumIfEEE10Policy1000EN6thrust24THRUST_300001_SM_1000_NS6detail15normal_iteratorINSC_10device_ptrIfEEEEjS8_fNS5_3std3__410__identityEEEvT0_PT3_T1_NS0_13GridEvenShareISO_EET2_T4_ --------------------------
	.section	.text._ZN3cub18CUB_300001_SM_10006detail6reduce18DeviceReduceKernelINS2_10policy_hubIfjN4cuda3__47maximumIfEEE10Policy1000EN6thrust24THRUST_300001_SM_1000_NS6detail15normal_iteratorINSC_10device_ptrIfEEEEjS8_fNS5_3std3__410__identityEEEvT0_PT3_T1_NS0_13GridEvenShareISO_EET2_T4_,"ax",@progbits
	.align	128
        .global         _ZN3cub18CUB_300001_SM_10006detail6reduce18DeviceReduceKernelINS2_10policy_hubIfjN4cuda3__47maximumIfEEE10Policy1000EN6thrust24THRUST_300001_SM_1000_NS6detail15normal_iteratorINSC_10device_ptrIfEEEEjS8_fNS5_3std3__410__identityEEEvT0_PT3_T1_NS0_13GridEvenShareISO_EET2_T4_
        .type           _ZN3cub18CUB_300001_SM_10006detail6reduce18DeviceReduceKernelINS2_10policy_hubIfjN4cuda3__47maximumIfEEE10Policy1000EN6thrust24THRUST_300001_SM_1000_NS6detail15normal_iteratorINSC_10device_ptrIfEEEEjS8_fNS5_3std3__410__identityEEEvT0_PT3_T1_NS0_13GridEvenShareISO_EET2_T4_,@function
        .size           _ZN3cub18CUB_300001_SM_10006detail6reduce18DeviceReduceKernelINS2_10policy_hubIfjN4cuda3__47maximumIfEEE10Policy1000EN6thrust24THRUST_300001_SM_1000_NS6detail15normal_iteratorINSC_10device_ptrIfEEEEjS8_fNS5_3std3__410__identityEEEvT0_PT3_T1_NS0_13GridEvenShareISO_EET2_T4_,(.L_x_519 - _ZN3cub18CUB_300001_SM_10006detail6reduce18DeviceReduceKernelINS2_10policy_hubIfjN4cuda3__47maximumIfEEE10Policy1000EN6thrust24THRUST_300001_SM_1000_NS6detail15normal_iteratorINSC_10device_ptrIfEEEEjS8_fNS5_3std3__410__identityEEEvT0_PT3_T1_NS0_13GridEvenShareISO_EET2_T4_)
        .other          _ZN3cub18CUB_300001_SM_10006detail6reduce18DeviceReduceKernelINS2_10policy_hubIfjN4cuda3__47maximumIfEEE10Policy1000EN6thrust24THRUST_300001_SM_1000_NS6detail15normal_iteratorINSC_10device_ptrIfEEEEjS8_fNS5_3std3__410__identityEEEvT0_PT3_T1_NS0_13GridEvenShareISO_EET2_T4_,@"STO_CUDA_ENTRY STV_DEFAULT"
_ZN3cub18CUB_300001_SM_10006detail6reduce18DeviceReduceKernelINS2_10policy_hubIfjN4cuda3__47maximumIfEEE10Policy1000EN6thrust24THRUST_300001_SM_1000_NS6detail15normal_iteratorINSC_10device_ptrIfEEEEjS8_fNS5_3std3__410__identityEEEvT0_PT3_T1_NS0_13GridEvenShareISO_EET2_T4_:
.text._ZN3cub18CUB_300001_SM_10006detail6reduce18DeviceReduceKernelINS2_10policy_hubIfjN4cuda3__47maximumIfEEE10Policy1000EN6thrust24THRUST_300001_SM_1000_NS6detail15normal_iteratorINSC_10device_ptrIfEEEEjS8_fNS5_3std3__410__identityEEEvT0_PT3_T1_NS0_13GridEvenShareISO_EET2_T4_:
[----:B------:R-:W-:Y:S01]  /*0000*/  LDC R1, c[0x0][0x37c] ;  /* 0x0000df00ff017b82 */ /* 0x000fe20000000800 */
[----:B------:R-:W0:Y:S07]  /*0010*/  S2R R3, SR_CTAID.X ;  /* 0x0000000000037919 */ /* 0x000e2e0000002500 */
[----:B------:R-:W1:Y:S01]  /*0020*/  LDC.64 R8, c[0x0][0x3a8] ;  /* 0x0000ea00ff087b82 */ /* 0x000e620000000a00 */
[----:B------:R-:W2:Y:S01]  /*0030*/  LDCU.64 UR6, c[0x0][0x358] ;  /* 0x00006b00ff0677ac */ /* 0x000ea20008000a00 */
[----:B------:R-:W-:Y:S01]  /*0040*/  BSSY.RECONVERGENT B0, `(.L_x_173) ;  /* 0x00002d6000007945 */ /* 0x000fe20003800200 */
[----:B-1----:R-:W-:-:S02]  /*0050*/  IMAD.SHL.U32 R7, R9, 0x1000, RZ ;  /* 0x0000100009077824 */ /* 0x002fc400078e00ff */
[----:B0-----:R-:W-:-:S05]  /*0060*/  IMAD R0, R3, -0x1000, R8 ;  /* 0xfffff00003007824 */ /* 0x001fca00078e0208 */
[----:B------:R-:W-:-:S13]  /*0070*/  ISETP.GT.U32.AND P0, PT, R0, 0xfff, PT ;  /* 0x00000fff0000780c */ /* 0x000fda0003f04070 */
[----:B--2---:R-:W-:Y:S05]  /*0080*/  @P0 BRA `(.L_x_174) ;  /* 0x0000001400400947 */ /* 0x004fea0003800000 */
[----:B------:R-:W0:Y:S01]  /*0090*/  S2R R2, SR_TID.X ;  /* 0x0000000000027919 */ /* 0x000e220000002100 */
[----:B------:R-:W-:Y:S01]  /*00a0*/  BSSY.RECONVERGENT B1, `(.L_x_175) ;  /* 0x000000a000017945 */ /* 0x000fe20003800200 */
[----:B------:R-:W-:Y:S01]  /*00b0*/  IMAD.MOV.U32 R19, RZ, RZ, RZ ;  /* 0x000000ffff137224 */ /* 0x000fe200078e00ff */
[----:B0-----:R-:W-:Y:S01]  /*00c0*/  ISETP.GE.U32.AND P0, PT, R2, R0, PT ;  /* 0x000000000200720c */ /* 0x001fe20003f06070 */
[----:B------:R-:W-:-:S12]  /*00d0*/  IMAD.MOV.U32 R4, RZ, RZ, R2 ;  /* 0x000000ffff047224 */ /* 0x000fd800078e0002 */
[----:B------:R-:W-:Y:S05]  /*00e0*/  @P0 BRA `(.L_x_176) ;  /* 0x0000000000140947 */ /* 0x000fea0003800000 */
[----:B------:R-:W0:Y:S01]  /*00f0*/  LDC.64 R6, c[0x0][0x380] ;  /* 0x0000e000ff067b82 */ /* 0x000e220000000a00 */
[----:B------:R-:W-:-:S04]  /*0100*/  IMAD R5, R3, 0x1000, R2 ;  /* 0x0000100003057824 */ /* 0x000fc800078e0202 */
[----:B0-----:R-:W-:-:S05]  /*0110*/  IMAD.WIDE.U32 R6, R5, 0x4, R6 ;  /* 0x0000000405067825 */ /* 0x001fca00078e0006 */
[----:B------:R0:W5:Y:S01]  /*0120*/  LDG.E R19, desc[UR6][R6.64] ;  /* 0x0000000606137981 */ /* 0x000162000c1e1900 */
[----:B------:R-:W-:-:S07]  /*0130*/  VIADD R4, R2, 0x100 ;  /* 0x0000010002047836 */ /* 0x000fce0000000000 */
.L_x_176:
[----:B------:R-:W-:Y:S05]  /*0140*/  BSYNC.RECONVERGENT B1 ;  /* 0x0000000000017941 */ /* 0x000fea0003800200 */
.L_x_175:
[----:B------:R-:W-:Y:S01]  /*0150*/  ISETP.GE.U32.AND P0, PT, R4, R0, PT ;  /* 0x000000000400720c */ /* 0x000fe20003f06070 */
[----:B------:R-:W-:-:S12]  /*0160*/  BSSY.RECONVERGENT B1, `(.L_x_177) ;  /* 0x00000c2000017945 */ /* 0x000fd80003800200 */
[----:B------:R-:W-:Y:S05]  /*0170*/  @P0 BRA `(.L_x_178) ;  /* 0x0000000c00000947 */ /* 0x000fea0003800000 */
[----:B------:R-:W-:Y:S01]  /*0180*/  LOP3.LUT R5, RZ, R4, RZ, 0x33, !PT ;  /* 0x00000004ff057212 */ /* 0x000fe200078e33ff */
[----:B------:R-:W-:Y:S04]  /*0190*/  BSSY.RECONVERGENT B2, `(.L_x_179) ;  /* 0x0000063000027945 */ /* 0x000fe80003800200 */
[----:B------:R-:W-:-:S04]  /*01a0*/  IMAD.IADD R8, R5, 0x1, R8 ;  /* 0x0000000105087824 */ /* 0x000fc800078e0208 */
[----:B------:R-:W-:-:S05]  /*01b0*/  IMAD R8, R3, -0x1000, R8 ;  /* 0xfffff00003087824 */ /* 0x000fca00078e0208 */
[C---:B------:R-:W-:Y:S02]  /*01c0*/  ISETP.GE.U32.AND P0, PT, R8.reuse, 0xf00, PT ;  /* 0x00000f000800780c */ /* 0x040fe40003f06070 */
[----:B------:R-:W-:-:S04]  /*01d0*/  LEA.HI R5, R8, 0x1, RZ, 0x18 ;  /* 0x0000000108057811 */ /* 0x000fc800078fc0ff */
[----:B0-----:R-:W-:-:S07]  /*01e0*/  LOP3.LUT R6, R5, 0xf, RZ, 0xc0, !PT ;  /* 0x0000000f05067812 */ /* 0x001fce00078ec0ff */
[----:B------:R-:W-:Y:S05]  /*01f0*/  @!P0 BRA `(.L_x_180) ;  /* 0x0000000400708947 */ /* 0x000fea0003800000 */
[----:B------:R-:W0:Y:S01]  /*0200*/  LDC.64 R14, c[0x0][0x380] ;  /* 0x0000e000ff0e7b82 */ /* 0x000e220000000a00 */
[----:B------:R-:W-:Y:S01]  /*0210*/  LOP3.LUT R8, R5, 0x1fffff0, RZ, 0xc0, !PT ;  /* 0x01fffff005087812 */ /* 0x000fe200078ec0ff */
[----:B------:R-:W-:Y:S01]  /*0220*/  BSSY.RECONVERGENT B3, `(.L_x_181) ;  /* 0x0000058000037945 */ /* 0x000fe20003800200 */
[----:B------:R-:W-:Y:S01]  /*0230*/  LOP3.LUT R7, R4, 0x800, RZ, 0xfc, !PT ;  /* 0x0000080004077812 */ /* 0x000fe200078efcff */
[----:B------:R-:W-:Y:S02]  /*0240*/  IMAD R4, R3, 0x1000, R4 ;  /* 0x0000100003047824 */ /* 0x000fe400078e0204 */
[----:B------:R-:W-:-:S07]  /*0250*/  IMAD.MOV R8, RZ, RZ, -R8 ;  /* 0x000000ffff087224 */ /* 0x000fce00078e0a08 */
.L_x_182:
[----:B0-----:R-:W-:-:S05]  /*0260*/  IMAD.WIDE.U32 R12, R4, 0x4, R14 ;  /* 0x00000004040c7825 */ /* 0x001fca00078e000e */
[----:B------:R-:W2:Y:S01]  /*0270*/  LDG.E R18, desc[UR6][R12.64] ;  /* 0x000000060c127981 */ /* 0x000ea2000c1e1900 */
[----:B------:R-:W-:-:S04]  /*0280*/  VIADD R29, R4, 0x100 ;  /* 0x00000100041d7836 */ /* 0x000fc80000000000 */
[----:B------:R-:W-:-:S06]  /*0290*/  IMAD.WIDE.U32 R28, R29, 0x4, R14 ;  /* 0x000000041d1c7825 */ /* 0x000fcc00078e000e */
[----:B------:R-:W3:Y:S01]  /*02a0*/  LDG.E R28, desc[UR6][R28.64] ;  /* 0x000000061c1c7981 */ /* 0x000ee2000c1e1900 */
[C---:B------:R-:W-:Y:S02]  /*02b0*/  VIADD R25, R4.reuse, 0x200 ;  /* 0x0000020004197836 */ /* 0x040fe40000000000 */
[----:B------:R-:W-:Y:S02]  /*02c0*/  VIADD R27, R4, 0x300 ;  /* 0x00000300041b7836 */ /* 0x000fe40000000000 */
[----:B------:R-:W-:-:S05]  /*02d0*/  IMAD.WIDE.U32 R24, R25, 0x4, R14 ;  /* 0x0000000419187825 */ /* 0x000fca00078e000e */
[----:B------:R0:W4:Y:S01]  /*02e0*/  LDG.E R9, desc[UR6][R24.64] ;  /* 0x0000000618097981 */ /* 0x000122000c1e1900 */
[----:B------:R-:W-:-:S04]  /*02f0*/  IMAD.WIDE.U32 R26, R27, 0x4, R14 ;  /* 0x000000041b1a7825 */ /* 0x000fc800078e000e */
[C---:B------:R-:W-:Y:S01]  /*0300*/  VIADD R21, R4.reuse, 0x400 ;  /* 0x0000040004157836 */ /* 0x040fe20000000000 */
[----:B------:R1:W4:Y:S01]  /*0310*/  LDG.E R10, desc[UR6][R26.64] ;  /* 0x000000061a0a7981 */ /* 0x000322000c1e1900 */
[----:B------:R-:W-:Y:S02]  /*0320*/  VIADD R23, R4, 0x500 ;  /* 0x0000050004177836 */ /* 0x000fe40000000000 */
[----:B------:R-:W-:-:S05]  /*0330*/  IMAD.WIDE.U32 R20, R21, 0x4, R14 ;  /* 0x0000000415147825 */ /* 0x000fca00078e000e */
[----:B------:R1:W4:Y:S01]  /*0340*/  LDG.E R11, desc[UR6][R20.64] ;  /* 0x00000006140b7981 */ /* 0x000322000c1e1900 */
[----:B------:R-:W-:-:S04]  /*0350*/  IMAD.WIDE.U32 R22, R23, 0x4, R14 ;  /* 0x0000000417167825 */ /* 0x000fc800078e000e */
[C---:B------:R-:W-:Y:S01]  /*0360*/  VIADD R17, R4.reuse, 0x600 ;  /* 0x0000060004117836 */ /* 0x040fe20000000000 */
[----:B------:R-:W4:Y:S01]  /*0370*/  LDG.E R12, desc[UR6][R22.64] ;  /* 0x00000006160c7981 */ /* 0x000f22000c1e1900 */
[----:B0-----:R-:W-:Y:S02]  /*0380*/  VIADD R25, R4, 0x700 ;  /* 0x0000070004197836 */ /* 0x001fe40000000000 */
[----:B------:R-:W-:-:S05]  /*0390*/  IMAD.WIDE.U32 R16, R17, 0x4, R14 ;  /* 0x0000000411107825 */ /* 0x000fca00078e000e */
[----:B------:R0:W4:Y:S01]  /*03a0*/  LDG.E R13, desc[UR6][R16.64] ;  /* 0x00000006100d7981 */ /* 0x000122000c1e1900 */
[----:B------:R-:W-:-:S04]  /*03b0*/  IMAD.WIDE.U32 R24, R25, 0x4, R14 ;  /* 0x0000000419187825 */ /* 0x000fc800078e000e */
[C---:B-1----:R-:W-:Y:S02]  /*03c0*/  VIADD R27, R4.reuse, 0x800 ;  /* 0x00000800041b7836 */ /* 0x042fe40000000000 */
[----:B------:R-:W4:Y:S01]  /*03d0*/  LDG.E R24, desc[UR6][R24.64] ;  /* 0x0000000618187981 */ /* 0x000f22000c1e1900 */
[----:B------:R-:W-:Y:S02]  /*03e0*/  VIADD R21, R4, 0x900 ;  /* 0x0000090004157836 */ /* 0x000fe40000000000 */
[----:B0-----:R-:W-:-:S04]  /*03f0*/  IMAD.WIDE.U32 R16, R27, 0x4, R14 ;  /* 0x000000041b107825 */ /* 0x001fc800078e000e */
[--C-:B------:R-:W-:Y:S01]  /*0400*/  IMAD.WIDE.U32 R20, R21, 0x4, R14.reuse ;  /* 0x0000000415147825 */ /* 0x100fe200078e000e */
[----:B------:R0:W4:Y:S03]  /*0410*/  LDG.E R25, desc[UR6][R16.64] ;  /* 0x0000000610197981 */ /* 0x000126000c1e1900 */
[----:B------:R-:W-:Y:S01]  /*0420*/  VIADD R23, R4, 0xa00 ;  /* 0x00000a0004177836 */ /* 0x000fe20000000000 */
[----:B------:R1:W4:Y:S03]  /*0430*/  LDG.E R26, desc[UR6][R20.64] ;  /* 0x00000006141a7981 */ /* 0x000326000c1e1900 */
[----:B------:R-:W-:-:S04]  /*0440*/  IMAD.WIDE.U32 R22, R23, 0x4, R14 ;  /* 0x0000000417167825 */ /* 0x000fc800078e000e */
[----:B------:R-:W-:Y:S01]  /*0450*/  VIADD R29, R4, 0xb00 ;  /* 0x00000b00041d7836 */ /* 0x000fe20000000000 */
[----:B------:R1:W4:Y:S03]  /*0460*/  LDG.E R27, desc[UR6][R22.64] ;  /* 0x00000006161b7981 */ /* 0x000326000c1e1900 */
[----:B0-----:R-:W-:-:S04]  /*0470*/  IMAD.WIDE.U32 R16, R29, 0x4, R14 ;  /* 0x000000041d107825 */ /* 0x001fc800078e000e */
[C---:B-1----:R-:W-:Y:S01]  /*0480*/  VIADD R21, R4.reuse, 0xc00 ;  /* 0x00000c0004157836 */ /* 0x042fe20000000000 */
[----:B------:R0:W4:Y:S01]  /*0490*/  LDG.E R29, desc[UR6][R16.64] ;  /* 0x00000006101d7981 */ /* 0x000122000c1e1900 */
[----:B------:R-:W-:-:S04]  /*04a0*/  VIADD R23, R4, 0xe00 ;  /* 0x00000e0004177836 */ /* 0x000fc80000000000 */
[----:B------:R-:W-:-:S04]  /*04b0*/  IMAD.WIDE.U32 R22, R23, 0x4, R14 ;  /* 0x0000000417167825 */ /* 0x000fc800078e000e */
[----:B0-----:R-:W-:Y:S02]  /*04c0*/  VIADD R16, R4, 0xf00 ;  /* 0x00000f0004107836 */ /* 0x001fe40000000000 */
[----:B------:R-:W4:Y:S01]  /*04d0*/  LDG.E R22, desc[UR6][R22.64] ;  /* 0x0000000616167981 */ /* 0x000f22000c1e1900 */
[----:B--2--5:R-:W-:-:S04]  /*04e0*/  FSETP.GEU.AND P0, PT, R19, R18, PT ;  /* 0x000000121300720b */ /* 0x024fc80003f0e000 */
[----:B------:R-:W-:Y:S01]  /*04f0*/  FSEL R17, R18, R19, !P0 ;  /* 0x0000001312117208 */ /* 0x000fe20004000000 */
[----:B------:R-:W-:-:S04]  /*0500*/  IMAD.WIDE.U32 R18, R21, 0x4, R14 ;  /* 0x0000000415127825 */ /* 0x000fc800078e000e */
[----:B------:R-:W-:Y:S02]  /*0510*/  VIADD R21, R4, 0xd00 ;  /* 0x00000d0004157836 */ /* 0x000fe40000000000 */
[----:B------:R-:W2:Y:S02]  /*0520*/  LDG.E R18, desc[UR6][R18.64] ;  /* 0x0000000612127981 */ /* 0x000ea4000c1e1900 */
[----:B------:R-:W-:Y:S01]  /*0530*/  IMAD.WIDE.U32 R20, R21, 0x4, R14 ;  /* 0x0000000415147825 */ /* 0x000fe200078e000e */
[----:B---3--:R-:W-:-:S05]  /*0540*/  FSETP.GEU.AND P0, PT, R17, R28, PT ;  /* 0x0000001c1100720b */ /* 0x008fca0003f0e000 */
[----:B------:R-:W3:Y:S01]  /*0550*/  LDG.E R20, desc[UR6][R20.64] ;  /* 0x0000000614147981 */ /* 0x000ee2000c1e1900 */
[----:B------:R-:W-:Y:S01]  /*0560*/  FSEL R28, R28, R17, !P0 ;  /* 0x000000111c1c7208 */ /* 0x000fe20004000000 */
[----:B------:R-:W-:-:S06]  /*0570*/  IMAD.WIDE.U32 R16, R16, 0x4, R14 ;  /* 0x0000000410107825 */ /* 0x000fcc00078e000e */
[----:B------:R-:W3:Y:S01]  /*0580*/  LDG.E R16, desc[UR6][R16.64] ;  /* 0x0000000610107981 */ /* 0x000ee2000c1e1900 */
        /* <DEDUP_REMOVED lines=20> */
[----:B------:R-:W-:-:S05]  /*06d0*/  VIADD R8, R8, 0x10 ;  /* 0x0000001008087836 */ /* 0x000fca0000000000 */
[----:B------:R-:W-:Y:S01]  /*06e0*/  ISETP.NE.AND P1, PT, R8, RZ, PT ;  /* 0x000000ff0800720c */ /* 0x000fe20003f25270 */
[----:B------:R-:W-:Y:S02]  /*06f0*/  VIADD R7, R7, 0x1000 ;  /* 0x0000100007077836 */ /* 0x000fe40000000000 */
[----:B------:R-:W-:Y:S01]  /*0700*/  VIADD R4, R4, 0x1000 ;  /* 0x0000100004047836 */ /* 0x000fe20000000000 */
[----:B--2---:R-:W-:-:S04]  /*0710*/  FSETP.GEU.AND P0, PT, R29, R18, PT ;  /* 0x000000121d00720b */ /* 0x004fc80003f0e000 */
[----:B------:R-:W-:-:S04]  /*0720*/  FSEL R29, R18, R29, !P0 ;  /* 0x0000001d121d7208 */ /* 0x000fc80004000000 */
[----:B---3--:R-:W-:-:S04]  /*0730*/  FSETP.GEU.AND P0, PT, R29, R20, PT ;  /* 0x000000141d00720b */ /* 0x008fc80003f0e000 */
[----:B------:R-:W-:-:S04]  /*0740*/  FSEL R29, R20, R29, !P0 ;  /* 0x0000001d141d7208 */ /* 0x000fc80004000000 */
[----:B------:R-:W-:-:S04]  /*0750*/  FSETP.GEU.AND P0, PT, R29, R22, PT ;  /* 0x000000161d00720b */ /* 0x000fc80003f0e000 */
[----:B------:R-:W-:-:S04]  /*0760*/  FSEL R19, R22, R29, !P0 ;  /* 0x0000001d16137208 */ /* 0x000fc80004000000 */
[----:B------:R-:W-:-:S04]  /*0770*/  FSETP.GEU.AND P0, PT, R19, R16, PT ;  /* 0x000000101300720b */ /* 0x000fc80003f0e000 */
[----:B------:R-:W-:Y:S01]  /*0780*/  FSEL R19, R16, R19, !P0 ;  /* 0x0000001310137208 */ /* 0x000fe20004000000 */
[----:B------:R-:W-:Y:S08]  /*0790*/  @P1 BRA `(.L_x_182) ;  /* 0xfffffff800b01947 */ /* 0x000ff0000383ffff */
[----:B------:R-:W-:Y:S05]  /*07a0*/  BSYNC.RECONVERGENT B3 ;  /* 0x0000000000037941 */ /* 0x000fea0003800200 */
.L_x_181:
[----:B------:R-:W-:-:S07]  /*07b0*/  VIADD R4, R7, 0xfffff800 ;  /* 0xfffff80007047836 */ /* 0x000fce0000000000 */
.L_x_180:
[----:B------:R-:W-:Y:S05]  /*07c0*/  BSYNC.RECONVERGENT B2 ;  /* 0x0000000000027941 */ /* 0x000fea0003800200 */
.L_x_179:
[----:B------:R-:W-:-:S13]  /*07d0*/  ISETP.NE.AND P0, PT, R6, RZ, PT ;  /* 0x000000ff0600720c */ /* 0x000fda0003f05270 */
[----:B------:R-:W-:Y:S05]  /*07e0*/  @!P0 BRA `(.L_x_178) ;  /* 0x0000000400648947 */ /* 0x000fea0003800000 */
[----:B------:R-:W-:Y:S01]  /*07f0*/  ISETP.GE.U32.AND P1, PT, R6, 0x8, PT ;  /* 0x000000080600780c */ /* 0x000fe20003f26070 */
[----:B------:R-:W-:Y:S01]  /*0800*/  BSSY.RECONVERGENT B2, `(.L_x_183) ;  /* 0x000002e000027945 */ /* 0x000fe20003800200 */
[----:B------:R-:W-:-:S04]  /*0810*/  LOP3.LUT R20, R5, 0x7, RZ, 0xc0, !PT ;  /* 0x0000000705147812 */ /* 0x000fc800078ec0ff */
[----:B------:R-:W-:-:S07]  /*0820*/  ISETP.NE.AND P0, PT, R20, RZ, PT ;  /* 0x000000ff1400720c */ /* 0x000fce0003f05270 */
[----:B------:R-:W-:Y:S06]  /*0830*/  @!P1 BRA `(.L_x_184) ;  /* 0x0000000000a89947 */ /* 0x000fec0003800000 */
[----:B------:R-:W0:Y:S01]  /*0840*/  LDC.64 R6, c[0x0][0x380] ;  /* 0x0000e000ff067b82 */ /* 0x000e220000000a00 */
[----:B------:R-:W-:-:S04]  /*0850*/  IMAD R13, R3, 0x1000, R4 ;  /* 0x00001000030d7824 */ /* 0x000fc800078e0204 */
[C---:B------:R-:W-:Y:S02]  /*0860*/  VIADD R11, R13.reuse, 0x100 ;  /* 0x000001000d0b7836 */ /* 0x040fe40000000000 */
[C---:B------:R-:W-:Y:S02]  /*0870*/  VIADD R23, R13.reuse, 0x200 ;  /* 0x000002000d177836 */ /* 0x040fe40000000000 */
[----:B0-----:R-:W-:-:S05]  /*0880*/  IMAD.WIDE.U32 R8, R13, 0x4, R6 ;  /* 0x000000040d087825 */ /* 0x001fca00078e0006 */
[----:B------:R0:W2:Y:S01]  /*0890*/  LDG.E R12, desc[UR6][R8.64] ;  /* 0x00000006080c7981 */ /* 0x0000a2000c1e1900 */
[----:B------:R-:W-:-:S05]  /*08a0*/  IMAD.WIDE.U32 R10, R11, 0x4, R6 ;  /* 0x000000040b0a7825 */ /* 0x000fca00078e0006 */
[----:B------:R1:W3:Y:S01]  /*08b0*/  LDG.E R14, desc[UR6][R10.64] ;  /* 0x000000060a0e7981 */ /* 0x0002e2000c1e1900 */
[----:B------:R-:W-:-:S04]  /*08c0*/  IMAD.WIDE.U32 R22, R23, 0x4, R6 ;  /* 0x0000000417167825 */ /* 0x000fc800078e0006 */
[C---:B------:R-:W-:Y:S01]  /*08d0*/  VIADD R25, R13.reuse, 0x300 ;  /* 0x000003000d197836 */ /* 0x040fe20000000000 */
[----:B------:R-:W4:Y:S01]  /*08e0*/  LDG.E R15, desc[UR6][R22.64] ;  /* 0x00000006160f7981 */ /* 0x000f22000c1e1900 */
[----:B------:R-:W-:Y:S02]  /*08f0*/  VIADD R17, R13, 0x400 ;  /* 0x000004000d117836 */ /* 0x000fe40000000000 */
[----:B------:R-:W-:-:S05]  /*0900*/  IMAD.WIDE.U32 R24, R25, 0x4, R6 ;  /* 0x0000000419187825 */ /* 0x000fca00078e0006 */
[----:B------:R-:W4:Y:S01]  /*0910*/  LDG.E R18, desc[UR6][R24.64] ;  /* 0x0000000618127981 */ /* 0x000f22000c1e1900 */
[----:B------:R-:W-:-:S04]  /*0920*/  IMAD.WIDE.U32 R16, R17, 0x4, R6 ;  /* 0x0000000411107825 */ /* 0x000fc800078e0006 */
[C---:B0-----:R-:W-:Y:S02]  /*0930*/  VIADD R9, R13.reuse, 0x500 ;  /* 0x000005000d097836 */ /* 0x041fe40000000000 */
[----:B------:R-:W4:Y:S01]  /*0940*/  LDG.E R16, desc[UR6][R16.64] ;  /* 0x0000000610107981 */ /* 0x000f22000c1e1900 */
[----:B-1----:R-:W-:Y:S02]  /*0950*/  VIADD R11, R13, 0x600 ;  /* 0x000006000d0b7836 */ /* 0x002fe40000000000 */
[----:B------:R-:W-:-:S04]  /*0960*/  IMAD.WIDE.U32 R8, R9, 0x4, R6 ;  /* 0x0000000409087825 */ /* 0x000fc800078e0006 */
[--C-:B------:R-:W-:Y:S02]  /*0970*/  IMAD.WIDE.U32 R10, R11, 0x4, R6.reuse ;  /* 0x000000040b0a7825 */ /* 0x100fe400078e0006 */
[----:B------:R-:W4:Y:S02]  /*0980*/  LDG.E R8, desc[UR6][R8.64] ;  /* 0x0000000608087981 */ /* 0x000f24000c1e1900 */
[----:B------:R-:W-:Y:S02]  /*0990*/  VIADD R13, R13, 0x700 ;  /* 0x000007000d0d7836 */ /* 0x000fe40000000000 */
[----:B------:R-:W4:Y:S02]  /*09a0*/  LDG.E R11, desc[UR6][R10.64] ;  /* 0x000000060a0b7981 */ /* 0x000f24000c1e1900 */
[----:B------:R-:W-:-:S06]  /*09b0*/  IMAD.WIDE.U32 R6, R13, 0x4, R6 ;  /* 0x000000040d067825 */ /* 0x000fcc00078e0006 */
        /* <DEDUP_REMOVED lines=18> */
.L_x_184:
[----:B------:R-:W-:Y:S05]  /*0ae0*/  BSYNC.RECONVERGENT B2 ;  /* 0x0000000000027941 */ /* 0x000fea0003800200 */
.L_x_183:
        /* <DEDUP_REMOVED lines=10> */
[----:B0-----:R-:W-:-:S04]  /*0b90*/  IMAD.WIDE.U32 R8, R15, 0x4, R6 ;  /* 0x000000040f087825 */ /* 0x001fc800078e0006 */
[--C-:B------:R-:W-:Y:S02]  /*0ba0*/  IMAD.WIDE.U32 R10, R11, 0x4, R6.reuse ;  /* 0x000000040b0a7825 */ /* 0x100fe400078e0006 */
[----:B------:R-:W2:Y:S02]  /*0bb0*/  LDG.E R8, desc[UR6][R8.64] ;  /* 0x0000000608087981 */ /* 0x000ea4000c1e1900 */
[--C-:B------:R-:W-:Y:S02]  /*0bc0*/  IMAD.WIDE.U32 R12, R13, 0x4, R6.reuse ;  /* 0x000000040d0c7825 */ /* 0x100fe400078e0006 */
[----:B------:R-:W3:Y:S02]  /*0bd0*/  LDG.E R10, desc[UR6][R10.64] ;  /* 0x000000060a0a7981 */ /* 0x000ee4000c1e1900 */
        /* <DEDUP_REMOVED lines=13> */
.L_x_186:
[----:B------:R-:W-:Y:S05]  /*0cb0*/  BSYNC.RECONVERGENT B2 ;  /* 0x0000000000027941 */ /* 0x000fea0003800200 */
.L_x_185:
[----:B------:R-:W-:Y:S05]  /*0cc0*/  @!P0 BRA `(.L_x_178) ;  /* 0x00000000002c8947 */ /* 0x000fea0003800000 */
[----:B------:R-:W0:Y:S01]  /*0cd0*/  LDC.64 R6, c[0x0][0x380] ;  /* 0x0000e000ff067b82 */ /* 0x000e220000000a00 */
[----:B------:R-:W-:Y:S02]  /*0ce0*/  IMAD R9, R3, 0x1000, R4 ;  /* 0x0000100003097824 */ /* 0x000fe400078e0204 */
[----:B------:R-:W-:-:S07]  /*0cf0*/  IMAD.MOV R8, RZ, RZ, -R5 ;  /* 0x000000ffff087224 */ /* 0x000fce00078e0a05 */
.L_x_187:
[----:B0-----:R-:W-:-:S06]  /*0d00*/  IMAD.WIDE.U32 R4, R9, 0x4, R6 ;  /* 0x0000000409047825 */ /* 0x001fcc00078e0006 */
[----:B------:R-:W2:Y:S01]  /*0d10*/  LDG.E R4, desc[UR6][R4.64] ;  /* 0x0000000604047981 */ /* 0x000ea2000c1e1900 */
[----:B------:R-:W-:Y:S02]  /*0d20*/  VIADD R8, R8, 0x1 ;  /* 0x0000000108087836 */ /* 0x000fe40000000000 */
[----:B------:R-:W-:-:S03]  /*0d30*/  VIADD R9, R9, 0x100 ;  /* 0x0000010009097836 */ /* 0x000fc60000000000 */
[----:B------:R-:W-:Y:S02]  /*0d40*/  ISETP.NE.AND P1, PT, R8, RZ, PT ;  /* 0x000000ff0800720c */ /* 0x000fe40003f25270 */
[----:B--2--5:R-:W-:-:S04]  /*0d50*/  FSETP.GEU.AND P0, PT, R19, R4, PT ;  /* 0x000000041300720b */ /* 0x024fc80003f0e000 */
[----:B------:R-:W-:-:S07]  /*0d60*/  FSEL R19, R4, R19, !P0 ;  /* 0x0000001304137208 */ /* 0x000fce0004000000 */
[----:B------:R-:W-:Y:S05]  /*0d70*/  @P1 BRA `(.L_x_187) ;  /* 0xfffffffc00e01947 */ /* 0x000fea000383ffff */
.L_x_178:
[----:B------:R-:W-:Y:S05]  /*0d80*/  BSYNC.RECONVERGENT B1 ;  /* 0x0000000000017941 */ /* 0x000fea0003800200 */
.L_x_177:
[----:B------:R-:W-:-:S13]  /*0d90*/  ISETP.GE.U32.AND P0, PT, R0, 0x100, PT ;  /* 0x000001000000780c */ /* 0x000fda0003f06070 */
[----:B------:R-:W-:Y:S05]  /*0da0*/  @!P0 BRA `(.L_x_188) ;  /* 0x0000000000dc8947 */ /* 0x000fea0003800000 */
[----:B------:R-:W1:Y:S01]  /*0db0*/  S2R R8, SR_LANEID ;  /* 0x0000000000087919 */ /* 0x000e620000000000 */
[----:B-----5:R-:W2:Y:S02]  /*0dc0*/  SHFL.DOWN PT, R0, R19, 0x1, 0x1f ;  /* 0x08201f0013007f89 */ /* 0x020ea400000e0000 */
[C---:B--2---:R-:W-:Y:S02]  /*0dd0*/  FSETP.GEU.AND P1, PT, R19.reuse, R0, PT ;  /* 0x000000001300720b */ /* 0x044fe40003f2e000 */
[----:B-1----:R-:W-:Y:S02]  /*0de0*/  ISETP.GT.AND P0, PT, R8, 0x1e, PT ;  /* 0x0000001e0800780c */ /* 0x002fe40003f04270 */
[----:B------:R-:W-:Y:S02]  /*0df0*/  FSEL R0, R0, R19, !P1 ;  /* 0x0000001300007208 */ /* 0x000fe40004800000 */
[----:B------:R-:W-:Y:S02]  /*0e00*/  ISETP.NE.AND P2, PT, R8, RZ, PT ;  /* 0x000000ff0800720c */ /* 0x000fe40003f45270 */
[----:B------:R-:W-:-:S02]  /*0e10*/  FSEL R0, R19, R0, P0 ;  /* 0x0000000013007208 */ /* 0x000fc40000000000 */
[----:B------:R-:W-:-:S03]  /*0e20*/  ISETP.GT.AND P0, PT, R8, 0x1d, PT ;  /* 0x0000001d0800780c */ /* 0x000fc60003f04270 */
[----:B------:R-:W1:Y:S06]  /*0e30*/  SHFL.DOWN PT, R5, R0, 0x2, 0x1f ;  /* 0x08401f0000057f89 */ /* 0x000e6c00000e0000 */
[----:B0-----:R-:W0:Y:S01]  /*0e40*/  @!P2 S2R R7, SR_CgaCtaId ;  /* 0x000000000007a919 */ /* 0x001e220000008800 */
[----:B------:R-:W-:Y:S02]  /*0e50*/  @!P2 MOV R6, 0x400 ;  /* 0x000004000006a802 */ /* 0x000fe40000000f00 */
[----:B------:R-:W-:-:S04]  /*0e60*/  @!P2 SHF.R.U32.HI R4, RZ, 0x3, R2 ;  /* 0x00000003ff04a819 */ /* 0x000fc80000011602 */
[----:B------:R-:W-:Y:S02]  /*0e70*/  @!P2 LOP3.LUT R4, R4, 0x7c, RZ, 0xc0, !PT ;  /* 0x0000007c0404a812 */ /* 0x000fe400078ec0ff */
[----:B-1----:R-:W-:-:S04]  /*0e80*/  FSETP.GEU.AND P1, PT, R0, R5, PT ;  /* 0x000000050000720b */ /* 0x002fc80003f2e000 */
[----:B------:R-:W-:Y:S02]  /*0e90*/  @!P0 FSEL R0, R5, R0, !P1 ;  /* 0x0000000005008208 */ /* 0x000fe40004800000 */
[----:B------:R-:W-:-:S03]  /*0ea0*/  ISETP.GT.AND P0, PT, R8, 0x1b, PT ;  /* 0x0000001b0800780c */ /* 0x000fc60003f04270 */
[----:B------:R-:W1:Y:S01]  /*0eb0*/  SHFL.DOWN PT, R5, R0, 0x4, 0x1f ;  /* 0x08801f0000057f89 */ /* 0x000e6200000e0000 */
[----:B0-----:R-:W-:-:S05]  /*0ec0*/  @!P2 LEA R7, R7, R6, 0x18 ;  /* 0x000000060707a211 */ /* 0x001fca00078ec0ff */
[----:B------:R-:W-:Y:S01]  /*0ed0*/  @!P2 IMAD.IADD R4, R4, 0x1, R7 ;  /* 0x000000010404a824 */ /* 0x000fe200078e0207 */
[----:B-1----:R-:W-:-:S04]  /*0ee0*/  FSETP.GEU.AND P1, PT, R0, R5, PT ;  /* 0x000000050000720b */ /* 0x002fc80003f2e000 */
        /* <DEDUP_REMOVED lines=35> */
.L_x_188:
[----:B------:R-:W-:Y:S01]  /*1120*/  LOP3.LUT R4, R2, 0x3e0, RZ, 0xc0, !PT ;  /* 0x000003e002047812 */ /* 0x000fe200078ec0ff */
[----:B------:R-:W1:Y:S03]  /*1130*/  S2R R8, SR_LANEID ;  /* 0x0000000000087919 */ /* 0x000e660000000000 */
[----:B0-----:R-:W-:Y:S01]  /*1140*/  LOP3.LUT R7, RZ, R4, RZ, 0x33, !PT ;  /* 0x00000004ff077212 */ /* 0x001fe200078e33ff */
[----:B------:R-:W-:-:S04]  /*1150*/  VIADD R5, R4, 0x20 ;  /* 0x0000002004057836 */ /* 0x000fc80000000000 */
[----:B------:R-:W-:Y:S01]  /*1160*/  IMAD.IADD R7, R0, 0x1, R7 ;  /* 0x0000000100077824 */ /* 0x000fe200078e0207 */
[----:B------:R-:W-:-:S04]  /*1170*/  ISETP.GT.U32.AND P0, PT, R5, R0, PT ;  /* 0x000000000500720c */ /* 0x000fc80003f04070 */
[----:B------:R-:W-:-:S05]  /*1180*/  SEL R7, R7, 0x1f, P0 ;  /* 0x0000001f07077807 */ /* 0x000fca0000000000 */
[----:B-----5:R-:W0:Y:S01]  /*1190*/  SHFL.DOWN PT, R4, R19, 0x1, R7 ;  /* 0x0820000013047989 */ /* 0x020e2200000e0007 */
        /* <DEDUP_REMOVED lines=38> */
[----:B------:R-:W-:Y:S01]  /*1400*/  ISETP.GT.U32.AND P1, PT, R0, 0x40, PT ;  /* 0x000000400000780c */ /* 0x000fe20003f24070 */
[----:B0-----:R-:W-:-:S09]  /*1410*/  ULEA UR4, UR5, UR4, 0x18 ;  /* 0x0000000405047291 */ /* 0x001fd2000f8ec0ff */
[----:B------:R-:W0:Y:S04]  /*1420*/  LDS R5, [UR4+0xc] ;  /* 0x00000c04ff057984 */ /* 0x000e280008000800 */
[----:B------:R-:W1:Y:S04]  /*1430*/  LDS.128 R12, [UR4+0x10] ;  /* 0x00001004ff0c7984 */ /* 0x000e680008000c00 */
[----:B------:R-:W2:Y:S01]  /*1440*/  LDS.64 R6, [UR4+0x20] ;  /* 0x00002004ff067984 */ /* 0x000ea20008000a00 */
[----:B0-----:R-:W-:-:S04]  /*1450*/  FSETP.GEU.AND P3, PT, R8, R5, PT ;  /* 0x000000050800720b */ /* 0x001fc80003f6e000 */
[----:B------:R-:W-:Y:S02]  /*1460*/  @P2 FSEL R8, R5, R8, !P3 ;  /* 0x0000000805082208 */ /* 0x000fe40005800000 */
[----:B------:R-:W-:Y:S02]  /*1470*/  ISETP.GT.U32.AND P2, PT, R0, 0x60, PT ;  /* 0x000000600000780c */ /* 0x000fe40003f44070 */
[----:B-1----:R-:W-:-:S04]  /*1480*/  FSETP.GEU.AND P3, PT, R8, R12, PT ;  /* 0x0000000c0800720b */ /* 0x002fc80003f6e000 */
[----:B------:R-:W-:Y:S02]  /*1490*/  @P1 FSEL R8, R12, R8, !P3 ;  /* 0x000000080c081208 */ /* 0x000fe40005800000 */
[----:B------:R-:W-:Y:S02]  /*14a0*/  ISETP.GT.U32.AND P1, PT, R0, 0x80, PT ;  /* 0x000000800000780c */ /* 0x000fe40003f24070 */
[----:B------:R-:W-:-:S04]  /*14b0*/  FSETP.GEU.AND P3, PT, R8, R13, PT ;  /* 0x0000000d0800720b */ /* 0x000fc80003f6e000 */
        /* <DEDUP_REMOVED lines=8> */
[----:B--2---:R-:W-:-:S04]  /*1540*/  FSETP.GEU.AND P3, PT, R8, R6, PT ;  /* 0x000000060800720b */ /* 0x004fc80003f6e000 */
[----:B------:R-:W-:-:S04]  /*1550*/  @P1 FSEL R8, R6, R8, !P3 ;  /* 0x0000000806081208 */ /* 0x000fc80005800000 */
[----:B------:R-:W-:-:S04]  /*1560*/  FSETP.GEU.AND P1, PT, R8, R7, PT ;  /* 0x000000070800720b */ /* 0x000fc80003f2e000 */
[----:B------:R-:W-:Y:S01]  /*1570*/  @P2 FSEL R8, R7, R8, !P1 ;  /* 0x0000000807082208 */ /* 0x000fe20004800000 */
[----:B------:R-:W-:Y:S08]  /*1580*/  BRA `(.L_x_189) ;  /* 0x0000001800047947 */ /* 0x000ff00003800000 */
.L_x_174:
[----:B------:R-:W0:Y:S01]  /*1590*/  S2R R2, SR_TID.X ;  /* 0x0000000000027919 */ /* 0x000e220000002100 */
[----:B------:R-:W1:Y:S02]  /*15a0*/  LDCU.64 UR4, c[0x0][0x380] ;  /* 0x00007000ff0477ac */ /* 0x000e640008000a00 */
[----:B-1----:R-:W-:Y:S02]  /*15b0*/  IMAD.U32 R14, RZ, RZ, UR4 ;  /* 0x00000004ff0e7e24 */ /* 0x002fe4000f8e00ff */
[----:B------:R-:W-:Y:S02]  /*15c0*/  IMAD.U32 R15, RZ, RZ, UR5 ;  /* 0x00000005ff0f7e24 */ /* 0x000fe4000f8e00ff */
[----:B0-----:R-:W-:-:S04]  /*15d0*/  IMAD R5, R3, 0x1000, R2 ;  /* 0x0000100003057824 */ /* 0x001fc800078e0202 */
[----:B------:R-:W-:-:S05]  /*15e0*/  IMAD.WIDE.U32 R4, R5, 0x4, R14 ;  /* 0x0000000405047825 */ /* 0x000fca00078e000e */
        /* <DEDUP_REMOVED lines=44> */
[----:B------:R-:W-:Y:S02]  /*18b0*/  ISETP.GE.U32.AND P1, PT, R0, R7, PT ;  /* 0x000000070000720c */ /* 0x000fe40003f26070 */
[----:B------:R-:W-:-:S04]  /*18c0*/  FSETP.GEU.AND P0, PT, R16, R11, PT ;  /* 0x0000000b1000720b */ /* 0x000fc80003f0e000 */
[----:B------:R-:W-:-:S07]  /*18d0*/  FSEL R29, R11, R16, !P0 ;  /* 0x000000100b1d7208 */ /* 0x000fce0004000000 */
[----:B------:R-:W-:Y:S05]  /*18e0*/  @!P1 BRA `(.L_x_190) ;  /* 0x0000001000549947 */ /* 0x000fea0003800000 */
[----:B------:R-:W-:Y:S01]  /*18f0*/  IMAD R5, R3, 0x1000, R7 ;  /* 0x0000100003057824 */ /* 0x000fe200078e0207 */
[----:B------:R-:W-:Y:S01]  /*1900*/  LOP3.LUT R0, RZ, R2, RZ, 0x33, !PT ;  /* 0x00000002ff007212 */ /* 0x000fe200078e33ff */
[----:B------:R-:W-:Y:S01]  /*1910*/  VIADD R10, R8, 0xfffff000 ;  /* 0xfffff000080a7836 */ /* 0x000fe20000000000 */
[----:B------:R-:W-:Y:S01]  /*1920*/  UMOV UR4, URZ ;  /* 0x000000ff00047c82 */ /* 0x000fe20008000000 */
[----:B------:R-:W-:Y:S01]  /*1930*/  IMAD.MOV.U32 R4, RZ, RZ, R5 ;  /* 0x000000ffff047224 */ /* 0x000fe200078e0005 */
[----:B------:R-:W-:Y:S02]  /*1940*/  IADD3 R6, PT, PT, -R7, R8, R0 ;  /* 0x0000000807067210 */ /* 0x000fe40007ffe100 */
[C---:B------:R-:W-:Y:S02]  /*1950*/  ISETP.GT.U32.AND P0, PT, R5.reuse, R10, PT ;  /* 0x0000000a0500720c */ /* 0x040fe40003f04070 */
[----:B------:R-:W-:Y:S01]  /*1960*/  IADD3 R0, PT, PT, R5, 0x800, R2 ;  /* 0x0000080005007810 */ /* 0x000fe20007ffe002 */
[----:B------:R-:W-:-:S10]  /*1970*/  IMAD R6, R3, -0x1000, R6 ;  /* 0xfffff00003067824 */ /* 0x000fd400078e0206 */
[----:B------:R-:W-:Y:S05]  /*1980*/  @P0 BRA `(.L_x_191) ;  /* 0x0000000400000947 */ /* 0x000fea0003800000 */
[----:B------:R-:W0:Y:S08]  /*1990*/  LDC R2, c[0x0][0x3a8] ;  /* 0x0000ea00ff027b82 */ /* 0x000e300000000800 */
[----:B------:R-:W1:Y:S02]  /*19a0*/  LDC.64 R14, c[0x0][0x380] ;  /* 0x0000e000ff0e7b82 */ /* 0x000e640000000a00 */
.L_x_192:
[----:B------:R-:W2:Y:S02]  /*19b0*/  S2R R8, SR_TID.X ;  /* 0x0000000000087919 */ /* 0x000ea40000002100 */
[----:B--2---:R-:W-:-:S04]  /*19c0*/  IMAD.IADD R9, R8, 0x1, R5 ;  /* 0x0000000108097824 */ /* 0x004fc800078e0205 */
[----:B-1----:R-:W-:-:S05]  /*19d0*/  IMAD.WIDE.U32 R8, R9, 0x4, R14 ;  /* 0x0000000409087825 */ /* 0x002fca00078e000e */
        /* <DEDUP_REMOVED lines=18> */
[----:B------:R-:W2:Y:S01]  /*1b00*/  LDG.E R20, desc[UR6][R8.64+0x2400] ;  /* 0x0024000608147981 */ /* 0x000ea2000c1e1900 */
[----:B-----5:R-:W-:-:S03]  /*1b10*/  FSETP.GEU.AND P2, PT, R13, R18, PT ;  /* 0x000000120d00720b */ /* 0x020fc60003f4e000 */
[----:B------:R-:W3:Y:S01]  /*1b20*/  LDG.E R17, desc[UR6][R8.64+0x3c00] ;  /* 0x003c000608117981 */ /* 0x000ee2000c1e1900 */
[----:B------:R-:W-:-:S03]  /*1b30*/  FSEL R11, R18, R13, !P2 ;  /* 0x0000000d120b7208 */ /* 0x000fc60005000000 */
[----:B------:R-:W4:Y:S04]  /*1b40*/  LDG.E R18, desc[UR6][R8.64+0x3400] ;  /* 0x0034000608127981 */ /* 0x000f28000c1e1900 */
[----:B------:R0:W4:Y:S01]  /*1b50*/  LDG.E R13, desc[UR6][R8.64+0x3800] ;  /* 0x00380006080d7981 */ /* 0x000122000c1e1900 */
[----:B------:R-:W-:-:S04]  /*1b60*/  FSETP.GEU.AND P0, PT, R19, R22, PT ;  /* 0x000000161300720b */ /* 0x000fc80003f0e000 */
[----:B------:R-:W-:Y:S02]  /*1b70*/  FSEL R19, R22, R19, !P0 ;  /* 0x0000001316137208 */ /* 0x000fe40004000000 */
[----:B------:R-:W-:-:S04]  /*1b80*/  FSETP.GEU.AND P1, PT, R23, R24, PT ;  /* 0x000000181700720b */ /* 0x000fc80003f2e000 */
[----:B------:R-:W-:Y:S02]  /*1b90*/  FSEL R23, R24, R23, !P1 ;  /* 0x0000001718177208 */ /* 0x000fe40004800000 */
[----:B------:R-:W-:-:S04]  /*1ba0*/  FSETP.GEU.AND P1, PT, R11, R16, PT ;  /* 0x000000100b00720b */ /* 0x000fc80003f2e000 */
[----:B------:R-:W-:Y:S01]  /*1bb0*/  FSEL R11, R16, R11, !P1 ;  /* 0x0000000b100b7208 */ /* 0x000fe20004800000 */
[----:B0-----:R-:W-:Y:S01]  /*1bc0*/  IMAD.MOV.U32 R8, RZ, RZ, R2 ;  /* 0x000000ffff087224 */ /* 0x001fe200078e0002 */
[----:B--2---:R-:W-:-:S04]  /*1bd0*/  FSETP.GEU.AND P0, PT, R20, R21, PT ;  /* 0x000000151400720b */ /* 0x004fc80003f0e000 */
[----:B------:R-:W-:Y:S02]  /*1be0*/  FSEL R20, R21, R20, !P0 ;  /* 0x0000001415147208 */ /* 0x000fe40004000000 */
[----:B------:R-:W-:Y:S02]  /*1bf0*/  FSETP.GEU.AND P0, PT, R29, R12, PT ;  /* 0x0000000c1d00720b */ /* 0x000fe40003f0e000 */
[----:B----4-:R-:W-:-:S04]  /*1c00*/  FSETP.GEU.AND P2, PT, R18, R13, PT ;  /* 0x0000000d1200720b */ /* 0x010fc80003f4e000 */
[----:B------:R-:W-:Y:S02]  /*1c10*/  FSEL R18, R13, R18, !P2 ;  /* 0x000000120d127208 */ /* 0x000fe40005000000 */
[----:B------:R-:W-:Y:S02]  /*1c20*/  FSEL R12, R12, R29, !P0 ;  /* 0x0000001d0c0c7208 */ /* 0x000fe40004000000 */
[----:B------:R-:W-:Y:S02]  /*1c30*/  FSETP.GEU.AND P2, PT, R19, R20, PT ;  /* 0x000000141300720b */ /* 0x000fe40003f4e000 */
[----:B------:R-:W-:Y:S02]  /*1c40*/  FSETP.GEU.AND P3, PT, R23, R18, PT ;  /* 0x000000121700720b */ /* 0x000fe40003f6e000 */
[----:B------:R-:W-:Y:S02]  /*1c50*/  FSETP.GEU.AND P0, PT, R12, R11, PT ;  /* 0x0000000b0c00720b */ /* 0x000fe40003f0e000 */
[----:B------:R-:W-:-:S02]  /*1c60*/  FSEL R19, R20, R19, !P2 ;  /* 0x0000001314137208 */ /* 0x000fc40005000000 */
[----:B------:R-:W-:Y:S02]  /*1c70*/  FSEL R18, R18, R23, !P3 ;  /* 0x0000001712127208 */ /* 0x000fe40005800000 */
[----:B------:R-:W-:Y:S01]  /*1c80*/  FSEL R11, R11, R12, !P0 ;  /* 0x0000000c0b0b7208 */ /* 0x000fe20004000000 */
[----:B------:R-:W-:Y:S01]  /*1c90*/  IMAD.IADD R12, R8, 0x1, -R5 ;  /* 0x00000001080c7824 */ /* 0x000fe200078e0a05 */
[----:B------:R-:W-:-:S04]  /*1ca0*/  FSETP.GEU.AND P1, PT, R19, R18, PT ;  /* 0x000000121300720b */ /* 0x000fc80003f2e000 */
[----:B------:R-:W-:Y:S02]  /*1cb0*/  FSEL R18, R18, R19, !P1 ;  /* 0x0000001312127208 */ /* 0x000fe40004800000 */
[----:B------:R-:W-:Y:S02]  /*1cc0*/  ISETP.GE.U32.AND P1, PT, R12, R7, PT ;  /* 0x000000070c00720c */ /* 0x000fe40003f26070 */
[----:B------:R-:W-:-:S04]  /*1cd0*/  FSETP.GEU.AND P0, PT, R11, R18, PT ;  /* 0x000000120b00720b */ /* 0x000fc80003f0e000 */
[----:B------:R-:W-:-:S04]  /*1ce0*/  FSEL R18, R18, R11, !P0 ;  /* 0x0000000b12127208 */ /* 0x000fc80004000000 */
[----:B---3--:R-:W-:-:S04]  /*1cf0*/  FSETP.GEU.AND P0, PT, R18, R17, PT ;  /* 0x000000111200720b */ /* 0x008fc80003f0e000 */
[----:B------:R-:W-:Y:S01]  /*1d00*/  FSEL R29, R17, R18, !P0 ;  /* 0x00000012111d7208 */ /* 0x000fe20004000000 */
[----:B------:R-:W-:Y:S08]  /*1d10*/  @!P1 BRA `(.L_x_190) ;  /* 0x0000000c00489947 */ /* 0x000ff00003800000 */
[C---:B------:R-:W-:Y:S01]  /*1d20*/  IMAD.IADD R5, R7.reuse, 0x1, R5 ;  /* 0x0000000107057824 */ /* 0x040fe200078e0205 */
[----:B------:R-:W-:Y:S01]  /*1d30*/  UIADD3 UR4, UPT, UPT, UR4, 0x1, URZ ;  /* 0x0000000104047890 */ /* 0x000fe2000fffe0ff */
[----:B------:R-:W-:Y:S02]  /*1d40*/  IMAD.IADD R4, R7, 0x1, R4 ;  /* 0x0000000107047824 */ /* 0x000fe400078e0204 */
[----:B------:R-:W-:Y:S01]  /*1d50*/  IMAD.IADD R6, R6, 0x1, -R7 ;  /* 0x0000000106067824 */ /* 0x000fe200078e0a07 */
[----:B------:R-:W-:Y:S01]  /*1d60*/  ISETP.GT.U32.AND P0, PT, R5, R10, PT ;  /* 0x0000000a0500720c */ /* 0x000fe20003f04070 */
[----:B------:R-:W-:-:S12]  /*1d70*/  IMAD.IADD R0, R7, 0x1, R0 ;  /* 0x0000000107007824 */ /* 0x000fd800078e0200 */
[----:B------:R-:W-:Y:S05]  /*1d80*/  @!P0 BRA `(.L_x_192) ;  /* 0xfffffffc00088947 */ /* 0x000fea000383ffff */
.L_x_191:
[----:B------:R-:W0:Y:S01]  /*1d90*/  S2R R9, SR_TID.X ;  /* 0x0000000000097919 */ /* 0x000e220000002100 */
[----:B------:R-:W-:Y:S01]  /*1da0*/  IMAD.IADD R2, R8, 0x1, -R5 ;  /* 0x0000000108027824 */ /* 0x000fe200078e0a05 */
[----:B------:R-:W-:Y:S04]  /*1db0*/  BSSY.RECONVERGENT B1, `(.L_x_190) ;  /* 0x00000c8000017945 */ /* 0x000fe80003800200 */
[----:B0-----:R-:W-:-:S04]  /*1dc0*/  ISETP.GE.AND P0, PT, R9, R2, PT ;  /* 0x000000020900720c */ /* 0x001fc80003f06270 */
[----:B------:R-:W-:-:S13]  /*1dd0*/  ISETP.GE.U32.OR P0, PT, R5, R8, P0 ;  /* 0x000000080500720c */ /* 0x000fda0000706470 */
[----:B------:R-:W-:Y:S05]  /*1de0*/  @P0 BRA `(.L_x_193) ;  /* 0x0000000c00100947 */ /* 0x000fea0003800000 */
[----:B------:R-:W0:Y:S01]  /*1df0*/  LDC R7, c[0x0][0x3ac] ;  /* 0x0000eb00ff077b82 */ /* 0x000e220000000800 */
[----:B------:R-:W-:Y:S07]  /*1e00*/  BSSY.RECONVERGENT B2, `(.L_x_194) ;  /* 0x0000068000027945 */ /* 0x000fee0003800200 */
[----:B------:R-:W1:Y:S01]  /*1e10*/  LDC R2, c[0x0][0x3ac] ;  /* 0x0000eb00ff027b82 */ /* 0x000e620000000800 */
[----:B0-----:R-:W-:Y:S01]  /*1e20*/  IMAD.SHL.U32 R10, R7, 0x1000, RZ ;  /* 0x00001000070a7824 */ /* 0x001fe200078e00ff */
[----:B------:R-:W-:-:S03]  /*1e30*/  LOP3.LUT R7, RZ, R9, RZ, 0x33, !PT ;  /* 0x00000009ff077212 */ /* 0x000fc600078e33ff */
[----:B------:R-:W-:-:S05]  /*1e40*/  IMAD R10, R3, 0x1000, R10 ;  /* 0x00001000030a7824 */ /* 0x000fca00078e020a */
[----:B------:R-:W-:Y:S01]  /*1e50*/  IADD3 R8, PT, PT, -R10, R8, R7 ;  /* 0x000000080a087210 */ /* 0x000fe20007ffe107 */
[----:B-1----:R-:W-:Y:S02]  /*1e60*/  IMAD R7, R2, UR4, RZ ;  /* 0x0000000402077c24 */ /* 0x002fe4000f8e02ff */
[----:B------:R-:W-:Y:S02]  /*1e70*/  IMAD.MOV.U32 R2, RZ, RZ, R9 ;  /* 0x000000ffff027224 */ /* 0x000fe400078e0009 */
[----:B------:R-:W-:-:S05]  /*1e80*/  IMAD R7, R7, -0x1000, R8 ;  /* 0xfffff00007077824 */ /* 0x000fca00078e0208 */
[C---:B------:R-:W-:Y:S02]  /*1e90*/  ISETP.GE.U32.AND P0, PT, R7.reuse, 0xf00, PT ;  /* 0x00000f000700780c */ /* 0x040fe40003f06070 */
[----:B------:R-:W-:-:S04]  /*1ea0*/  LEA.HI R7, R7, 0x1, RZ, 0x18 ;  /* 0x0000000107077811 */ /* 0x000fc800078fc0ff */
[----:B------:R-:W-:-:S07]  /*1eb0*/  LOP3.LUT R8, R7, 0xf, RZ, 0xc0, !PT ;  /* 0x0000000f07087812 */ /* 0x000fce00078ec0ff */
[----:B------:R-:W-:Y:S05]  /*1ec0*/  @!P0 BRA `(.L_x_195) ;  /* 0x00000004006c8947 */ /* 0x000fea0003800000 */
[----:B------:R-:W-:Y:S01]  /*1ed0*/  LEA.HI R2, R6, 0x1, RZ, 0x18 ;  /* 0x0000000106027811 */ /* 0x000fe200078fc0ff */
[----:B------:R-:W-:Y:S01]  /*1ee0*/  BSSY.RECONVERGENT B3, `(.L_x_196) ;  /* 0x0000058000037945 */ /* 0x000fe20003800200 */
[----:B------:R-:W-:Y:S02]  /*1ef0*/  LOP3.LUT R9, R9, 0x800, RZ, 0xfc, !PT ;  /* 0x0000080009097812 */ /* 0x000fe400078efcff */
[----:B------:R-:W-:-:S05]  /*1f00*/  LOP3.LUT R2, R2, 0x1fffff0, RZ, 0xc0, !PT ;  /* 0x01fffff002027812 */ /* 0x000fca00078ec0ff */
[----:B------:R-:W-:-:S07]  /*1f10*/  IMAD.MOV R2, RZ, RZ, -R2 ;  /* 0x000000ffff027224 */ /* 0x000fce00078e0a02 */
.L_x_197:
[C---:B------:R-:W-:Y:S02]  /*1f20*/  VIADD R13, R0.reuse, 0xfffff800 ;  /* 0xfffff800000d7836 */ /* 0x040fe40000000000 */
[----:B------:R-:W-:Y:S02]  /*1f30*/  VIADD R17, R0, 0xfffff900 ;  /* 0xfffff90000117836 */ /* 0x000fe40000000000 */
[----:B------:R-:W-:-:S05]  /*1f40*/  IMAD.WIDE.U32 R12, R13, 0x4, R14 ;  /* 0x000000040d0c7825 */ /* 0x000fca00078e000e */
[----:B------:R-:W2:Y:S01]  /*1f50*/  LDG.E R21, desc[UR6][R12.64] ;  /* 0x000000060c157981 */ /* 0x000ea2000c1e1900 */
[----:B------:R-:W-:-:S05]  /*1f60*/  IMAD.WIDE.U32 R16, R17, 0x4, R14 ;  /* 0x0000000411107825 */ /* 0x000fca00078e000e */
[----:B------:R0:W3:Y:S01]  /*1f70*/  LDG.E R20, desc[UR6][R16.64] ;  /* 0x0000000610147981 */ /* 0x0000e2000c1e1900 */
[----:B------:R-:W-:-:S04]  /*1f80*/  VIADD R25, R0, 0xfffffa00 ;  /* 0xfffffa0000197836 */ /* 0x000fc80000000000 */
[----:B------:R-:W-:-:S05]  /*1f90*/  IMAD.WIDE.U32 R24, R25, 0x4, R14 ;  /* 0x0000000419187825 */ /* 0x000fca00078e000e */
[----:B------:R1:W4:Y:S01]  /*1fa0*/  LDG.E R28, desc[UR6][R24.64] ;  /* 0x00000006181c7981 */ /* 0x000322000c1e1900 */
[C---:B------:R-:W-:Y:S02]  /*1fb0*/  VIADD R27, R0.reuse, 0xfffffb00 ;  /* 0xfffffb00001b7836 */ /* 0x040fe40000000000 */
[----:B------:R-:W-:Y:S02]  /*1fc0*/  VIADD R19, R0, 0xfffffc00 ;  /* 0xfffffc0000137836 */ /* 0x000fe40000000000 */
[----:B------:R-:W-:-:S05]  /*1fd0*/  IMAD.WIDE.U32 R26, R27, 0x4, R14 ;  /* 0x000000041b1a7825 */ /* 0x000fca00078e000e */
[----:B------:R-:W5:Y:S01]  /*1fe0*/  LDG.E R10, desc[UR6][R26.64] ;  /* 0x000000061a0a7981 */ /* 0x000f62000c1e1900 */
[----:B------:R-:W-:-:S04]  /*1ff0*/  IMAD.WIDE.U32 R18, R19, 0x4, R14 ;  /* 0x0000000413127825 */ /* 0x000fc800078e000e */
[C---:B------:R-:W-:Y:S01]  /*2000*/  VIADD R23, R0.reuse, 0xfffffd00 ;  /* 0xfffffd0000177836 */ /* 0x040fe20000000000 */
[----:B------:R-:W5:Y:S01]  /*2010*/  LDG.E R11, desc[UR6][R18.64] ;  /* 0x00000006120b7981 */ /* 0x000f62000c1e1900 */
[----:B0-----:R-:W-:Y:S02]  /*2020*/  VIADD R17, R0, 0xfffffe00 ;  /* 0xfffffe0000117836 */ /* 0x001fe40000000000 */
[----:B------:R-:W-:-:S05]  /*2030*/  IMAD.WIDE.U32 R22, R23, 0x4, R14 ;  /* 0x0000000417167825 */ /* 0x000fca00078e000e */
[----:B------:R-:W5:Y:S01]  /*2040*/  LDG.E R12, desc[UR6][R22.64] ;  /* 0x00000006160c7981 */ /* 0x000f62000c1e1900 */
[----:B------:R-:W-:-:S04]  /*2050*/  IMAD.WIDE.U32 R16, R17, 0x4, R14 ;  /* 0x0000000411107825 */ /* 0x000fc800078e000e */
[----:B-1----:R-:W-:Y:S01]  /*2060*/  VIADD R25, R0, 0xffffff00 ;  /* 0xffffff0000197836 */ /* 0x002fe20000000000 */
[----:B------:R0:W5:Y:S03]  /*2070*/  LDG.E R13, desc[UR6][R16.64] ;  /* 0x00000006100d7981 */ /* 0x000166000c1e1900 */
[----:B------:R-:W-:-:S06]  /*2080*/  IMAD.WIDE.U32 R24, R25, 0x4, R14 ;  /* 0x0000000419187825 */ /* 0x000fcc00078e000e */
[----:B------:R-:W5:Y:S01]  /*2090*/  LDG.E R24, desc[UR6][R24.64] ;  /* 0x0000000618187981 */ /* 0x000f62000c1e1900 */
[----:B0-----:R-:W-:-:S04]  /*20a0*/  IMAD.WIDE.U32 R16, R0, 0x4, R14 ;  /* 0x0000000400107825 */ /* 0x001fc800078e000e */
[----:B------:R-:W-:Y:S01]  /*20b0*/  VIADD R27, R0, 0x100 ;  /* 0x00000100001b7836 */ /* 0x000fe20000000000 */
[----:B------:R0:W5:Y:S03]  /*20c0*/  LDG.E R25, desc[UR6][R16.64] ;  /* 0x0000000610197981 */ /* 0x000166000c1e1900 */
[----:B------:R-:W-:-:S04]  /*20d0*/  IMAD.WIDE.U32 R18, R27, 0x4, R14 ;  /* 0x000000041b127825 */ /* 0x000fc800078e000e */
[----:B------:R-:W-:Y:S01]  /*20e0*/  VIADD R27, R0, 0x200 ;  /* 0x00000200001b7836 */ /* 0x000fe20000000000 */
[----:B------:R1:W5:Y:S03]  /*20f0*/  LDG.E R26, desc[UR6][R18.64] ;  /* 0x00000006121a7981 */ /* 0x000366000c1e1900 */
[----:B------:R-:W-:-:S04]  /*2100*/  IMAD.WIDE.U32 R22, R27, 0x4, R14 ;  /* 0x000000041b167825 */ /* 0x000fc800078e000e */
[----:B0-----:R-:W-:Y:S01]  /*2110*/  VIADD R17, R0, 0x300 ;  /* 0x0000030000117836 */ /* 0x001fe20000000000 */
[----:B------:R0:W5:Y:S03]  /*2120*/  LDG.E R27, desc[UR6][R22.64] ;  /* 0x00000006161b7981 */ /* 0x000166000c1e1900 */
[----:B------:R-:W-:-:S04]  /*2130*/  IMAD.WIDE.U32 R16, R17, 0x4, R14 ;  /* 0x0000000411107825 */ /* 0x000fc800078e000e */
[----:B-1----:R-:W-:-:S04]  /*2140*/  VIADD R19, R0, 0x400 ;  /* 0x0000040000137836 */ /* 0x002fc80000000000 */
[----:B------:R-:W-:-:S06]  /*2150*/  IMAD.WIDE.U32 R18, R19, 0x4, R14 ;  /* 0x0000000413127825 */ /* 0x000fcc00078e000e */
[----:B------:R-:W5:Y:S01]  /*2160*/  LDG.E R18, desc[UR6][R18.64] ;  /* 0x0000000612127981 */ /* 0x000f62000c1e1900 */
[----:B0-----:R-:W-:-:S04]  /*2170*/  VIADD R23, R0, 0x600 ;  /* 0x0000060000177836 */ /* 0x001fc80000000000 */
[----:B------:R-:W-:-:S06]  /*2180*/  IMAD.WIDE.U32 R22, R23, 0x4, R14 ;  /* 0x0000000417167825 */ /* 0x000fcc00078e000e */
[----:B------:R-:W5:Y:S01]  /*2190*/  LDG.E R22, desc[UR6][R22.64] ;  /* 0x0000000616167981 */ /* 0x000f62000c1e1900 */
[----:B--2---:R-:W-:-:S04]  /*21a0*/  FSETP.GEU.AND P0, PT, R29, R21, PT ;  /* 0x000000151d00720b */ /* 0x004fc80003f0e000 */
[----:B------:R-:W-:Y:S02]  /*21b0*/  FSEL R21, R21, R29, !P0 ;  /* 0x0000001d15157208 */ /* 0x000fe40004000000 */
[----:B------:R0:W2:Y:S02]  /*21c0*/  LDG.E R29, desc[UR6][R16.64] ;  /* 0x00000006101d7981 */ /* 0x0000a4000c1e1900 */
[----:B---3--:R-:W-:-:S04]  /*21d0*/  FSETP.GEU.AND P0, PT, R21, R20, PT ;  /* 0x000000141500720b */ /* 0x008fc80003f0e000 */
[----:B0-----:R-:W-:Y:S01]  /*21e0*/  FSEL R17, R20, R21, !P0 ;  /* 0x0000001514117208 */ /* 0x001fe20004000000 */
[----:B------:R-:W-:-:S04]  /*21f0*/  VIADD R21, R0, 0x500 ;  /* 0x0000050000157836 */ /* 0x000fc80000000000 */
[----:B------:R-:W-:Y:S01]  /*2200*/  IMAD.WIDE.U32 R20, R21, 0x4, R14 ;  /* 0x0000000415147825 */ /* 0x000fe200078e000e */
[----:B----4-:R-:W-:-:S05]  /*2210*/  FSETP.GEU.AND P0, PT, R17, R28, PT ;  /* 0x0000001c1100720b */ /* 0x010fca0003f0e000 */
[----:B------:R-:W3:Y:S01]  /*2220*/  LDG.E R20, desc[UR6][R20.64] ;  /* 0x0000000614147981 */ /* 0x000ee2000c1e1900 */
[----:B------:R-:W-:Y:S01]  /*2230*/  VIADD R16, R0, 0x700 ;  /* 0x0000070000107836 */ /* 0x000fe20000000000 */
[----:B------:R-:W-:-:S03]  /*2240*/  FSEL R28, R28, R17, !P0 ;  /* 0x000000111c1c7208 */ /* 0x000fc60004000000 */
[----:B------:R-:W-:-:S06]  /*2250*/  IMAD.WIDE.U32 R16, R16, 0x4, R14 ;  /* 0x0000000410107825 */ /* 0x000fcc00078e000e */
[----:B------:R-:W4:Y:S01]  /*2260*/  LDG.E R16, desc[UR6][R16.64] ;  /* 0x0000000610107981 */ /* 0x000f22000c1e1900 */
        /* <DEDUP_REMOVED lines=22> */
[----:B------:R-:W-:-:S04]  /*23d0*/  FSETP.GEU.AND P0, PT, R29, R18, PT ;  /* 0x000000121d00720b */ /* 0x000fc80003f0e000 */
[----:B------:R-:W-:-:S04]  /*23e0*/  FSEL R29, R18, R29, !P0 ;  /* 0x0000001d121d7208 */ /* 0x000fc80004000000 */
[----:B---3--:R-:W-:-:S04]  /*23f0*/  FSETP.GEU.AND P0, PT, R29, R20, PT ;  /* 0x000000141d00720b */ /* 0x008fc80003f0e000 */
[----:B------:R-:W-:-:S04]  /*2400*/  FSEL R29, R20, R29, !P0 ;  /* 0x0000001d141d7208 */ /* 0x000fc80004000000 */
[----:B------:R-:W-:-:S04]  /*2410*/  FSETP.GEU.AND P0, PT, R29, R22, PT ;  /* 0x000000161d00720b */ /* 0x000fc80003f0e000 */
[----:B------:R-:W-:-:S04]  /*2420*/  FSEL R29, R22, R29, !P0 ;  /* 0x0000001d161d7208 */ /* 0x000fc80004000000 */
[----:B----4-:R-:W-:-:S04]  /*2430*/  FSETP.GEU.AND P0, PT, R29, R16, PT ;  /* 0x000000101d00720b */ /* 0x010fc80003f0e000 */
[----:B------:R-:W-:Y:S01]  /*2440*/  FSEL R29, R16, R29, !P0 ;  /* 0x0000001d101d7208 */ /* 0x000fe20004000000 */
[----:B------:R-:W-:Y:S08]  /*2450*/  @P1 BRA `(.L_x_197) ;  /* 0xfffffff800b01947 */ /* 0x000ff0000383ffff */
[----:B------:R-:W-:Y:S05]  /*2460*/  BSYNC.RECONVERGENT B3 ;  /* 0x0000000000037941 */ /* 0x000fea0003800200 */
.L_x_196:
[----:B------:R-:W-:-:S07]  /*2470*/  VIADD R2, R9, 0xfffff800 ;  /* 0xfffff80009027836 */ /* 0x000fce0000000000 */
.L_x_195:
[----:B------:R-:W-:Y:S05]  /*2480*/  BSYNC.RECONVERGENT B2 ;  /* 0x0000000000027941 */ /* 0x000fea0003800200 */
.L_x_194:
[----:B------:R-:W-:-:S13]  /*2490*/  ISETP.NE.AND P0, PT, R8, RZ, PT ;  /* 0x000000ff0800720c */ /* 0x000fda0003f05270 */
[----:B------:R-:W-:Y:S05]  /*24a0*/  @!P0 BRA `(.L_x_193) ;  /* 0x0000000400608947 */ /* 0x000fea0003800000 */
[----:B------:R-:W-:Y:S01]  /*24b0*/  ISETP.GE.U32.AND P1, PT, R8, 0x8, PT ;  /* 0x000000080800780c */ /* 0x000fe20003f26070 */
[----:B------:R-:W-:Y:S01]  /*24c0*/  BSSY.RECONVERGENT B2, `(.L_x_198) ;  /* 0x000002d000027945 */ /* 0x000fe20003800200 */
[----:B------:R-:W-:-:S04]  /*24d0*/  LOP3.LUT R22, R7, 0x7, RZ, 0xc0, !PT ;  /* 0x0000000707167812 */ /* 0x000fc800078ec0ff */
[----:B------:R-:W-:-:S07]  /*24e0*/  ISETP.NE.AND P0, PT, R22, RZ, PT ;  /* 0x000000ff1600720c */ /* 0x000fce0003f05270 */
[----:B------:R-:W-:Y:S06]  /*24f0*/  @!P1 BRA `(.L_x_199) ;  /* 0x0000000000a49947 */ /* 0x000fec0003800000 */
[----:B------:R-:W-:-:S04]  /*2500*/  IMAD.IADD R13, R2, 0x1, R5 ;  /* 0x00000001020d7824 */ /* 0x000fc800078e0205 */
[----:B------:R-:W-:-:S04]  /*2510*/  IMAD.WIDE.U32 R8, R13, 0x4, R14 ;  /* 0x000000040d087825 */ /* 0x000fc800078e000e */
[C---:B------:R-:W-:Y:S01]  /*2520*/  VIADD R11, R13.reuse, 0x100 ;  /* 0x000001000d0b7836 */ /* 0x040fe20000000000 */
[----:B------:R0:W2:Y:S01]  /*2530*/  LDG.E R0, desc[UR6][R8.64] ;  /* 0x0000000608007981 */ /* 0x0000a2000c1e1900 */
[----:B------:R-:W-:Y:S02]  /*2540*/  VIADD R25, R13, 0x200 ;  /* 0x000002000d197836 */ /* 0x000fe40000000000 */
[----:B------:R-:W-:-:S05]  /*2550*/  IMAD.WIDE.U32 R10, R11, 0x4, R14 ;  /* 0x000000040b0a7825 */ /* 0x000fca00078e000e */
[----:B------:R1:W3:Y:S01]  /*2560*/  LDG.E R18, desc[UR6][R10.64] ;  /* 0x000000060a127981 */ /* 0x0002e2000c1e1900 */
[----:B------:R-:W-:-:S04]  /*2570*/  IMAD.WIDE.U32 R24, R25, 0x4, R14 ;  /* 0x0000000419187825 */ /* 0x000fc800078e000e */
[C---:B------:R-:W-:Y:S01]  /*2580*/  VIADD R21, R13.reuse, 0x300 ;  /* 0x000003000d157836 */ /* 0x040fe20000000000 */
[----:B------:R-:W4:Y:S01]  /*2590*/  LDG.E R19, desc[UR6][R24.64] ;  /* 0x0000000618137981 */ /* 0x000f22000c1e1900 */
[----:B------:R-:W-:Y:S02]  /*25a0*/  VIADD R17, R13, 0x400 ;  /* 0x000004000d117836 */ /* 0x000fe40000000000 */
[----:B------:R-:W-:-:S04]  /*25b0*/  IMAD.WIDE.U32 R20, R21, 0x4, R14 ;  /* 0x0000000415147825 */ /* 0x000fc800078e000e */
[--C-:B------:R-:W-:Y:S02]  /*25c0*/  IMAD.WIDE.U32 R16, R17, 0x4, R14.reuse ;  /* 0x0000000411107825 */ /* 0x100fe400078e000e */
[----:B------:R-:W5:Y:S02]  /*25d0*/  LDG.E R20, desc[UR6][R20.64] ;  /* 0x0000000614147981 */ /* 0x000f64000c1e1900 */
[C---:B0-----:R-:W-:Y:S02]  /*25e0*/  VIADD R9, R13.reuse, 0x500 ;  /* 0x000005000d097836 */ /* 0x041fe40000000000 */
[----:B------:R-:W5:Y:S01]  /*25f0*/  LDG.E R16, desc[UR6][R16.64] ;  /* 0x0000000610107981 */ /* 0x000f62000c1e1900 */
[----:B-1----:R-:W-:Y:S02]  /*2600*/  VIADD R11, R13, 0x600 ;  /* 0x000006000d0b7836 */ /* 0x002fe40000000000 */
[----:B------:R-:W-:-:S04]  /*2610*/  IMAD.WIDE.U32 R8, R9, 0x4, R14 ;  /* 0x0000000409087825 */ /* 0x000fc800078e000e */
[--C-:B------:R-:W-:Y:S02]  /*2620*/  IMAD.WIDE.U32 R10, R11, 0x4, R14.reuse ;  /* 0x000000040b0a7825 */ /* 0x100fe400078e000e */
[----:B------:R-:W5:Y:S02]  /*2630*/  LDG.E R8, desc[UR6][R8.64] ;  /* 0x0000000608087981 */ /* 0x000f64000c1e1900 */
[----:B------:R-:W-:Y:S02]  /*2640*/  VIADD R13, R13, 0x700 ;  /* 0x000007000d0d7836 */ /* 0x000fe40000000000 */
[----:B------:R-:W5:Y:S02]  /*2650*/  LDG.E R11, desc[UR6][R10.64] ;  /* 0x000000060a0b7981 */ /* 0x000f64000c1e1900 */
[----:B------:R-:W-:-:S06]  /*2660*/  IMAD.WIDE.U32 R12, R13, 0x4, R14 ;  /* 0x000000040d0c7825 */ /* 0x000fcc00078e000e */
        /* <DEDUP_REMOVED lines=18> */
.L_x_199:
[----:B------:R-:W-:Y:S05]  /*2790*/  BSYNC.RECONVERGENT B2 ;  /* 0x0000000000027941 */ /* 0x000fea0003800200 */
.L_x_198:
[----:B------:R-:W-:Y:S05]  /*27a0*/  @!P0 BRA `(.L_x_193) ;  /* 0x0000000000a08947 */ /* 0x000fea0003800000 */
[----:B------:R-:W-:Y:S01]  /*27b0*/  ISETP.GE.U32.AND P1, PT, R22, 0x4, PT ;  /* 0x000000041600780c */ /* 0x000fe20003f26070 */
[----:B------:R-:W-:Y:S01]  /*27c0*/  BSSY.RECONVERGENT B2, `(.L_x_200) ;  /* 0x0000018000027945 */ /* 0x000fe20003800200 */
[----:B------:R-:W-:-:S11]  /*27d0*/  LOP3.LUT P0, RZ, R7, 0x3, RZ, 0xc0, !PT ;  /* 0x0000000307ff7812 */ /* 0x000fd6000780c0ff */
[----:B------:R-:W-:Y:S05]  /*27e0*/  @!P1 BRA `(.L_x_201) ;  /* 0x0000000000549947 */ /* 0x000fea0003800000 */
[----:B------:R-:W-:-:S04]  /*27f0*/  IMAD.IADD R5, R2, 0x1, R5 ;  /* 0x0000000102057824 */ /* 0x000fc800078e0205 */
[----:B------:R-:W-:-:S04]  /*2800*/  IMAD.WIDE.U32 R8, R5, 0x4, R14 ;  /* 0x0000000405087825 */ /* 0x000fc800078e000e */
[C---:B------:R-:W-:Y:S02]  /*2810*/  VIADD R11, R5.reuse, 0x100 ;  /* 0x00000100050b7836 */ /* 0x040fe40000000000 */
[----:B------:R-:W2:Y:S01]  /*2820*/  LDG.E R8, desc[UR6][R8.64] ;  /* 0x0000000608087981 */ /* 0x000ea2000c1e1900 */
[----:B------:R-:W-:Y:S02]  /*2830*/  VIADD R13, R5, 0x200 ;  /* 0x00000200050d7836 */ /* 0x000fe40000000000 */
[----:B------:R-:W-:-:S04]  /*2840*/  IMAD.WIDE.U32 R10, R11, 0x4, R14 ;  /* 0x000000040b0a7825 */ /* 0x000fc800078e000e */
[--C-:B------:R-:W-:Y:S02]  /*2850*/  IMAD.WIDE.U32 R12, R13, 0x4, R14.reuse ;  /* 0x000000040d0c7825 */ /* 0x100fe400078e000e */
[----:B------:R-:W3:Y:S02]  /*2860*/  LDG.E R10, desc[UR6][R10.64] ;  /* 0x000000060a0a7981 */ /* 0x000ee4000c1e1900 */
[----:B------:R-:W-:Y:S02]  /*2870*/  VIADD R17, R5, 0x300 ;  /* 0x0000030005117836 */ /* 0x000fe40000000000 */
[----:B------:R-:W4:Y:S02]  /*2880*/  LDG.E R12, desc[UR6][R12.64] ;  /* 0x000000060c0c7981 */ /* 0x000f24000c1e1900 */
        /* <DEDUP_REMOVED lines=11> */
.L_x_201:
[----:B------:R-:W-:Y:S05]  /*2940*/  BSYNC.RECONVERGENT B2 ;  /* 0x0000000000027941 */ /* 0x000fea0003800200 */
.L_x_200:
[----:B------:R-:W-:Y:S05]  /*2950*/  @!P0 BRA `(.L_x_193) ;  /* 0x0000000000348947 */ /* 0x000fea0003800000 */
[----:B------:R-:W-:Y:S01]  /*2960*/  LOP3.LUT R0, R6, 0xffff, RZ, 0xc0, !PT ;  /* 0x0000ffff06007812 */ /* 0x000fe200078ec0ff */
[----:B------:R-:W-:-:S03]  /*2970*/  IMAD.IADD R7, R2, 0x1, R4 ;  /* 0x0000000102077824 */ /* 0x000fc600078e0204 */
[----:B------:R-:W-:-:S04]  /*2980*/  LEA.HI R0, R0, 0x1, RZ, 0x18 ;  /* 0x0000000100007811 */ /* 0x000fc800078fc0ff */
[----:B------:R-:W-:-:S05]  /*2990*/  LOP3.LUT R0, R0, 0x3, RZ, 0xc0, !PT ;  /* 0x0000000300007812 */ /* 0x000fca00078ec0ff */
[----:B------:R-:W-:-:S07]  /*29a0*/  IMAD.MOV R0, RZ, RZ, -R0 ;  /* 0x000000ffff007224 */ /* 0x000fce00078e0a00 */
.L_x_202:
[----:B------:R-:W-:-:S06]  /*29b0*/  IMAD.WIDE.U32 R4, R7, 0x4, R14 ;  /* 0x0000000407047825 */ /* 0x000fcc00078e000e */
[----:B------:R-:W2:Y:S01]  /*29c0*/  LDG.E R4, desc[UR6][R4.64] ;  /* 0x0000000604047981 */ /* 0x000ea2000c1e1900 */
[----:B------:R-:W-:Y:S02]  /*29d0*/  VIADD R0, R0, 0x1 ;  /* 0x0000000100007836 */ /* 0x000fe40000000000 */
[----:B------:R-:W-:-:S03]  /*29e0*/  VIADD R7, R7, 0x100 ;  /* 0x0000010007077836 */ /* 0x000fc60000000000 */
[----:B------:R-:W-:Y:S02]  /*29f0*/  ISETP.NE.AND P1, PT, R0, RZ, PT ;  /* 0x000000ff0000720c */ /* 0x000fe40003f25270 */
[----:B--2---:R-:W-:-:S04]  /*2a00*/  FSETP.GEU.AND P0, PT, R29, R4, PT ;  /* 0x000000041d00720b */ /* 0x004fc80003f0e000 */
[----:B------:R-:W-:-:S07]  /*2a10*/  FSEL R29, R4, R29, !P0 ;  /* 0x0000001d041d7208 */ /* 0x000fce0004000000 */
[----:B------:R-:W-:Y:S05]  /*2a20*/  @P1 BRA `(.L_x_202) ;  /* 0xfffffffc00e01947 */ /* 0x000fea000383ffff */
.L_x_193:
[----:B------:R-:W-:Y:S05]  /*2a30*/  BSYNC.RECONVERGENT B1 ;  /* 0x0000000000017941 */ /* 0x000fea0003800200 */
.L_x_190:
[----:B------:R-:W0:Y:S01]  /*2a40*/  S2R R7, SR_LANEID ;  /* 0x0000000000077919 */ /* 0x000e220000000000 */
[----:B------:R-:W1:Y:S01]  /*2a50*/  SHFL.DOWN PT, R0, R29, 0x1, 0x1f ;  /* 0x08201f001d007f89 */ /* 0x000e6200000e0000 */
[----:B------:R-:W2:Y:S01]  /*2a60*/  S2R R6, SR_TID.X ;  /* 0x0000000000067919 */ /* 0x000ea20000002100 */
[----:B-1----:R-:W-:Y:S02]  /*2a70*/  FSETP.GEU.AND P0, PT, R29, R0, PT ;  /* 0x000000001d00720b */ /* 0x002fe40003f0e000 */
[C---:B0-----:R-:W-:Y:S02]  /*2a80*/  ISETP.GT.AND P1, PT, R7.reuse, 0x1e, PT ;  /* 0x0000001e0700780c */ /* 0x041fe40003f24270 */
[----:B------:R-:W-:-:S11]  /*2a90*/  ISETP.NE.AND P2, PT, R7, RZ, PT ;  /* 0x000000ff0700720c */ /* 0x000fd60003f45270 */
[----:B------:R-:W-:Y:S02]  /*2aa0*/  @!P1 FSEL R29, R0, R29, !P0 ;  /* 0x0000001d001d9208 */ /* 0x000fe40004000000 */
[----:B------:R-:W-:Y:S01]  /*2ab0*/  ISETP.GT.AND P1, PT, R7, 0x1d, PT ;  /* 0x0000001d0700780c */ /* 0x000fe20003f24270 */
[----:B------:R-:W0:Y:S01]  /*2ac0*/  @!P2 S2R R5, SR_CgaCtaId ;  /* 0x000000000005a919 */ /* 0x000e220000008800 */
[----:B------:R-:W-:Y:S02]  /*2ad0*/  @!P2 MOV R4, 0x400 ;  /* 0x000004000004a802 */ /* 0x000fe40000000f00 */
[----:B--2---:R-:W-:Y:S01]  /*2ae0*/  @!P2 SHF.R.U32.HI R2, RZ, 0x3, R6 ;  /* 0x00000003ff02a819 */ /* 0x004fe20000011606 */
        /* <DEDUP_REMOVED lines=43> */
.L_x_189:
[----:B------:R-:W-:Y:S05]  /*2da0*/  BSYNC.RECONVERGENT B0 ;  /* 0x0000000000007941 */ /* 0x000fea0003800200 */
.L_x_173:
[----:B------:R-:W-:Y:S05]  /*2db0*/  @P0 EXIT ;  /* 0x000000000000094d */ /* 0x000fea0003800000 */
[----:B------:R-:W0:Y:S02]  /*2dc0*/  LDC.64 R4, c[0x0][0x388] ;  /* 0x0000e200ff047b82 */ /* 0x000e240000000a00 */
[----:B0-----:R-:W-:-:S05]  /*2dd0*/  IMAD.WIDE.U32 R2, R3, 0x4, R4 ;  /* 0x0000000403027825 */ /* 0x001fca00078e0004 */
[----:B------:R-:W-:Y:S01]  /*2de0*/  STG.E desc[UR6][R2.64], R8 ;  /* 0x0000000802007986 */ /* 0x000fe2000c101906 */
[----:B------:R-:W-:Y:S05]  /*2df0*/  EXIT ;  /* 0x000000000000794d */ /* 0x000fea0003800000 */
.L_x_203:
        /* <DEDUP_REMOVED lines=16> */
.L_x_519:


//--------------------- .text._ZN3cub18CUB_300001_SM_10006detail6reduce28DeviceReduceSingleTileKernelINS2_10policy_hubIfjN4cuda3__47maximumIfEEE10Policy1000EN6thrust24THRUST_300001_SM_1000_NS6detail15normal_iteratorINSC_10device_ptrIfEEEEPdjS8_dfNS5_3std3__410__identityEEEvT0_T1_T2_T3_T4_T6_ --------------------------
	.section	.text._ZN3cub18CUB_300001_SM_10006detail6reduce28DeviceReduceSingleTileKernelINS2_10policy_hubIfjN4cuda3__47maximumIfEEE10Policy1000EN6thrust24THRUST_300001_SM_1000_NS6detail15normal_iteratorINSC_10device_ptrIfEEEEPdjS8_dfNS5_3std3__410__identityEEEvT0_T1_T2_T3_T4_T6_,"ax",@progbits
	.align	128
        .global         _ZN3cub18CUB_300001_SM_10006detail6reduce28DeviceReduceSingleTileKernelINS2_10policy_hubIfjN4cuda3__47maximumIfEEE10Policy1000EN6thrust24THRUST_300001_SM_1000_NS6detail15normal_iteratorINSC_10device_ptrIfEEEEPdjS8_dfNS5_3std3__410__identityEEEvT0_T1_T2_T3_T4_T6_
        .type           _ZN3cub18CUB_300001_SM_10006detail6reduce28DeviceReduceSingleTileKernelINS2_10policy_hubIfjN4cuda3__47maximumIfEEE10Policy1000EN6thrust24THRUST_300001_SM_1000_NS6detail15normal_iteratorINSC_10device_ptrIfEEEEPdjS8_dfNS5_3std3__410__identityEEEvT0_T1_T2_T3_T4_T6_,@function
        .size           _ZN3cub18CUB_300001_SM_10006detail6reduce28DeviceReduceSingleTileKernelINS2_10policy_hubIfjN4cuda3__47maximumIfEEE10Policy1000EN6thrust24THRUST_300001_SM_1000_NS6detail15normal_iteratorINSC_10device_ptrIfEEEEPdjS8_dfNS5_3std3__410__identityEEEvT0_T1_T2_T3_T4_T6_,(.L_x_520 - _ZN3cub18CUB_300001_SM_10006detail6reduce28DeviceReduceSingleTileKernelINS2_10policy_hubIfjN4cuda3__47maximumIfEEE10Policy1000EN6thrust24THRUST_300001_SM_1000_NS6detail15normal_iteratorINSC_10device_ptrIfEEEEPdjS8_dfNS5_3std3__410__identityEEEvT0_T1_T2_T3_T4_T6_)
        .other          _ZN3cub18CUB_300001_SM_10006detail6reduce28DeviceReduceSingleTileKernelINS2_10policy_hubIfjN4cuda3__47maximumIfEEE10Policy1000EN6thrust24THRUST_300001_SM_1000_NS6detail15normal_iteratorINSC_10device_ptrIfEEEEPdjS8_dfNS5_3std3__410__identityEEEvT0_T1_T2_T3_T4_T6_,@"STO_CUDA_ENTRY STV_DEFAULT"
_ZN3cub18CUB_300001_SM_10006detail6reduce28DeviceReduceSingleTileKernelINS2_10policy_hubIfjN4cuda3__47maximumIfEEE10Policy1000EN6thrust24THRUST_300001_SM_1000_NS6detail15normal_iteratorINSC_10device_ptrIfEEEEPdjS8_dfNS5_3std3__410__identityEEEvT0_T1_T2_T3_T4_T6_:
.text._ZN3cub18CUB_300001_SM_10006detail6reduce28DeviceReduceSingleTileKernelINS2_10policy_hubIfjN4cuda3__47maximumIfEEE10Policy1000EN6thrust24THRUST_300001_SM_1000_NS6detail15normal_iteratorINSC_10device_ptrIfEEEEPdjS8_dfNS5_3std3__410__identityEEEvT0_T1_T2_T3_T4_T6_:
        /* <DEDUP_REMOVED lines=13> */
.L_x_204:
[----:B------:R-:W-:Y:S01]  /*00d0*/  ISETP.GT.U32.AND P0, PT, R4, 0xfff, PT ;  /* 0x00000fff0400780c */ /* 0x000fe20003f04070 */
[----:B------:R-:W-:-:S12]  /*00e0*/  BSSY.RECONVERGENT B0, `(.L_x_205) ;  /* 0x0000286000007945 */ /* 0x000fd80003800200 */
        /* <DEDUP_REMOVED lines=11> */
.L_x_208:
[----:B------:R-:W-:Y:S05]  /*01a0*/  BSYNC.RECONVERGENT B1 ;  /* 0x0000000000017941 */ /* 0x000fea0003800200 */
.L_x_207:
        /* <DEDUP_REMOVED lines=17> */
.L_x_213:
        /* <DEDUP_REMOVED lines=54> */
.L_x_212:
[----:B------:R-:W-:Y:S05]  /*0620*/  BSYNC.RECONVERGENT B2 ;  /* 0x0000000000027941 */ /* 0x000fea0003800200 */
.L_x_211:
[----:B------:R-:W-:Y:S05]  /*0630*/  @!P0 BRA `(.L_x_210) ;  /* 0x0000000400148947 */ /* 0x000fea0003800000 */
[----:B------:R-:W-:Y:S01]  /*0640*/  ISETP.GE.U32.AND P1, PT, R20, 0x8, PT ;  /* 0x000000081400780c */ /* 0x000fe20003f26070 */
[----:B------:R-:W-:Y:S01]  /*0650*/  BSSY.RECONVERGENT B2, `(.L_x_214) ;  /* 0x000001f000027945 */ /* 0x000fe20003800200 */
[----:B------:R-:W-:-:S04]  /*0660*/  LOP3.LUT R8, R6, 0x7, RZ, 0xc0, !PT ;  /* 0x0000000706087812 */ /* 0x000fc800078ec0ff */
[----:B------:R-:W-:-:S07]  /*0670*/  ISETP.NE.AND P0, PT, R8, RZ, PT ;  /* 0x000000ff0800720c */ /* 0x000fce0003f05270 */
[----:B------:R-:W-:Y:S06]  /*0680*/  @!P1 BRA `(.L_x_215) ;  /* 0x00000000006c9947 */ /* 0x000fec0003800000 */
[----:B------:R-:W0:Y:S02]  /*0690*/  LDC.64 R2, c[0x0][0x380] ;  /* 0x0000e000ff027b82 */ /* 0x000e240000000a00 */
[----:B0-----:R-:W-:-:S05]  /*06a0*/  IMAD.WIDE.U32 R2, R7, 0x4, R2 ;  /* 0x0000000407027825 */ /* 0x001fca00078e0002 */
        /* <DEDUP_REMOVED lines=25> */
.L_x_215:
[----:B------:R-:W-:Y:S05]  /*0840*/  BSYNC.RECONVERGENT B2 ;  /* 0x0000000000027941 */ /* 0x000fea0003800200 */
.L_x_214:
        /* <DEDUP_REMOVED lines=21> */
.L_x_217:
[----:B------:R-:W-:Y:S05]  /*09a0*/  BSYNC.RECONVERGENT B2 ;  /* 0x0000000000027941 */ /* 0x000fea0003800200 */
.L_x_216:
[----:B------:R-:W-:Y:S05]  /*09b0*/  @!P0 BRA `(.L_x_210) ;  /* 0x0000000000348947 */ /* 0x000fea0003800000 */
[----:B------:R-:W0:Y:S01]  /*09c0*/  LDC.64 R2, c[0x0][0x380] ;  /* 0x0000e000ff027b82 */ /* 0x000e220000000a00 */
[----:B------:R-:W-:Y:S02]  /*09d0*/  IMAD.MOV R6, RZ, RZ, -R6 ;  /* 0x000000ffff067224 */ /* 0x000fe400078e0a06 */
[----:B0-----:R-:W-:-:S04]  /*09e0*/  IMAD.WIDE.U32 R2, R7, 0x4, R2 ;  /* 0x0000000407027825 */ /* 0x001fc800078e0002 */
[----:B------:R-:W-:-:S07]  /*09f0*/  IMAD.MOV.U32 R7, RZ, RZ, R3 ;  /* 0x000000ffff077224 */ /* 0x000fce00078e0003 */
.L_x_218:
[----:B------:R-:W-:-:S06]  /*0a00*/  IMAD.MOV.U32 R3, RZ, RZ, R7 ;  /* 0x000000ffff037224 */ /* 0x000fcc00078e0007 */
[----:B------:R0:W2:Y:S01]  /*0a10*/  LDG.E R3, desc[UR6][R2.64] ;  /* 0x0000000602037981 */ /* 0x0000a2000c1e1900 */
[----:B------:R-:W-:-:S05]  /*0a20*/  VIADD R6, R6, 0x1 ;  /* 0x0000000106067836 */ /* 0x000fca0000000000 */
[----:B------:R-:W-:Y:S02]  /*0a30*/  ISETP.NE.AND P1, PT, R6, RZ, PT ;  /* 0x000000ff0600720c */ /* 0x000fe40003f25270 */
[----:B0-----:R-:W-:-:S05]  /*0a40*/  IADD3 R2, P2, PT, R2, 0x400, RZ ;  /* 0x0000040002027810 */ /* 0x001fca0007f5e0ff */
[----:B------:R-:W-:Y:S01]  /*0a50*/  IMAD.X R7, RZ, RZ, R7, P2 ;  /* 0x000000ffff077224 */ /* 0x000fe200010e0607 */
[----:B--2--5:R-:W-:-:S04]  /*0a60*/  FSETP.GEU.AND P0, PT, R0, R3, PT ;  /* 0x000000030000720b */ /* 0x024fc80003f0e000 */
[----:B------:R-:W-:Y:S01]  /*0a70*/  FSEL R0, R3, R0, !P0 ;  /* 0x0000000003007208 */ /* 0x000fe20004000000 */
[----:B------:R-:W-:Y:S08]  /*0a80*/  @P1 BRA `(.L_x_218) ;  /* 0xfffffffc00dc1947 */ /* 0x000ff0000383ffff */
.L_x_210:
[----:B------:R-:W-:Y:S05]  /*0a90*/  BSYNC.RECONVERGENT B1 ;  /* 0x0000000000017941 */ /* 0x000fea0003800200 */
.L_x_209:
[----:B------:R-:W-:Y:S01]  /*0aa0*/  ISETP.GE.U32.AND P0, PT, R4, 0x100, PT ;  /* 0x000001000400780c */ /* 0x000fe20003f06070 */
        /* <DEDUP_REMOVED lines=57> */
.L_x_219:
[----:B------:R-:W-:Y:S01]  /*0e40*/  LOP3.LUT R0, R5, 0x3e0, RZ, 0xc0, !PT ;  /* 0x000003e005007812 */ /* 0x000fe200078ec0ff */
[----:B------:R-:W1:Y:S03]  /*0e50*/  S2R R6, SR_LANEID ;  /* 0x0000000000067919 */ /* 0x000e660000000000 */
[----:B------:R-:W-:Y:S01]  /*0e60*/  LOP3.LUT R7, RZ, R0, RZ, 0x33, !PT ;  /* 0x00000000ff077212 */ /* 0x000fe200078e33ff */
[----:B0-----:R-:W-:-:S04]  /*0e70*/  VIADD R3, R0, 0x20 ;  /* 0x0000002000037836 */ /* 0x001fc80000000000 */
[----:B------:R-:W-:Y:S01]  /*0e80*/  IMAD.IADD R7, R7, 0x1, R4 ;  /* 0x0000000107077824 */ /* 0x000fe200078e0204 */
[----:B------:R-:W-:-:S04]  /*0e90*/  ISETP.GT.U32.AND P0, PT, R3, R4, PT ;  /* 0x000000040300720c */ /* 0x000fc80003f04070 */
        /* <DEDUP_REMOVED lines=65> */
.L_x_206:
[----:B------:R-:W0:Y:S01]  /*12b0*/  S2R R0, SR_TID.X ;  /* 0x0000000000007919 */ /* 0x000e220000002100 */
[----:B------:R-:W1:Y:S02]  /*12c0*/  LDCU.64 UR4, c[0x0][0x380] ;  /* 0x00007000ff0477ac */ /* 0x000e640008000a00 */
[----:B-1----:R-:W-:Y:S02]  /*12d0*/  IMAD.U32 R14, RZ, RZ, UR4 ;  /* 0x00000004ff0e7e24 */ /* 0x002fe4000f8e00ff */
[----:B------:R-:W-:Y:S02]  /*12e0*/  IMAD.U32 R15, RZ, RZ, UR5 ;  /* 0x00000005ff0f7e24 */ /* 0x000fe4000f8e00ff */
        /* <DEDUP_REMOVED lines=17> */
[----:B------:R-:W-:Y:S01]  /*1400*/  UMOV UR4, 0x1000 ;  /* 0x0000100000047882 */ /* 0x000fe20000000000 */
        /* <DEDUP_REMOVED lines=13> */
[----:B------:R-:W-:Y:S01]  /*14e0*/  FSEL R18, R18, R17, !P1 ;  /* 0x0000001112127208 */ /* 0x000fe20004800000 */
[----:B------:R-:W-:Y:S01]  /*14f0*/  VIADD R17, R4, 0xfffff000 ;  /* 0xfffff00004117836 */ /* 0x000fe20000000000 */
        /* <DEDUP_REMOVED lines=14> */
[----:B------:R-:W-:Y:S02]  /*15e0*/  ISETP.GE.U32.AND P1, PT, R17, 0x1000, PT ;  /* 0x000010001100780c */ /* 0x000fe40003f26070 */
[----:B------:R-:W-:-:S04]  /*15f0*/  FSETP.GEU.AND P0, PT, R5, R22, PT ;  /* 0x000000160500720b */ /* 0x000fc80003f0e000 */
[----:B------:R-:W-:-:S07]  /*1600*/  FSEL R7, R22, R5, !P0 ;  /* 0x0000000516077208 */ /* 0x000fce0004000000 */
[----:B------:R-:W-:Y:S05]  /*1610*/  @!P1 BRA `(.L_x_221) ;  /* 0x0000000000ec9947 */ /* 0x000fea0003800000 */
[----:B------:R-:W0:Y:S01]  /*1620*/  LDC R4, c[0x0][0x390] ;  /* 0x0000e400ff047b82 */ /* 0x000e220000000800 */
[----:B------:R-:W-:-:S07]  /*1630*/  UMOV UR4, 0x1000 ;  /* 0x0000100000047882 */ /* 0x000fce0000000000 */
[----:B------:R-:W1:Y:S02]  /*1640*/  LDC.64 R14, c[0x0][0x380] ;  /* 0x0000e000ff0e7b82 */ /* 0x000e640000000a00 */
.L_x_223:
[----:B------:R-:W-:-:S04]  /*1650*/  VIADD R3, R0, UR4 ;  /* 0x0000000400037c36 */ /* 0x000fc80008000000 */
        /* <DEDUP_REMOVED lines=16> */
[----:B------:R0:W5:Y:S02]  /*1760*/  LDG.E R16, desc[UR6][R2.64+0x3c00] ;  /* 0x003c000602107981 */ /* 0x000164000c1e1900 */
[----:B0-----:R-:W-:Y:S01]  /*1770*/  VIADD R2, R4, -UR4 ;  /* 0x8000000404027c36 */ /* 0x001fe20008000000 */
        /* <DEDUP_REMOVED lines=30> */
[----:B------:R-:W-:-:S04]  /*1960*/  FSEL R7, R8, R7, !P0 ;  /* 0x0000000708077208 */ /* 0x000fc80004000000 */
[----:B------:R-:W-:-:S04]  /*1970*/  FSETP.GEU.AND P0, PT, R7, R16, PT ;  /* 0x000000100700720b */ /* 0x000fc80003f0e000 */
[----:B------:R-:W-:Y:S01]  /*1980*/  FSEL R7, R16, R7, !P0 ;  /* 0x0000000710077208 */ /* 0x000fe20004000000 */
[----:B------:R-:W-:Y:S08]  /*1990*/  @!P1 BRA `(.L_x_222) ;  /* 0x0000000c00149947 */ /* 0x000ff00003800000 */
[----:B------:R-:W-:-:S06]  /*19a0*/  UIADD3 UR4, UPT, UPT, UR4, 0x1000, URZ ;  /* 0x0000100004047890 */ /* 0x000fcc000fffe0ff */
[----:B------:R-:W-:-:S13]  /*19b0*/  ISETP.LT.U32.AND P0, PT, R17, UR4, PT ;  /* 0x0000000411007c0c */ /* 0x000fda000bf01070 */
[----:B------:R-:W-:Y:S05]  /*19c0*/  @!P0 BRA `(.L_x_223) ;  /* 0xfffffffc00208947 */ /* 0x000fea000383ffff */
.L_x_221:
[----:B------:R-:W-:Y:S01]  /*19d0*/  VIADD R3, R4, -UR4 ;  /* 0x8000000404037c36 */ /* 0x000fe20008000000 */
[----:B------:R-:W-:Y:S04]  /*19e0*/  BSSY.RECONVERGENT B1, `(.L_x_222) ;  /* 0x00000c0000017945 */ /* 0x000fe80003800200 */
[----:B------:R-:W-:-:S04]  /*19f0*/  ISETP.GE.AND P0, PT, R0, R3, PT ;  /* 0x000000030000720c */ /* 0x000fc80003f06270 */
[----:B------:R-:W-:-:S13]  /*1a00*/  ISETP.LE.U32.OR P0, PT, R4, UR4, P0 ;  /* 0x0000000404007c0c */ /* 0x000fda0008703470 */
[----:B------:R-:W-:Y:S05]  /*1a10*/  @P0 BRA `(.L_x_224) ;  /* 0x0000000800f00947 */ /* 0x000fea0003800000 */
[----:B------:R-:W-:Y:S01]  /*1a20*/  LOP3.LUT R3, RZ, R0, RZ, 0x33, !PT ;  /* 0x00000000ff037212 */ /* 0x000fe200078e33ff */
[----:B------:R-:W-:Y:S01]  /*1a30*/  BSSY.RECONVERGENT B2, `(.L_x_225) ;  /* 0x0000062000027945 */ /* 0x000fe20003800200 */
[----:B------:R-:W-:Y:S02]  /*1a40*/  IMAD.MOV.U32 R5, RZ, RZ, R0 ;  /* 0x000000ffff057224 */ /* 0x000fe400078e0000 */
[----:B------:R-:W-:-:S04]  /*1a50*/  IADD3 R3, PT, PT, R4, -UR4, R3 ;  /* 0x8000000404037c10 */ /* 0x000fc8000fffe003 */
[C---:B------:R-:W-:Y:S02]  /*1a60*/  ISETP.GE.U32.AND P0, PT, R3.reuse, 0xf00, PT ;  /* 0x00000f000300780c */ /* 0x040fe40003f06070 */
[----:B------:R-:W-:-:S04]  /*1a70*/  LEA.HI R3, R3, 0x1, RZ, 0x18 ;  /* 0x0000000103037811 */ /* 0x000fc800078fc0ff */
[----:B------:R-:W-:-:S07]  /*1a80*/  LOP3.LUT R4, R3, 0xf, RZ, 0xc0, !PT ;  /* 0x0000000f03047812 */ /* 0x000fce00078ec0ff */
[----:B------:R-:W-:Y:S05]  /*1a90*/  @!P0 BRA `(.L_x_226) ;  /* 0x00000004006c8947 */ /* 0x000fea0003800000 */
[----:B------:R-:W-:Y:S01]  /*1aa0*/  LOP3.LUT R6, R3, 0x1fffff0, RZ, 0xc0, !PT ;  /* 0x01fffff003067812 */ /* 0x000fe200078ec0ff */
[----:B------:R-:W-:Y:S01]  /*1ab0*/  BSSY.RECONVERGENT B3, `(.L_x_227) ;  /* 0x0000058000037945 */ /* 0x000fe20003800200 */
[C---:B------:R-:W-:Y:S01]  /*1ac0*/  LOP3.LUT R5, R0.reuse, 0x800, RZ, 0xfc, !PT ;  /* 0x0000080000057812 */ /* 0x040fe200078efcff */
[----:B------:R-:W-:Y:S02]  /*1ad0*/  VIADD R2, R0, UR4 ;  /* 0x0000000400027c36 */ /* 0x000fe40008000000 */
[----:B------:R-:W-:-:S07]  /*1ae0*/  IMAD.MOV R6, RZ, RZ, -R6 ;  /* 0x000000ffff067224 */ /* 0x000fce00078e0a06 */
.L_x_228:
[----:B------:R-:W-:-:S04]  /*1af0*/  IMAD.WIDE.U32 R12, R2, 0x4, R14 ;  /* 0x00000004020c7825 */ /* 0x000fc800078e000e */
[C---:B------:R-:W-:Y:S01]  /*1b00*/  VIADD R17, R2.reuse, 0x100 ;  /* 0x0000010002117836 */ /* 0x040fe20000000000 */
[----:B------:R-:W2:Y:S01]  /*1b10*/  LDG.E R8, desc[UR6][R12.64] ;  /* 0x000000060c087981 */ /* 0x000ea2000c1e1900 */
[----:B------:R-:W-:Y:S02]  /*1b20*/  VIADD R11, R2, 0x200 ;  /* 0x00000200020b7836 */ /* 0x000fe40000000000 */
[----:B------:R-:W-:-:S05]  /*1b30*/  IMAD.WIDE.U32 R16, R17, 0x4, R14 ;  /* 0x0000000411107825 */ /* 0x000fca00078e000e */
[----:B------:R0:W3:Y:S01]  /*1b40*/  LDG.E R9, desc[UR6][R16.64] ;  /* 0x0000000610097981 */ /* 0x0000e2000c1e1900 */
[----:B------:R-:W-:-:S04]  /*1b50*/  IMAD.WIDE.U32 R10, R11, 0x4, R14 ;  /* 0x000000040b0a7825 */ /* 0x000fc800078e000e */
[C---:B------:R-:W-:Y:S02]  /*1b60*/  VIADD R29, R2.reuse, 0x300 ;  /* 0x00000300021d7836 */ /* 0x040fe40000000000 */
[----:B------:R1:W4:Y:S01]  /*1b70*/  LDG.E R10, desc[UR6][R10.64] ;  /* 0x000000060a0a7981 */ /* 0x000322000c1e1900 */
[----:B------:R-:W-:Y:S02]  /*1b80*/  VIADD R21, R2, 0x400 ;  /* 0x0000040002157836 */ /* 0x000fe40000000000 */
[----:B------:R-:W-:-:S06]  /*1b90*/  IMAD.WIDE.U32 R28, R29, 0x4, R14 ;  /* 0x000000041d1c7825 */ /* 0x000fcc00078e000e */
        /* <DEDUP_REMOVED lines=8> */
[C---:B-1----:R-:W-:Y:S01]  /*1c20*/  VIADD R11, R2.reuse, 0x700 ;  /* 0x00000700020b7836 */ /* 0x042fe20000000000 */
[----:B------:R0:W5:Y:S01]  /*1c30*/  LDG.E R25, desc[UR6][R16.64] ;  /* 0x0000000610197981 */ /* 0x000162000c1e1900 */
[----:B------:R-:W-:Y:S02]  /*1c40*/  VIADD R19, R2, 0x800 ;  /* 0x0000080002137836 */ /* 0x000fe40000000000 */
[----:B0-----:R-:W-:-:S05]  /*1c50*/  IMAD.WIDE.U32 R16, R11, 0x4, R14 ;  /* 0x000000040b107825 */ /* 0x001fca00078e000e */
[----:B------:R-:W5:Y:S01]  /*1c60*/  LDG.E R24, desc[UR6][R16.64] ;  /* 0x0000000610187981 */ /* 0x000f62000c1e1900 */
[----:B------:R-:W-:-:S04]  /*1c70*/  IMAD.WIDE.U32 R18, R19, 0x4, R14 ;  /* 0x0000000413127825 */ /* 0x000fc800078e000e */
[C---:B------:R-:W-:Y:S01]  /*1c80*/  VIADD R21, R2.reuse, 0x900 ;  /* 0x0000090002157836 */ /* 0x040fe20000000000 */
[----:B------:R0:W5:Y:S01]  /*1c90*/  LDG.E R13, desc[UR6][R18.64] ;  /* 0x00000006120d7981 */ /* 0x000162000c1e1900 */
        /* <DEDUP_REMOVED lines=8> */
[----:B------:R0:W5:Y:S02]  /*1d20*/  LDG.E R29, desc[UR6][R16.64] ;  /* 0x00000006101d7981 */ /* 0x000164000c1e1900 */
[----:B0-----:R-:W-:-:S04]  /*1d30*/  IMAD.WIDE.U32 R16, R19, 0x4, R14 ;  /* 0x0000000413107825 */ /* 0x001fc800078e000e */
[C---:B------:R-:W-:Y:S02]  /*1d40*/  VIADD R19, R2.reuse, 0xd00 ;  /* 0x00000d0002137836 */ /* 0x040fe40000000000 */
[----:B------:R-:W5:Y:S01]  /*1d50*/  LDG.E R16, desc[UR6][R16.64] ;  /* 0x0000000610107981 */ /* 0x000f62000c1e1900 */
[----:B------:R-:W-:Y:S02]  /*1d60*/  VIADD R21, R2, 0xe00 ;  /* 0x00000e0002157836 */ /* 0x000fe40000000000 */
[----:B------:R-:W-:-:S04]  /*1d70*/  IMAD.WIDE.U32 R18, R19, 0x4, R14 ;  /* 0x0000000413127825 */ /* 0x000fc800078e000e */
[--C-:B------:R-:W-:Y:S02]  /*1d80*/  IMAD.WIDE.U32 R20, R21, 0x4, R14.reuse ;  /* 0x0000000415147825 */ /* 0x100fe400078e000e */
[----:B------:R-:W5:Y:S02]  /*1d90*/  LDG.E R18, desc[UR6][R18.64] ;  /* 0x0000000612127981 */ /* 0x000f64000c1e1900 */
[----:B------:R-:W-:Y:S02]  /*1da0*/  VIADD R23, R2, 0xf00 ;  /* 0x00000f0002177836 */ /* 0x000fe40000000000 */
[----:B------:R-:W5:Y:S02]  /*1db0*/  LDG.E R20, desc[UR6][R20.64] ;  /* 0x0000000614147981 */ /* 0x000f64000c1e1900 */
[----:B------:R-:W-:-:S06]  /*1dc0*/  IMAD.WIDE.U32 R22, R23, 0x4, R14 ;  /* 0x0000000417167825 */ /* 0x000fcc00078e000e */
[----:B------:R-:W5:Y:S01]  /*1dd0*/  LDG.E R22, desc[UR6][R22.64] ;  /* 0x0000000616167981 */ /* 0x000f62000c1e1900 */
[----:B------:R-:W-:Y:S02]  /*1de0*/  VIADD R6, R6, 0x10 ;  /* 0x0000001006067836 */ /* 0x000fe40000000000 */
[----:B------:R-:W-:Y:S02]  /*1df0*/  VIADD R5, R5, 0x1000 ;  /* 0x0000100005057836 */ /* 0x000fe40000000000 */
[----:B------:R-:W-:Y:S01]  /*1e00*/  VIADD R2, R2, 0x1000 ;  /* 0x0000100002027836 */ /* 0x000fe20000000000 */
        /* <DEDUP_REMOVED lines=34> */
[----:B------:R-:W-:Y:S05]  /*2030*/  BSYNC.RECONVERGENT B3 ;  /* 0x0000000000037941 */ /* 0x000fea0003800200 */
.L_x_227:
[----:B------:R-:W-:-:S07]  /*2040*/  VIADD R5, R5, 0xfffff800 ;  /* 0xfffff80005057836 */ /* 0x000fce0000000000 */
.L_x_226:
[----:B------:R-:W-:Y:S05]  /*2050*/  BSYNC.RECONVERGENT B2 ;  /* 0x0000000000027941 */ /* 0x000fea0003800200 */
.L_x_225:
[----:B------:R-:W-:-:S13]  /*2060*/  ISETP.NE.AND P0, PT, R4, RZ, PT ;  /* 0x000000ff0400720c */ /* 0x000fda0003f05270 */
[----:B------:R-:W-:Y:S05]  /*2070*/  @!P0 BRA `(.L_x_224) ;  /* 0x0000000400588947 */ /* 0x000fea0003800000 */
[----:B------:R-:W-:Y:S01]  /*2080*/  ISETP.GE.U32.AND P1, PT, R4, 0x8, PT ;  /* 0x000000080400780c */ /* 0x000fe20003f26070 */
[----:B------:R-:W-:Y:S01]  /*2090*/  BSSY.RECONVERGENT B2, `(.L_x_229) ;  /* 0x000002d000027945 */ /* 0x000fe20003800200 */
[----:B------:R-:W-:-:S04]  /*20a0*/  LOP3.LUT R24, R3, 0x7, RZ, 0xc0, !PT ;  /* 0x0000000703187812 */ /* 0x000fc800078ec0ff */
[----:B------:R-:W-:-:S07]  /*20b0*/  ISETP.NE.AND P0, PT, R24, RZ, PT ;  /* 0x000000ff1800720c */ /* 0x000fce0003f05270 */
[----:B------:R-:W-:Y:S06]  /*20c0*/  @!P1 BRA `(.L_x_230) ;  /* 0x0000000000a49947 */ /* 0x000fec0003800000 */
[----:B------:R-:W-:-:S04]  /*20d0*/  VIADD R9, R5, UR4 ;  /* 0x0000000405097c36 */ /* 0x000fc80008000000 */
        /* <DEDUP_REMOVED lines=10> */
[----:B------:R-:W-:-:S05]  /*2180*/  IMAD.WIDE.U32 R18, R19, 0x4, R14 ;  /* 0x0000000413127825 */ /* 0x000fca00078e000e */
[----:B------:R-:W5:Y:S01]  /*2190*/  LDG.E R8, desc[UR6][R18.64] ;  /* 0x0000000612087981 */ /* 0x000f62000c1e1900 */
[----:B------:R-:W-:-:S04]  /*21a0*/  IMAD.WIDE.U32 R20, R21, 0x4, R14 ;  /* 0x0000000415147825 */ /* 0x000fc800078e000e */
[C---:B------:R-:W-:Y:S02]  /*21b0*/  VIADD R23, R9.reuse, 0x500 ;  /* 0x0000050009177836 */ /* 0x040fe40000000000 */
[----:B------:R-:W5:Y:S01]  /*21c0*/  LDG.E R20, desc[UR6][R20.64] ;  /* 0x0000000614147981 */ /* 0x000f62000c1e1900 */
[----:B0-----:R-:W-:Y:S02]  /*21d0*/  VIADD R11, R9, 0x600 ;  /* 0x00000600090b7836 */ /* 0x001fe40000000000 */
[----:B------:R-:W-:-:S04]  /*21e0*/  IMAD.WIDE.U32 R22, R23, 0x4, R14 ;  /* 0x0000000417167825 */ /* 0x000fc800078e000e */
[--C-:B------:R-:W-:Y:S02]  /*21f0*/  IMAD.WIDE.U32 R10, R11, 0x4, R14.reuse ;  /* 0x000000040b0a7825 */ /* 0x100fe400078e000e */
[----:B------:R-:W5:Y:S02]  /*2200*/  LDG.E R22, desc[UR6][R22.64] ;  /* 0x0000000616167981 */ /* 0x000f64000c1e1900 */
[----:B-1----:R-:W-:Y:S02]  /*2210*/  VIADD R13, R9, 0x700 ;  /* 0x00000700090d7836 */ /* 0x002fe40000000000 */
        /* <DEDUP_REMOVED lines=20> */
.L_x_230:
[----:B------:R-:W-:Y:S05]  /*2360*/  BSYNC.RECONVERGENT B2 ;  /* 0x0000000000027941 */ /* 0x000fea0003800200 */
.L_x_229:
        /* <DEDUP_REMOVED lines=27> */
.L_x_232:
[----:B------:R-:W-:Y:S05]  /*2520*/  BSYNC.RECONVERGENT B2 ;  /* 0x0000000000027941 */ /* 0x000fea0003800200 */
.L_x_231:
[----:B------:R-:W-:Y:S05]  /*2530*/  @!P0 BRA `(.L_x_224) ;  /* 0x0000000000288947 */ /* 0x000fea0003800000 */
[----:B------:R-:W-:Y:S02]  /*2540*/  VIADD R5, R5, UR4 ;  /* 0x0000000405057c36 */ /* 0x000fe40008000000 */
[----:B------:R-:W-:-:S07]  /*2550*/  IMAD.MOV R4, RZ, RZ, -R4 ;  /* 0x000000ffff047224 */ /* 0x000fce00078e0a04 */
.L_x_233:
        /* <DEDUP_REMOVED lines=8> */
.L_x_224:
[----:B------:R-:W-:Y:S05]  /*25e0*/  BSYNC.RECONVERGENT B1 ;  /* 0x0000000000017941 */ /* 0x000fea0003800200 */
.L_x_222:
        /* <DEDUP_REMOVED lines=53> */
.L_x_220:
[----:B------:R-:W-:Y:S05]  /*2940*/  BSYNC.RECONVERGENT B0 ;  /* 0x0000000000007941 */ /* 0x000fea0003800200 */
.L_x_205:
        /* <DEDUP_REMOVED lines=9> */
.L_x_234:
        /* <DEDUP_REMOVED lines=10> */
.L_x_520:


//--------------------- .text._ZN3cub18CUB_300001_SM_10006detail6reduce28DeviceReduceSingleTileKernelINS2_10policy_hubIfyN4cuda3std3__44plusIfEEE10Policy1000EPfSC_iS9_ffNS7_10__identityEEEvT0_T1_T2_T3_T4_T6_ --------------------------
	.section	.text._ZN3cub18CUB_300001_SM_10006detail6reduce28DeviceReduceSingleTileKernelINS2_10policy_hubIfyN4cuda3std3__44plusIfEEE10Policy1000EPfSC_iS9_ffNS7_10__identityEEEvT0_T1_T2_T3_T4_T6_,"ax",@progbits
	.align	128
        .global         _ZN3cub18CUB_300001_SM_10006detail6reduce28DeviceReduceSingleTileKernelINS2_10policy_hubIfyN4cuda3std3__44plusIfEEE10Policy1000EPfSC_iS9_ffNS7_10__identityEEEvT0_T1_T2_T3_T4_T6_
        .type           _ZN3cub18CUB_300001_SM_10006detail6reduce28DeviceReduceSingleTileKernelINS2_10policy_hubIfyN4cuda3std3__44plusIfEEE10Policy1000EPfSC_iS9_ffNS7_10__identityEEEvT0_T1_T2_T3_T4_T6_,@function
        .size           _ZN3cub18CUB_300001_SM_10006detail6reduce28DeviceReduceSingleTileKernelINS2_10policy_hubIfyN4cuda3std3__44plusIfEEE10Policy1000EPfSC_iS9_ffNS7_10__identityEEEvT0_T1_T2_T3_T4_T6_,(.L_x_521 - _ZN3cub18CUB_300001_SM_10006detail6reduce28DeviceReduceSingleTileKernelINS2_10policy_hubIfyN4cuda3std3__44plusIfEEE10Policy1000EPfSC_iS9_ffNS7_10__identityEEEvT0_T1_T2_T3_T4_T6_)
        .other          _ZN3cub18CUB_300001_SM_10006detail6reduce28DeviceReduceSingleTileKernelINS2_10policy_hubIfyN4cuda3std3__44plusIfEEE10Policy1000EPfSC_iS9_ffNS7_10__identityEEEvT0_T1_T2_T3_T4_T6_,@"STO_CUDA_ENTRY STV_DEFAULT"
_ZN3cub18CUB_300001_SM_10006detail6reduce28DeviceReduceSingleTileKernelINS2_10policy_hubIfyN4cuda3std3__44plusIfEEE10Policy1000EPfSC_iS9_ffNS7_10__identityEEEvT0_T1_T2_T3_T4_T6_:
.text._ZN3cub18CUB_300001_SM_10006detail6reduce28DeviceReduceSingleTileKernelINS2_10policy_hubIfyN4cuda3std3__44plusIfEEE10Policy1000EPfSC_iS9_ffNS7_10__identityEEEvT0_T1_T2_T3_T4_T6_:
[----:B------:R-:W-:Y:S01]  /*0000*/  LDC R1, c[0x0][0x37c] ;  /* 0x0000df00ff017b82 */ /* 0x000fe20000000800 */
[----:B------:R-:W0:Y:S01]  /*0010*/  LDCU UR4, c[0x0][0x390] ;  /* 0x00007200ff0477ac */ /* 0x000e220008000800 */
[----:B------:R-:W1:Y:S01]  /*0020*/  LDCU.64 UR6, c[0x0][0x358] ;  /* 0x00006b00ff0677ac */ /* 0x000e620008000a00 */
[----:B0-----:R-:W-:-:S04]  /*0030*/  MOV R20, UR4 ;  /* 0x0000000400147c02 */ /* 0x001fc80008000f00 */
[----:B------:R-:W-:-:S13]  /*0040*/  ISETP.NE.AND P0, PT, R20, RZ, PT ;  /* 0x000000ff1400720c */ /* 0x000fda0003f05270 */
[----:B-1----:R-:W-:Y:S05]  /*0050*/  @P0 BRA `(.L_x_235) ;  /* 0x00000000001c0947 */ /* 0x002fea0003800000 */
[----:B------:R-:W0:Y:S02]  /*0060*/  S2R R0, SR_TID.X ;  /* 0x0000000000007919 */ /* 0x000e240000002100 */
[----:B0-----:R-:W-:-:S13]  /*0070*/  ISETP.NE.AND P0, PT, R0, RZ, PT ;  /* 0x000000ff0000720c */ /* 0x001fda0003f05270 */
[----:B------:R-:W-:Y:S05]  /*0080*/  @P0 EXIT ;  /* 0x000000000000094d */ /* 0x000fea0003800000 */
[----:B------:R-:W0:Y:S08]  /*0090*/  LDC R5, c[0x0][0x398] ;  /* 0x0000e600ff057b82 */ /* 0x000e300000000800 */
[----:B------:R-:W0:Y:S02]  /*00a0*/  LDC.64 R2, c[0x0][0x388] ;  /* 0x0000e200ff027b82 */ /* 0x000e240000000a00 */
[----:B0-----:R-:W-:Y:S01]  /*00b0*/  STG.E desc[UR6][R2.64], R5 ;  /* 0x0000000502007986 */ /* 0x001fe2000c101906 */
[----:B------:R-:W-:Y:S05]  /*00c0*/  EXIT ;  /* 0x000000000000794d */ /* 0x000fea0003800000 */
.L_x_235:
        /* <DEDUP_REMOVED lines=8> */
[----:B------:R-:W-:Y:S01]  /*0150*/  HFMA2 R0, -RZ, RZ, 0, 0 ;  /* 0x00000000ff007431 */ /* 0x000fe200000001ff */
[----:B0-----:R-:W-:Y:S02]  /*0160*/  ISETP.GE.AND P0, PT, R9, R20, PT ;  /* 0x000000140900720c */ /* 0x001fe40003f06270 */
[----:B------:R-:W-:-:S11]  /*0170*/  MOV R11, R9 ;  /* 0x00000009000b7202 */ /* 0x000fd60000000f00 */
[----:B------:R-:W-:Y:S05]  /*0180*/  @P0 BRA `(.L_x_240) ;  /* 0x0000000000100947 */ /* 0x000fea0003800000 */
[----:B------:R-:W0:Y:S02]  /*0190*/  LDC.64 R2, c[0x0][0x380] ;  /* 0x0000e000ff027b82 */ /* 0x000e240000000a00 */
[----:B0-----:R-:W-:-:S05]  /*01a0*/  IMAD.WIDE.U32 R2, R9, 0x4, R2 ;  /* 0x0000000409027825 */ /* 0x001fca00078e0002 */
[----:B------:R0:W5:Y:S01]  /*01b0*/  LDG.E.CONSTANT R0, desc[UR6][R2.64] ;  /* 0x0000000602007981 */ /* 0x000162000c1e9900 */
[----:B------:R-:W-:-:S07]  /*01c0*/  IADD3 R11, PT, PT, R9, 0x100, RZ ;  /* 0x00000100090b7810 */ /* 0x000fce0007ffe0ff */
.L_x_240:
[----:B------:R-:W-:Y:S05]  /*01d0*/  BSYNC.RECONVERGENT B1 ;  /* 0x0000000000017941 */ /* 0x000fea0003800200 */
.L_x_239:
[----:B------:R-:W-:Y:S01]  /*01e0*/  ISETP.GE.AND P0, PT, R11, R20, PT ;  /* 0x000000140b00720c */ /* 0x000fe20003f06270 */
[----:B------:R-:W-:-:S12]  /*01f0*/  BSSY.RECONVERGENT B1, `(.L_x_241) ;  /* 0x0000074000017945 */ /* 0x000fd80003800200 */
[----:B------:R-:W-:Y:S05]  /*0200*/  @P0 BRA `(.L_x_242) ;  /* 0x0000000400c80947 */ /* 0x000fea0003800000 */
[----:B0-----:R-:W-:Y:S01]  /*0210*/  LOP3.LUT R3, RZ, R11, RZ, 0x33, !PT ;  /* 0x0000000bff037212 */ /* 0x001fe200078e33ff */
[----:B------:R-:W-:Y:S03]  /*0220*/  BSSY.RECONVERGENT B2, `(.L_x_243) ;  /* 0x0000015000027945 */ /* 0x000fe60003800200 */
[----:B------:R-:W-:-:S04]  /*0230*/  IADD3 R4, PT, PT, R3, R20, RZ ;  /* 0x0000001403047210 */ /* 0x000fc80007ffe0ff */
[C---:B------:R-:W-:Y:S02]  /*0240*/  LOP3.LUT R2, R4.reuse, 0x300, RZ, 0xc0, !PT ;  /* 0x0000030004027812 */ /* 0x040fe400078ec0ff */
[----:B------:R-:W-:Y:S02]  /*0250*/  ISETP.GE.U32.AND P1, PT, R4, 0x300, PT ;  /* 0x000003000400780c */ /* 0x000fe40003f26070 */
[----:B------:R-:W-:-:S13]  /*0260*/  ISETP.NE.AND P0, PT, R2, 0x300, PT ;  /* 0x000003000200780c */ /* 0x000fda0003f05270 */
[----:B------:R-:W-:Y:S05]  /*0270*/  @!P0 BRA `(.L_x_244) ;  /* 0x00000000003c8947 */ /* 0x000fea0003800000 */
[----:B------:R-:W0:Y:S01]  /*0280*/  LDC.64 R2, c[0x0][0x380] ;  /* 0x0000e000ff027b82 */ /* 0x000e220000000a00 */
[----:B------:R-:W-:-:S04]  /*0290*/  LEA.HI R4, R4, 0x1, RZ, 0x18 ;  /* 0x0000000104047811 */ /* 0x000fc800078fc0ff */
[----:B------:R-:W-:-:S04]  /*02a0*/  LOP3.LUT R4, R4, 0x3, RZ, 0xc0, !PT ;  /* 0x0000000304047812 */ /* 0x000fc800078ec0ff */
[----:B------:R-:W-:Y:S01]  /*02b0*/  IADD3 R4, PT, PT, -R4, RZ, RZ ;  /* 0x000000ff04047210 */ /* 0x000fe20007ffe1ff */
[----:B0-----:R-:W-:-:S05]  /*02c0*/  IMAD.WIDE.U32 R2, R11, 0x4, R2 ;  /* 0x000000040b027825 */ /* 0x001fca00078e0002 */
[----:B------:R-:W-:-:S07]  /*02d0*/  MOV R5, R3 ;  /* 0x0000000300057202 */ /* 0x000fce0000000f00 */
.L_x_245:
[----:B------:R-:W-:-:S06]  /*02e0*/  MOV R3, R5 ;  /* 0x0000000500037202 */ /* 0x000fcc0000000f00 */
[----:B------:R0:W2:Y:S01]  /*02f0*/  LDG.E.CONSTANT R3, desc[UR6][R2.64] ;  /* 0x0000000602037981 */ /* 0x0000a2000c1e9900 */
[----:B------:R-:W-:Y:S01]  /*0300*/  IADD3 R4, PT, PT, R4, 0x1, RZ ;  /* 0x0000000104047810 */ /* 0x000fe20007ffe0ff */
[----:B------:R-:W-:-:S03]  /*0310*/  VIADD R11, R11, 0x100 ;  /* 0x000001000b0b7836 */ /* 0x000fc60000000000 */
[----:B------:R-:W-:Y:S02]  /*0320*/  ISETP.NE.AND P0, PT, R4, RZ, PT ;  /* 0x000000ff0400720c */ /* 0x000fe40003f05270 */
[----:B0-----:R-:W-:-:S04]  /*0330*/  IADD3 R2, P2, PT, R2, 0x400, RZ ;  /* 0x0000040002027810 */ /* 0x001fc80007f5e0ff */
[----:B------:R-:W-:Y:S01]  /*0340*/  IADD3.X R5, PT, PT, RZ, R5, RZ, P2, !PT ;  /* 0x00000005ff057210 */ /* 0x000fe200017fe4ff */
[----:B--2--5:R-:W-:-:S06]  /*0350*/  FADD R0, R3, R0 ;  /* 0x0000000003007221 */ /* 0x024fcc0000000000 */
[----:B------:R-:W-:Y:S05]  /*0360*/  @P0 BRA `(.L_x_245) ;  /* 0xfffffffc00dc0947 */ /* 0x000fea000383ffff */
.L_x_244:
[----:B------:R-:W-:Y:S05]  /*0370*/  BSYNC.RECONVERGENT B2 ;  /* 0x0000000000027941 */ /* 0x000fea0003800200 */
.L_x_243:
[----:B------:R-:W-:Y:S05]  /*0380*/  @!P1 BRA `(.L_x_242) ;  /* 0x0000000400689947 */ /* 0x000fea0003800000 */
[----:B------:R-:W-:Y:S01]  /*0390*/  IADD3 R2, PT, PT, -R11, R20, RZ ;  /* 0x000000140b027210 */ /* 0x000fe20007ffe1ff */
[----:B------:R-:W-:Y:S01]  /*03a0*/  BSSY.RECONVERGENT B2, `(.L_x_246) ;  /* 0x0000031000027945 */ /* 0x000fe20003800200 */
[----:B------:R-:W-:Y:S02]  /*03b0*/  PLOP3.LUT P0, PT, PT, PT, PT, 0x80, 0x8 ;  /* 0x000000000008781c */ /* 0x000fe40003f0f070 */
[----:B------:R-:W-:-:S13]  /*03c0*/  ISETP.GT.AND P1, PT, R2, 0xc00, PT ;  /* 0x00000c000200780c */ /* 0x000fda0003f24270 */
[----:B------:R-:W-:Y:S05]  /*03d0*/  @!P1 BRA `(.L_x_247) ;  /* 0x0000000000b49947 */ /* 0x000fea0003800000 */
[----:B------:R-:W-:Y:S02]  /*03e0*/  PLOP3.LUT P0, PT, PT, PT, PT, 0x8, 0x80 ;  /* 0x000000000080781c */ /* 0x000fe40003f0e170 */
[----:B------:R-:W-:-:S11]  /*03f0*/  IADD3 R8, PT, PT, R20, -0xc00, RZ ;  /* 0xfffff40014087810 */ /* 0x000fd60007ffe0ff */
.L_x_248:
[----:B------:R-:W0:Y:S01]  /*0400*/  LDC.64 R6, c[0x0][0x380] ;  /* 0x0000e000ff067b82 */ /* 0x000e220000000a00 */
[C---:B------:R-:W-:Y:S01]  /*0410*/  IADD3 R5, PT, PT, R11.reuse, 0x400, RZ ;  /* 0x000004000b057810 */ /* 0x040fe20007ffe0ff */
[----:B0-----:R-:W-:-:S05]  /*0420*/  IMAD.WIDE R24, R11, 0x4, R6 ;  /* 0x000000040b187825 */ /* 0x001fca00078e0206 */
[----:B------:R-:W2:Y:S04]  /*0430*/  LDG.E.CONSTANT R13, desc[UR6][R24.64] ;  /* 0x00000006180d7981 */ /* 0x000ea8000c1e9900 */
[----:B------:R-:W3:Y:S01]  /*0440*/  LDG.E.CONSTANT R10, desc[UR6][R24.64+0x400] ;  /* 0x00040006180a7981 */ /* 0x000ee2000c1e9900 */
[----:B------:R-:W-:-:S03]  /*0450*/  IMAD.WIDE R4, R5, 0x4, R6 ;  /* 0x0000000405047825 */ /* 0x000fc600078e0206 */
[----:B------:R-:W4:Y:S04]  /*0460*/  LDG.E.CONSTANT R12, desc[UR6][R24.64+0x800] ;  /* 0x00080006180c7981 */ /* 0x000f28000c1e9900 */
[----:B------:R-:W4:Y:S04]  /*0470*/  LDG.E.CONSTANT R17, desc[UR6][R24.64+0xc00] ;  /* 0x000c000618117981 */ /* 0x000f28000c1e9900 */
[----:B------:R-:W4:Y:S01]  /*0480*/  LDG.E.CONSTANT R16, desc[UR6][R4.64] ;  /* 0x0000000604107981 */ /* 0x000f22000c1e9900 */
[----:B------:R-:W-:-:S03]  /*0490*/  IADD3 R3, PT, PT, R11, 0x800, RZ ;  /* 0x000008000b037810 */ /* 0x000fc60007ffe0ff */
[----:B------:R-:W4:Y:S04]  /*04a0*/  LDG.E.CONSTANT R15, desc[UR6][R4.64+0x400] ;  /* 0x00040006040f7981 */ /* 0x000f28000c1e9900 */
[----:B------:R-:W4:Y:S01]  /*04b0*/  LDG.E.CONSTANT R14, desc[UR6][R4.64+0x800] ;  /* 0x00080006040e7981 */ /* 0x000f22000c1e9900 */
[----:B------:R-:W-:-:S03]  /*04c0*/  IMAD.WIDE R2, R3, 0x4, R6 ;  /* 0x0000000403027825 */ /* 0x000fc600078e0206 */
[----:B------:R-:W4:Y:S04]  /*04d0*/  LDG.E.CONSTANT R22, desc[UR6][R4.64+0xc00] ;  /* 0x000c000604167981 */ /* 0x000f28000c1e9900 */
[----:B------:R-:W4:Y:S01]  /*04e0*/  LDG.E.CONSTANT R21, desc[UR6][R2.64] ;  /* 0x0000000602157981 */ /* 0x000f22000c1e9900 */
[----:B------:R-:W-:-:S03]  /*04f0*/  IADD3 R23, PT, PT, R11, 0xc00, RZ ;  /* 0x00000c000b177810 */ /* 0x000fc60007ffe0ff */
[----:B------:R-:W4:Y:S04]  /*0500*/  LDG.E.CONSTANT R19, desc[UR6][R2.64+0x400] ;  /* 0x0004000602137981 */ /* 0x000f28000c1e9900 */
[----:B------:R-:W4:Y:S01]  /*0510*/  LDG.E.CONSTANT R18, desc[UR6][R2.64+0x800] ;  /* 0x0008000602127981 */ /* 0x000f22000c1e9900 */
[----:B------:R-:W-:-:S03]  /*0520*/  IMAD.WIDE R6, R23, 0x4, R6 ;  /* 0x0000000417067825 */ /* 0x000fc600078e0206 */
[----:B------:R-:W4:Y:S04]  /*0530*/  LDG.E.CONSTANT R26, desc[UR6][R2.64+0xc00] ;  /* 0x000c0006021a7981 */ /* 0x000f28000c1e9900 */
[----:B------:R-:W4:Y:S04]  /*0540*/  LDG.E.CONSTANT R25, desc[UR6][R6.64] ;  /* 0x0000000606197981 */ /* 0x000f28000c1e9900 */
[----:B------:R-:W4:Y:S04]  /*0550*/  LDG.E.CONSTANT R23, desc[UR6][R6.64+0x400] ;  /* 0x0004000606177981 */ /* 0x000f28000c1e9900 */
[----:B------:R-:W4:Y:S04]  /*0560*/  LDG.E.CONSTANT R24, desc[UR6][R6.64+0x800] ;  /* 0x0008000606187981 */ /* 0x000f28000c1e9900 */
[----:B------:R-:W4:Y:S01]  /*0570*/  LDG.E.CONSTANT R27, desc[UR6][R6.64+0xc00] ;  /* 0x000c0006061b7981 */ /* 0x000f22000c1e9900 */
[----:B------:R-:W-:-:S04]  /*0580*/  IADD3 R11, PT, PT, R11, 0x1000, RZ ;  /* 0x000010000b0b7810 */ /* 0x000fc80007ffe0ff */
[----:B------:R-:W-:Y:S01]  /*0590*/  ISETP.GE.AND P1, PT, R11, R8, PT ;  /* 0x000000080b00720c */ /* 0x000fe20003f26270 */
[----:B--2--5:R-:W-:-:S04]  /*05a0*/  FADD R13, R13, R0 ;  /* 0x000000000d0d7221 */ /* 0x024fc80000000000 */
[----:B---3--:R-:W-:-:S04]  /*05b0*/  FADD R13, R13, R10 ;  /* 0x0000000a0d0d7221 */ /* 0x008fc80000000000 */
[----:B----4-:R-:W-:-:S04]  /*05c0*/  FADD R12, R13, R12 ;  /* 0x0000000c0d0c7221 */ /* 0x010fc80000000000 */
[----:B------:R-:W-:-:S04]  /*05d0*/  FADD R17, R12, R17 ;  /* 0x000000110c117221 */ /* 0x000fc80000000000 */
        /* <DEDUP_REMOVED lines=11> */
[----:B------:R-:W-:Y:S01]  /*0690*/  FADD R0, R24, R27 ;  /* 0x0000001b18007221 */ /* 0x000fe20000000000 */
[----:B------:R-:W-:Y:S06]  /*06a0*/  @!P1 BRA `(.L_x_248) ;  /* 0xfffffffc00549947 */ /* 0x000fec000383ffff */
.L_x_247:
[----:B------:R-:W-:Y:S05]  /*06b0*/  BSYNC.RECONVERGENT B2 ;  /* 0x0000000000027941 */ /* 0x000fea0003800200 */
.L_x_246:
[----:B------:R-:W-:Y:S01]  /*06c0*/  IADD3 R2, PT, PT, -R11, R20, RZ ;  /* 0x000000140b027210 */ /* 0x000fe20007ffe1ff */
[----:B------:R-:W-:Y:S03]  /*06d0*/  BSSY.RECONVERGENT B2, `(.L_x_249) ;  /* 0x0000019000027945 */ /* 0x000fe60003800200 */
[----:B------:R-:W-:-:S13]  /*06e0*/  ISETP.GT.AND P1, PT, R2, 0x400, PT ;  /* 0x000004000200780c */ /* 0x000fda0003f24270 */
[----:B------:R-:W-:Y:S05]  /*06f0*/  @!P1 BRA `(.L_x_250) ;  /* 0x0000000000589947 */ /* 0x000fea0003800000 */
[----:B------:R-:W0:Y:S01]  /*0700*/  LDC.64 R4, c[0x0][0x380] ;  /* 0x0000e000ff047b82 */ /* 0x000e220000000a00 */
[C---:B------:R-:W-:Y:S02]  /*0710*/  VIADD R15, R11.reuse, 0x400 ;  /* 0x000004000b0f7836 */ /* 0x040fe40000000000 */
[----:B0-----:R-:W-:-:S05]  /*0720*/  IMAD.WIDE R2, R11, 0x4, R4 ;  /* 0x000000040b027825 */ /* 0x001fca00078e0204 */
[----:B------:R-:W2:Y:S04]  /*0730*/  LDG.E.CONSTANT R7, desc[UR6][R2.64] ;  /* 0x0000000602077981 */ /* 0x000ea8000c1e9900 */
[----:B------:R-:W3:Y:S01]  /*0740*/  LDG.E.CONSTANT R6, desc[UR6][R2.64+0x400] ;  /* 0x0004000602067981 */ /* 0x000ee2000c1e9900 */
[----:B------:R-:W-:-:S03]  /*0750*/  IMAD.WIDE R4, R15, 0x4, R4 ;  /* 0x000000040f047825 */ /* 0x000fc600078e0204 */
[----:B------:R-:W4:Y:S04]  /*0760*/  LDG.E.CONSTANT R13, desc[UR6][R2.64+0x800] ;  /* 0x00080006020d7981 */ /* 0x000f28000c1e9900 */
[----:B------:R-:W4:Y:S04]  /*0770*/  LDG.E.CONSTANT R15, desc[UR6][R2.64+0xc00] ;  /* 0x000c0006020f7981 */ /* 0x000f28000c1e9900 */
[----:B------:R-:W4:Y:S04]  /*0780*/  LDG.E.CONSTANT R17, desc[UR6][R4.64] ;  /* 0x0000000604117981 */ /* 0x000f28000c1e9900 */
[----:B------:R-:W4:Y:S04]  /*0790*/  LDG.E.CONSTANT R19, desc[UR6][R4.64+0x400] ;  /* 0x0004000604137981 */ /* 0x000f28000c1e9900 */
[----:B------:R-:W4:Y:S04]  /*07a0*/  LDG.E.CONSTANT R21, desc[UR6][R4.64+0x800] ;  /* 0x0008000604157981 */ /* 0x000f28000c1e9900 */
[----:B------:R-:W4:Y:S01]  /*07b0*/  LDG.E.CONSTANT R23, desc[UR6][R4.64+0xc00] ;  /* 0x000c000604177981 */ /* 0x000f22000c1e9900 */
[----:B------:R-:W-:-:S02]  /*07c0*/  PLOP3.LUT P0, PT, PT, PT, PT, 0x8, 0x80 ;  /* 0x000000000080781c */ /* 0x000fc40003f0e170 */
[----:B------:R-:W-:Y:S01]  /*07d0*/  IADD3 R11, PT, PT, R11, 0x800, RZ ;  /* 0x000008000b0b7810 */ /* 0x000fe20007ffe0ff */
[----:B--2--5:R-:W-:-:S04]  /*07e0*/  FADD R7, R0, R7 ;  /* 0x0000000700077221 */ /* 0x024fc80000000000 */
[----:B---3--:R-:W-:-:S04]  /*07f0*/  FADD R6, R7, R6 ;  /* 0x0000000607067221 */ /* 0x008fc80000000000 */
[----:B----4-:R-:W-:-:S04]  /*0800*/  FADD R6, R6, R13 ;  /* 0x0000000d06067221 */ /* 0x010fc80000000000 */
[----:B------:R-:W-:-:S04]  /*0810*/  FADD R6, R6, R15 ;  /* 0x0000000f06067221 */ /* 0x000fc80000000000 */
[----:B------:R-:W-:-:S04]  /*0820*/  FADD R6, R6, R17 ;  /* 0x0000001106067221 */ /* 0x000fc80000000000 */
[----:B------:R-:W-:-:S04]  /*0830*/  FADD R6, R6, R19 ;  /* 0x0000001306067221 */ /* 0x000fc80000000000 */
[----:B------:R-:W-:-:S04]  /*0840*/  FADD R6, R6, R21 ;  /* 0x0000001506067221 */ /* 0x000fc80000000000 */
[----:B------:R-:W-:-:S07]  /*0850*/  FADD R0, R6, R23 ;  /* 0x0000001706007221 */ /* 0x000fce0000000000 */
.L_x_250:
[----:B------:R-:W-:Y:S05]  /*0860*/  BSYNC.RECONVERGENT B2 ;  /* 0x0000000000027941 */ /* 0x000fea0003800200 */
.L_x_249:
        /* <DEDUP_REMOVED lines=8> */
[----:B--2--5:R-:W-:-:S04]  /*08f0*/  FADD R5, R0, R5 ;  /* 0x0000000500057221 */ /* 0x024fc80000000000 */
[----:B---3--:R-:W-:-:S04]  /*0900*/  FADD R4, R5, R4 ;  /* 0x0000000405047221 */ /* 0x008fc80000000000 */
[----:B----4-:R-:W-:-:S04]  /*0910*/  FADD R4, R4, R7 ;  /* 0x0000000704047221 */ /* 0x010fc80000000000 */
[----:B------:R-:W-:-:S07]  /*0920*/  FADD R0, R4, R11 ;  /* 0x0000000b04007221 */ /* 0x000fce0000000000 */
.L_x_242:
[----:B------:R-:W-:Y:S05]  /*0930*/  BSYNC.RECONVERGENT B1 ;  /* 0x0000000000017941 */ /* 0x000fea0003800200 */
.L_x_241:
[----:B------:R-:W-:Y:S02]  /*0940*/  ISETP.GE.AND P0, PT, R20, 0x100, PT ;  /* 0x000001001400780c */ /* 0x000fe40003f06270 */
[----:B-----5:R-:W-:-:S11]  /*0950*/  MOV R7, R0 ;  /* 0x0000000000077202 */ /* 0x020fd60000000f00 */
[----:B------:R-:W-:Y:S05]  /*0960*/  @!P0 BRA `(.L_x_251) ;  /* 0x0000000000ac8947 */ /* 0x000fea0003800000 */
[----:B------:R-:W1:Y:S01]  /*0970*/  S2R R6, SR_LANEID ;  /* 0x0000000000067919 */ /* 0x000e620000000000 */
[----:B------:R-:W2:Y:S02]  /*0980*/  SHFL.DOWN PT, R0, R7, 0x1, 0x1f ;  /* 0x08201f0007007f89 */ /* 0x000ea400000e0000 */
[----:B--2---:R-:W-:Y:S01]  /*0990*/  FADD R0, R0, R7 ;  /* 0x0000000700007221 */ /* 0x004fe20000000000 */
[C---:B-1----:R-:W-:Y:S02]  /*09a0*/  ISETP.GT.AND P0, PT, R6.reuse, 0x1e, PT ;  /* 0x0000001e0600780c */ /* 0x042fe40003f04270 */
[C---:B------:R-:W-:Y:S02]  /*09b0*/  ISETP.NE.AND P1, PT, R6.reuse, RZ, PT ;  /* 0x000000ff0600720c */ /* 0x040fe40003f25270 */
[----:B------:R-:W-:Y:S02]  /*09c0*/  FSEL R0, R7, R0, P0 ;  /* 0x0000000007007208 */ /* 0x000fe40000000000 */
[----:B------:R-:W-:-:S03]  /*09d0*/  ISETP.GT.AND P0, PT, R6, 0x1d, PT ;  /* 0x0000001d0600780c */ /* 0x000fc60003f04270 */
[----:B0-----:R-:W0:Y:S06]  /*09e0*/  SHFL.DOWN PT, R3, R0, 0x2, 0x1f ;  /* 0x08401f0000037f89 */ /* 0x001e2c00000e0000 */
[----:B------:R-:W1:Y:S01]  /*09f0*/  @!P1 S2R R5, SR_CgaCtaId ;  /* 0x0000000000059919 */ /* 0x000e620000008800 */
[----:B------:R-:W-:Y:S02]  /*0a00*/  @!P1 MOV R4, 0x400 ;  /* 0x0000040000049802 */ /* 0x000fe40000000f00 */
[----:B------:R-:W-:-:S04]  /*0a10*/  @!P1 SHF.R.U32.HI R2, RZ, 0x3, R9 ;  /* 0x00000003ff029819 */ /* 0x000fc80000011609 */
[----:B------:R-:W-:Y:S01]  /*0a20*/  @!P1 LOP3.LUT R2, R2, 0x7c, RZ, 0xc0, !PT ;  /* 0x0000007c02029812 */ /* 0x000fe200078ec0ff */
[----:B0-----:R-:W-:Y:S01]  /*0a30*/  @!P0 FADD R0, R0, R3 ;  /* 0x0000000300008221 */ /* 0x001fe20000000000 */
[----:B------:R-:W-:-:S04]  /*0a40*/  ISETP.GT.AND P0, PT, R6, 0x1b, PT ;  /* 0x0000001b0600780c */ /* 0x000fc80003f04270 */
[----:B------:R-:W0:Y:S01]  /*0a50*/  SHFL.DOWN PT, R3, R0, 0x4, 0x1f ;  /* 0x08801f0000037f89 */ /* 0x000e2200000e0000 */
[----:B-1----:R-:W-:-:S04]  /*0a60*/  @!P1 LEA R5, R5, R4, 0x18 ;  /* 0x0000000405059211 */ /* 0x002fc800078ec0ff */
[----:B------:R-:W-:-:S04]  /*0a70*/  @!P1 IADD3 R2, PT, PT, R2, R5, RZ ;  /* 0x0000000502029210 */ /* 0x000fc80007ffe0ff */
[----:B0-----:R-:W-:Y:S01]  /*0a80*/  @!P0 FADD R0, R0, R3 ;  /* 0x0000000300008221 */ /* 0x001fe20000000000 */
[----:B------:R-:W-:-:S04]  /*0a90*/  ISETP.GT.AND P0, PT, R6, 0x17, PT ;  /* 0x000000170600780c */ /* 0x000fc80003f04270 */
[----:B------:R-:W0:Y:S09]  /*0aa0*/  SHFL.DOWN PT, R3, R0, 0x8, 0x1f ;  /* 0x09001f0000037f89 */ /* 0x000e3200000e0000 */
[----:B0-----:R-:W-:Y:S01]  /*0ab0*/  @!P0 FADD R0, R0, R3 ;  /* 0x0000000300008221 */ /* 0x001fe20000000000 */
[----:B------:R-:W-:-:S04]  /*0ac0*/  ISETP.NE.AND P0, PT, R9, RZ, PT ;  /* 0x000000ff0900720c */ /* 0x000fc80003f05270 */
[----:B------:R-:W0:Y:S02]  /*0ad0*/  SHFL.DOWN PT, R3, R0, 0x10, 0x1f ;  /* 0x0a001f0000037f89 */ /* 0x000e2400000e0000 */
[----:B0-----:R-:W-:-:S05]  /*0ae0*/  FADD R3, R0, R3 ;  /* 0x0000000300037221 */ /* 0x001fca0000000000 */
[----:B------:R0:W-:Y:S01]  /*0af0*/  @!P1 STS [R2+0x8], R3 ;  /* 0x0000080302009388 */ /* 0x0001e20000000800 */
[----:B------:R-:W-:Y:S01]  /*0b00*/  BAR.SYNC.DEFER_BLOCKING 0x0 ;  /* 0x0000000000007b1d */ /* 0x000fe20000010000 */
[----:B------:R-:W-:-:S04]  /*0b10*/  ISETP.GT.AND P1, PT, R6, 0xf, PT ;  /* 0x0000000f0600780c */ /* 0x000fc80003f24270 */
[----:B------:R-:W-:Y:S01]  /*0b20*/  FSEL R0, R0, R3, P1 ;  /* 0x0000000300007208 */ /* 0x000fe20000800000 */
[----:B------:R-:W-:Y:S08]  /*0b30*/  @P0 BRA `(.L_x_252) ;  /* 0x0000003000900947 */ /* 0x000ff00003800000 */
[----:B------:R-:W1:Y:S01]  /*0b40*/  S2UR UR5, SR_CgaCtaId ;  /* 0x00000000000579c3 */ /* 0x000e620000008800 */
[----:B------:R-:W-:Y:S02]  /*0b50*/  UMOV UR4, 0x400 ;  /* 0x0000040000047882 */ /* 0x000fe40000000000 */
[----:B-1----:R-:W-:-:S09]  /*0b60*/  ULEA UR4, UR5, UR4, 0x18 ;  /* 0x0000000405047291 */ /* 0x002fd2000f8ec0ff */
[----:B0-----:R-:W0:Y:S04]  /*0b70*/  LDS R3, [UR4+0xc] ;  /* 0x00000c04ff037984 */ /* 0x001e280008000800 */
[----:B------:R-:W1:Y:S04]  /*0b80*/  LDS.128 R4, [UR4+0x10] ;  /* 0x00001004ff047984 */ /* 0x000e680008000c00 */
[----:B------:R-:W2:Y:S01]  /*0b90*/  LDS.64 R8, [UR4+0x20] ;  /* 0x00002004ff087984 */ /* 0x000ea20008000a00 */
[----:B0-----:R-:W-:-:S04]  /*0ba0*/  FADD R3, R0, R3 ;  /* 0x0000000300037221 */ /* 0x001fc80000000000 */
[----:B-1----:R-:W-:-:S04]  /*0bb0*/  FADD R4, R3, R4 ;  /* 0x0000000403047221 */ /* 0x002fc80000000000 */
[----:B------:R-:W-:-:S04]  /*0bc0*/  FADD R5, R4, R5 ;  /* 0x0000000504057221 */ /* 0x000fc80000000000 */
[----:B------:R-:W-:-:S04]  /*0bd0*/  FADD R6, R5, R6 ;  /* 0x0000000605067221 */ /* 0x000fc80000000000 */
[----:B------:R-:W-:-:S04]  /*0be0*/  FADD R7, R6, R7 ;  /* 0x0000000706077221 */ /* 0x000fc80000000000 */
[----:B--2---:R-:W-:-:S04]  /*0bf0*/  FADD R8, R7, R8 ;  /* 0x0000000807087221 */ /* 0x004fc80000000000 */
[----:B------:R-:W-:Y:S01]  /*0c00*/  FADD R0, R8, R9 ;  /* 0x0000000908007221 */ /* 0x000fe20000000000 */
[----:B------:R-:W-:Y:S06]  /*0c10*/  BRA `(.L_x_252) ;  /* 0x0000003000587947 */ /* 0x000fec0003800000 */
.L_x_251:
[----:B------:R-:W1:Y:S01]  /*0c20*/  S2R R4, SR_LANEID ;  /* 0x0000000000047919 */ /* 0x000e620000000000 */
[----:B------:R-:W-:-:S04]  /*0c30*/  LOP3.LUT R0, R9, 0x3e0, RZ, 0xc0, !PT ;  /* 0x000003e009007812 */ /* 0x000fc800078ec0ff */
[----:B0-----:R-:W-:Y:S02]  /*0c40*/  IADD3 R3, PT, PT, R0, 0x20, RZ ;  /* 0x0000002000037810 */ /* 0x001fe40007ffe0ff */
[----:B------:R-:W-:Y:S02]  /*0c50*/  LOP3.LUT R5, RZ, R0, RZ, 0x33, !PT ;  /* 0x00000000ff057212 */ /* 0x000fe400078e33ff */
[-C--:B------:R-:W-:Y:S02]  /*0c60*/  ISETP.GT.AND P0, PT, R3, R20.reuse, PT ;  /* 0x000000140300720c */ /* 0x080fe40003f04270 */
[----:B------:R-:W-:-:S04]  /*0c70*/  IADD3 R5, PT, PT, R5, R20, RZ ;  /* 0x0000001405057210 */ /* 0x000fc80007ffe0ff */
[----:B------:R-:W-:-:S05]  /*0c80*/  SEL R5, R5, 0x1f, P0 ;  /* 0x0000001f05057807 */ /* 0x000fca0000000000 */
[----:B------:R-:W0:Y:S01]  /*0c90*/  SHFL.DOWN PT, R0, R7, 0x1, R5 ;  /* 0x0820000007007989 */ /* 0x000e2200000e0005 */
[C---:B-1----:R-:W-:Y:S02]  /*0ca0*/  ISETP.GE.AND P0, PT, R4.reuse, R5, PT ;  /* 0x000000050400720c */ /* 0x042fe40003f06270 */
[C---:B------:R-:W-:Y:S02]  /*0cb0*/  IADD3 R2, PT, PT, R4.reuse, 0x2, RZ ;  /* 0x0000000204027810 */ /* 0x040fe40007ffe0ff */
[----:B------:R-:W-:-:S09]  /*0cc0*/  ISETP.NE.AND P1, PT, R4, RZ, PT ;  /* 0x000000ff0400720c */ /* 0x000fd20003f25270 */
[----:B0-----:R-:W-:Y:S01]  /*0cd0*/  @!P0 FADD R7, R0, R7 ;  /* 0x0000000700078221 */ /* 0x001fe20000000000 */
[-C--:B------:R-:W-:Y:S02]  /*0ce0*/  ISETP.GT.AND P0, PT, R2, R5.reuse, PT ;  /* 0x000000050200720c */ /* 0x080fe40003f04270 */
[----:B------:R-:W-:Y:S01]  /*0cf0*/  IADD3 R2, PT, PT, R4, 0x4, RZ ;  /* 0x0000000404027810 */ /* 0x000fe20007ffe0ff */
[----:B------:R-:W0:Y:S01]  /*0d00*/  @!P1 S2R R6, SR_CgaCtaId ;  /* 0x0000000000069919 */ /* 0x000e220000008800 */
[----:B------:R-:W-:Y:S01]  /*0d10*/  @!P1 MOV R3, 0x400 ;  /* 0x0000040000039802 */ /* 0x000fe20000000f00 */
[----:B------:R-:W1:Y:S08]  /*0d20*/  SHFL.DOWN PT, R0, R7, 0x2, R5 ;  /* 0x0840000007007989 */ /* 0x000e7000000e0005 */
[----:B-1----:R-:W-:Y:S01]  /*0d30*/  @!P0 FADD R7, R7, R0 ;  /* 0x0000000007078221 */ /* 0x002fe20000000000 */
[----:B------:R-:W-:-:S02]  /*0d40*/  ISETP.GT.AND P0, PT, R2, R5, PT ;  /* 0x000000050200720c */ /* 0x000fc40003f04270 */
[----:B------:R-:W-:Y:S02]  /*0d50*/  IADD3 R2, PT, PT, R4, 0x8, RZ ;  /* 0x0000000804027810 */ /* 0x000fe40007ffe0ff */
[----:B------:R-:W1:Y:S01]  /*0d60*/  SHFL.DOWN PT, R0, R7, 0x4, R5 ;  /* 0x0880000007007989 */ /* 0x000e6200000e0005 */
[----:B0-----:R-:W-:-:S08]  /*0d70*/  @!P1 LEA R3, R6, R3, 0x18 ;  /* 0x0000000306039211 */ /* 0x001fd000078ec0ff */
[----:B-1----:R-:W-:Y:S01]  /*0d80*/  @!P0 FADD R7, R7, R0 ;  /* 0x0000000007078221 */ /* 0x002fe20000000000 */
[----:B------:R-:W-:Y:S01]  /*0d90*/  ISETP.GT.AND P0, PT, R2, R5, PT ;  /* 0x000000050200720c */ /* 0x000fe20003f04270 */
[----:B------:R-:W-:-:S03]  /*0da0*/  VIADD R2, R4, 0x10 ;  /* 0x0000001004027836 */ /* 0x000fc60000000000 */
[----:B------:R-:W0:Y:S09]  /*0db0*/  SHFL.DOWN PT, R0, R7, 0x8, R5 ;  /* 0x0900000007007989 */ /* 0x000e3200000e0005 */
[----:B0-----:R-:W-:Y:S01]  /*0dc0*/  @!P0 FADD R7, R7, R0 ;  /* 0x0000000007078221 */ /* 0x001fe20000000000 */
[----:B------:R-:W-:-:S02]  /*0dd0*/  ISETP.GT.AND P0, PT, R2, R5, PT ;  /* 0x000000050200720c */ /* 0x000fc40003f04270 */
[----:B------:R-:W-:Y:S02]  /*0de0*/  @!P1 SHF.R.U32.HI R2, RZ, 0x3, R9 ;  /* 0x00000003ff029819 */ /* 0x000fe40000011609 */
[----:B------:R-:W0:Y:S02]  /*0df0*/  SHFL.DOWN PT, R0, R7, 0x10, R5 ;  /* 0x0a00000007007989 */ /* 0x000e2400000e0005 */
[----:B------:R-:W-:-:S04]  /*0e00*/  @!P1 LOP3.LUT R2, R2, 0x7c, RZ, 0xc0, !PT ;  /* 0x0000007c02029812 */ /* 0x000fc800078ec0ff */
[----:B------:R-:W-:-:S03]  /*0e10*/  @!P1 IADD3 R3, PT, PT, R2, R3, RZ ;  /* 0x0000000302039210 */ /* 0x000fc60007ffe0ff */
[----:B0-----:R-:W-:Y:S01]  /*0e20*/  @!P0 FADD R7, R7, R0 ;  /* 0x0000000007078221 */ /* 0x001fe20000000000 */
[----:B------:R-:W-:-:S04]  /*0e30*/  ISETP.NE.AND P0, PT, R9, RZ, PT ;  /* 0x000000ff0900720c */ /* 0x000fc80003f05270 */
[----:B------:R-:W-:-:S05]  /*0e40*/  MOV R0, R7 ;  /* 0x0000000700007202 */ /* 0x000fca0000000f00 */
[----:B------:R4:W-:Y:S01]  /*0e50*/  @!P1 STS [R3+0x8], R0 ;  /* 0x0000080003009388 */ /* 0x0009e20000000800 */
[----:B------:R-:W-:Y:S06]  /*0e60*/  BAR.SYNC.DEFER_BLOCKING 0x0 ;  /* 0x0000000000007b1d */ /* 0x000fec0000010000 */
[----:B------:R-:W-:Y:S05]  /*0e70*/  @P0 BRA `(.L_x_252) ;  /* 0x0000002c00c00947 */ /* 0x000fea0003800000 */
[----:B------:R-:W0:Y:S01]  /*0e80*/  S2UR UR5, SR_CgaCtaId ;  /* 0x00000000000579c3 */ /* 0x000e220000008800 */
[----:B------:R-:W-:Y:S01]  /*0e90*/  UMOV UR4, 0x400 ;  /* 0x0000040000047882 */ /* 0x000fe20000000000 */
[C---:B------:R-:W-:Y:S02]  /*0ea0*/  ISETP.GT.AND P2, PT, R20.reuse, 0x20, PT ;  /* 0x000000201400780c */ /* 0x040fe40003f44270 */
[C---:B------:R-:W-:Y:S02]  /*0eb0*/  ISETP.GT.AND P4, PT, R20.reuse, 0x40, PT ;  /* 0x000000401400780c */ /* 0x040fe40003f84270 */
[C---:B------:R-:W-:Y:S02]  /*0ec0*/  ISETP.GT.AND P3, PT, R20.reuse, 0x60, PT ;  /* 0x000000601400780c */ /* 0x040fe40003f64270 */
[----:B------:R-:W-:Y:S01]  /*0ed0*/  ISETP.GT.AND P1, PT, R20, 0x80, PT ;  /* 0x000000801400780c */ /* 0x000fe20003f24270 */
[----:B0-----:R-:W-:-:S09]  /*0ee0*/  ULEA UR4, UR5, UR4, 0x18 ;  /* 0x0000000405047291 */ /* 0x001fd2000f8ec0ff */
[----:B----4-:R-:W0:Y:S04]  /*0ef0*/  LDS R3, [UR4+0xc] ;  /* 0x00000c04ff037984 */ /* 0x010e280008000800 */
[----:B------:R-:W1:Y:S04]  /*0f00*/  LDS.128 R4, [UR4+0x10] ;  /* 0x00001004ff047984 */ /* 0x000e680008000c00 */
[----:B------:R-:W2:Y:S01]  /*0f10*/  LDS.64 R8, [UR4+0x20] ;  /* 0x00002004ff087984 */ /* 0x000ea20008000a00 */
[----:B0-----:R-:W-:Y:S01]  /*0f20*/  @P2 FADD R0, R0, R3 ;  /* 0x0000000300002221 */ /* 0x001fe20000000000 */
[----:B------:R-:W-:-:S03]  /*0f30*/  ISETP.GT.AND P2, PT, R20, 0xa0, PT ;  /* 0x000000a01400780c */ /* 0x000fc60003f44270 */
[----:B-1----:R-:W-:Y:S01]  /*0f40*/  @P4 FADD R0, R0, R4 ;  /* 0x0000000400004221 */ /* 0x002fe20000000000 */
[----:B------:R-:W-:-:S03]  /*0f50*/  ISETP.GT.AND P4, PT, R20, 0xc0, PT ;  /* 0x000000c01400780c */ /* 0x000fc60003f84270 */
[----:B------:R-:W-:Y:S01]  /*0f60*/  @P3 FADD R0, R0, R5 ;  /* 0x0000000500003221 */ /* 0x000fe20000000000 */
[----:B------:R-:W-:-:S03]  /*0f70*/  ISETP.GT.AND P3, PT, R20, 0xe0, PT ;  /* 0x000000e01400780c */ /* 0x000fc60003f64270 */
[----:B------:R-:W-:-:S04]  /*0f80*/  @P1 FADD R0, R0, R6 ;  /* 0x0000000600001221 */ /* 0x000fc80000000000 */
[----:B------:R-:W-:-:S04]  /*0f90*/  @P2 FADD R0, R0, R7 ;  /* 0x0000000700002221 */ /* 0x000fc80000000000 */
[----:B--2---:R-:W-:-:S04]  /*0fa0*/  @P4 FADD R0, R0, R8 ;  /* 0x0000000800004221 */ /* 0x004fc80000000000 */
[----:B------:R-:W-:Y:S01]  /*0fb0*/  @P3 FADD R0, R0, R9 ;  /* 0x0000000900003221 */ /* 0x000fe20000000000 */
[----:B------:R-:W-:Y:S06]  /*0fc0*/  BRA `(.L_x_252) ;  /* 0x0000002c006c7947 */ /* 0x000fec0003800000 */
.L_x_238:
[----:B------:R-:W0:Y:S01]  /*0fd0*/  S2R R0, SR_TID.X ;  /* 0x0000000000007919 */ /* 0x000e220000002100 */
[----:B------:R-:W1:Y:S01]  /*0fe0*/  LDC.64 R2, c[0x0][0x380] ;  /* 0x0000e000ff027b82 */ /* 0x000e620000000a00 */
[----:B0-----:R-:W-:-:S05]  /*0ff0*/  SHF.L.U32 R5, R0, 0x2, RZ ;  /* 0x0000000200057819 */ /* 0x001fca00000006ff */
[----:B-1----:R-:W-:-:S05]  /*1000*/  IMAD.WIDE.U32 R2, R5, 0x4, R2 ;  /* 0x0000000405027825 */ /* 0x002fca00078e0002 */
[----:B------:R-:W2:Y:S04]  /*1010*/  LDG.E.128.CONSTANT R4, desc[UR6][R2.64] ;  /* 0x0000000602047981 */ /* 0x000ea8000c1e9d00 */
[----:B------:R-:W3:Y:S04]  /*1020*/  LDG.E.128.CONSTANT R8, desc[UR6][R2.64+0x1000] ;  /* 0x0010000602087981 */ /* 0x000ee8000c1e9d00 */
[----:B------:R-:W4:Y:S04]  /*1030*/  LDG.E.128.CONSTANT R12, desc[UR6][R2.64+0x2000] ;  /* 0x00200006020c7981 */ /* 0x000f28000c1e9d00 */
[----:B------:R-:W5:Y:S01]  /*1040*/  LDG.E.128.CONSTANT R16, desc[UR6][R2.64+0x3000] ;  /* 0x0030000602107981 */ /* 0x000f62000c1e9d00 */
[----:B------:R-:W-:Y:S01]  /*1050*/  ISETP.GE.U32.AND P0, PT, R20, 0x2000, PT ;  /* 0x000020001400780c */ /* 0x000fe20003f06070 */
[----:B------:R-:W-:-:S02]  /*1060*/  HFMA2 R23, -RZ, RZ, 0, 0.00048828125 ;  /* 0x00001000ff177431 */ /* 0x000fc400000001ff */
[----:B--2---:R-:W-:Y:S01]  /*1070*/  FADD R4, R4, R5 ;  /* 0x0000000504047221 */ /* 0x004fe20000000000 */
[----:B------:R-:W-:Y:S01]  /*1080*/  FADD R7, R6, R7 ;  /* 0x0000000706077221 */ /* 0x000fe20000000000 */
[----:B---3--:R-:W-:Y:S01]  /*1090*/  FADD R8, R8, R9 ;  /* 0x0000000908087221 */ /* 0x008fe20000000000 */
[----:B------:R-:W-:Y:S02]  /*10a0*/  FADD R11, R10, R11 ;  /* 0x0000000b0a0b7221 */ /* 0x000fe40000000000 */
[----:B------:R-:W-:Y:S01]  /*10b0*/  FADD R4, R4, R7 ;  /* 0x0000000704047221 */ /* 0x000fe20000000000 */
[----:B----4-:R-:W-:Y:S01]  /*10c0*/  FADD R12, R12, R13 ;  /* 0x0000000d0c0c7221 */ /* 0x010fe20000000000 */
[----:B------:R-:W-:Y:S01]  /*10d0*/  FADD R15, R14, R15 ;  /* 0x0000000f0e0f7221 */ /* 0x000fe20000000000 */
[----:B------:R-:W-:Y:S01]  /*10e0*/  FADD R11, R8, R11 ;  /* 0x0000000b080b7221 */ /* 0x000fe20000000000 */
[----:B-----5:R-:W-:Y:S01]  /*10f0*/  FADD R16, R16, R17 ;  /* 0x0000001110107221 */ /* 0x020fe20000000000 */
[----:B------:R-:W-:Y:S01]  /*1100*/  FADD R19, R18, R19 ;  /* 0x0000001312137221 */ /* 0x000fe20000000000 */
[----:B------:R-:W-:Y:S01]  /*1110*/  FADD R12, R12, R15 ;  /* 0x0000000f0c0c7221 */ /* 0x000fe20000000000 */
[----:B------:R-:W-:-:S02]  /*1120*/  FADD R4, R4, R11 ;  /* 0x0000000b04047221 */ /* 0x000fc40000000000 */
[----:B------:R-:W-:-:S04]  /*1130*/  FADD R19, R16, R19 ;  /* 0x0000001310137221 */ /* 0x000fc80000000000 */
[----:B------:R-:W-:-:S04]  /*1140*/  FADD R19, R12, R19 ;  /* 0x000000130c137221 */ /* 0x000fc80000000000 */
[----:B------:R-:W-:Y:S01]  /*1150*/  FADD R21, R4, R19 ;  /* 0x0000001304157221 */ /* 0x000fe20000000000 */
[----:B------:R-:W-:Y:S06]  /*1160*/  @!P0 BRA `(.L_x_253) ;  /* 0x00000000007c8947 */ /* 0x000fec0003800000 */
[----:B------:R-:W0:Y:S01]  /*1170*/  LDC R24, c[0x0][0x390] ;  /* 0x0000e400ff187b82 */ /* 0x000e220000000800 */
[----:B------:R-:W-:Y:S02]  /*1180*/  IADD3 R22, PT, PT, R20, -0x1000, RZ ;  /* 0xfffff00014167810 */ /* 0x000fe40007ffe0ff */
[----:B------:R-:W-:-:S07]  /*1190*/  MOV R23, 0x1000 ;  /* 0x0000100000177802 */ /* 0x000fce0000000f00 */
.L_x_255:
[----:B------:R-:W-:-:S05]  /*11a0*/  IMAD.WIDE R26, R23, 0x4, R2 ;  /* 0x00000004171a7825 */ /* 0x000fca00078e0202 */
[----:B------:R-:W2:Y:S04]  /*11b0*/  LDG.E.128.CONSTANT R16, desc[UR6][R26.64+0x2000] ;  /* 0x002000061a107981 */ /* 0x000ea8000c1e9d00 */
[----:B------:R-:W3:Y:S04]  /*11c0*/  LDG.E.128.CONSTANT R4, desc[UR6][R26.64+0x3000] ;  /* 0x003000061a047981 */ /* 0x000ee8000c1e9d00 */
[----:B------:R-:W4:Y:S04]  /*11d0*/  LDG.E.128.CONSTANT R8, desc[UR6][R26.64] ;  /* 0x000000061a087981 */ /* 0x000f28000c1e9d00 */
[----:B------:R-:W5:Y:S01]  /*11e0*/  LDG.E.128.CONSTANT R12, desc[UR6][R26.64+0x1000] ;  /* 0x001000061a0c7981 */ /* 0x000f62000c1e9d00 */
[----:B0-----:R-:W-:Y:S01]  /*11f0*/  MOV R20, R24 ;  /* 0x0000001800147202 */ /* 0x001fe20000000f00 */
[----:B--2---:R-:W-:Y:S01]  /*1200*/  FADD R17, R17, R18 ;  /* 0x0000001211117221 */ /* 0x004fe20000000000 */
[----:B---3--:R-:W-:-:S02]  /*1210*/  FADD R18, R19, R4 ;  /* 0x0000000413127221 */ /* 0x008fc40000000000 */
[----:B------:R-:W-:Y:S01]  /*1220*/  IADD3 R4, PT, PT, -R23, R20, RZ ;  /* 0x0000001417047210 */ /* 0x000fe20007ffe1ff */
[----:B------:R-:W-:Y:S01]  /*1230*/  FADD R5, R5, R6 ;  /* 0x0000000605057221 */ /* 0x000fe20000000000 */
[----:B----4-:R-:W-:Y:S01]  /*1240*/  FADD R9, R9, R10 ;  /* 0x0000000a09097221 */ /* 0x010fe20000000000 */
[----:B------:R-:W-:Y:S01]  /*1250*/  FADD R8, R8, R21 ;  /* 0x0000001508087221 */ /* 0x000fe20000000000 */
[----:B------:R-:W-:Y:S01]  /*1260*/  ISETP.GE.AND P0, PT, R4, 0x1000, PT ;  /* 0x000010000400780c */ /* 0x000fe20003f06270 */
[----:B-----5:R-:W-:Y:S01]  /*1270*/  FADD R13, R13, R14 ;  /* 0x0000000e0d0d7221 */ /* 0x020fe20000000000 */
[----:B------:R-:W-:Y:S01]  /*1280*/  FADD R10, R11, R12 ;  /* 0x0000000c0b0a7221 */ /* 0x000fe20000000000 */
[----:B------:R-:W-:Y:S01]  /*1290*/  FADD R14, R15, R16 ;  /* 0x000000100f0e7221 */ /* 0x000fe20000000000 */
[----:B------:R-:W-:Y:S01]  /*12a0*/  FADD R8, R8, R9 ;  /* 0x0000000908087221 */ /* 0x000fe20000000000 */
[----:B------:R-:W-:Y:S01]  /*12b0*/  FADD R5, R18, R5 ;  /* 0x0000000512057221 */ /* 0x000fe20000000000 */
[----:B------:R-:W-:Y:S01]  /*12c0*/  FADD R13, R10, R13 ;  /* 0x0000000d0a0d7221 */ /* 0x000fe20000000000 */
[----:B------:R-:W-:-:S03]  /*12d0*/  FADD R14, R14, R17 ;  /* 0x000000110e0e7221 */ /* 0x000fc60000000000 */
[----:B------:R-:W-:Y:S01]  /*12e0*/  FADD R8, R8, R13 ;  /* 0x0000000d08087221 */ /* 0x000fe20000000000 */
[----:B------:R-:W-:-:S04]  /*12f0*/  FADD R5, R14, R5 ;  /* 0x000000050e057221 */ /* 0x000fc80000000000 */
[----:B------:R-:W-:-:S04]  /*1300*/  FADD R5, R8, R5 ;  /* 0x0000000508057221 */ /* 0x000fc80000000000 */
[----:B------:R-:W-:Y:S01]  /*1310*/  FADD R21, R7, R5 ;  /* 0x0000000507157221 */ /* 0x000fe20000000000 */
[----:B------:R-:W-:Y:S06]  /*1320*/  @!P0 BRA `(.L_x_254) ;  /* 0x0000000800308947 */ /* 0x000fec0003800000 */
[----:B------:R-:W-:-:S04]  /*1330*/  IADD3 R23, PT, PT, R23, 0x1000, RZ ;  /* 0x0000100017177810 */ /* 0x000fc80007ffe0ff */
[----:B------:R-:W-:-:S13]  /*1340*/  ISETP.GT.AND P0, PT, R23, R22, PT ;  /* 0x000000161700720c */ /* 0x000fda0003f04270 */
[----:B------:R-:W-:Y:S05]  /*1350*/  @!P0 BRA `(.L_x_255) ;  /* 0xfffffffc00908947 */ /* 0x000fea000383ffff */
.L_x_253:
[----:B------:R-:W-:-:S13]  /*1360*/  ISETP.GE.AND P0, PT, R23, R20, PT ;  /* 0x000000141700720c */ /* 0x000fda0003f06270 */
[----:B------:R-:W-:Y:S05]  /*1370*/  @P0 BRA `(.L_x_254) ;  /* 0x00000008001c0947 */ /* 0x000fea0003800000 */
[----:B------:R-:W-:Y:S01]  /*1380*/  IMAD.IADD R9, R20, 0x1, -R23 ;  /* 0x0000000114097824 */ /* 0x000fe200078e0a17 */
[----:B------:R-:W-:Y:S04]  /*1390*/  BSSY.RECONVERGENT B1, `(.L_x_254) ;  /* 0x0000085000017945 */ /* 0x000fe80003800200 */
[----:B------:R-:W-:-:S13]  /*13a0*/  ISETP.GE.AND P0, PT, R0, R9, PT ;  /* 0x000000090000720c */ /* 0x000fda0003f06270 */
[----:B------:R-:W-:Y:S05]  /*13b0*/  @P0 BRA `(.L_x_256) ;  /* 0x0000000800080947 */ /* 0x000fea0003800000 */
[-C--:B------:R-:W-:Y:S01]  /*13c0*/  LOP3.LUT R2, RZ, R0.reuse, RZ, 0x33, !PT ;  /* 0x00000000ff027212 */ /* 0x080fe200078e33ff */
[----:B------:R-:W-:Y:S01]  /*13d0*/  BSSY.RECONVERGENT B2, `(.L_x_257) ;  /* 0x0000015000027945 */ /* 0x000fe20003800200 */
[----:B------:R-:W-:Y:S02]  /*13e0*/  MOV R8, R0 ;  /* 0x0000000000087202 */ /* 0x000fe40000000f00 */
[----:B------:R-:W-:-:S04]  /*13f0*/  IADD3 R2, PT, PT, -R23, R20, R2 ;  /* 0x0000001417027210 */ /* 0x000fc80007ffe102 */
[C---:B------:R-:W-:Y:S02]  /*1400*/  LOP3.LUT R3, R2.reuse, 0x300, RZ, 0xc0, !PT ;  /* 0x0000030002037812 */ /* 0x040fe400078ec0ff */
[----:B------:R-:W-:Y:S02]  /*1410*/  ISETP.GE.U32.AND P1, PT, R2, 0x300, PT ;  /* 0x000003000200780c */ /* 0x000fe40003f26070 */
[----:B------:R-:W-:-:S13]  /*1420*/  ISETP.NE.AND P0, PT, R3, 0x300, PT ;  /* 0x000003000300780c */ /* 0x000fda0003f05270 */
[----:B------:R-:W-:Y:S05]  /*1430*/  @!P0 BRA `(.L_x_258) ;  /* 0x0000000000388947 */ /* 0x000fea0003800000 */
[----:B------:R-:W0:Y:S01]  /*1440*/  LDC.64 R4, c[0x0][0x380] ;  /* 0x0000e000ff047b82 */ /* 0x000e220000000a00 */
[----:B------:R-:W-:Y:S02]  /*1450*/  LEA.HI R2, R2, 0x1, RZ, 0x18 ;  /* 0x0000000102027811 */ /* 0x000fe400078fc0ff */
[----:B------:R-:W-:Y:S02]  /*1460*/  IADD3 R7, PT, PT, R0, R23, RZ ;  /* 0x0000001700077210 */ /* 0x000fe40007ffe0ff */
[----:B------:R-:W-:Y:S02]  /*1470*/  LOP3.LUT R2, R2, 0x3, RZ, 0xc0, !PT ;  /* 0x0000000302027812 */ /* 0x000fe400078ec0ff */
[----:B------:R-:W-:Y:S02]  /*1480*/  MOV R8, R0 ;  /* 0x0000000000087202 */ /* 0x000fe40000000f00 */
[----:B------:R-:W-:-:S07]  /*1490*/  IADD3 R6, PT, PT, -R2, RZ, RZ ;  /* 0x000000ff02067210 */ /* 0x000fce0007ffe1ff */
.L_x_259:
[----:B0-----:R-:W-:-:S06]  /*14a0*/  IMAD.WIDE.U32 R2, R7, 0x4, R4 ;  /* 0x0000000407027825 */ /* 0x001fcc00078e0004 */
[----:B------:R-:W2:Y:S01]  /*14b0*/  LDG.E.CONSTANT R2, desc[UR6][R2.64] ;  /* 0x0000000602027981 */ /* 0x000ea2000c1e9900 */
[----:B------:R-:W-:Y:S02]  /*14c0*/  IADD3 R6, PT, PT, R6, 0x1, RZ ;  /* 0x0000000106067810 */ /* 0x000fe40007ffe0ff */
[----:B------:R-:W-:Y:S02]  /*14d0*/  IADD3 R8, PT, PT, R8, 0x100, RZ ;  /* 0x0000010008087810 */ /* 0x000fe40007ffe0ff */
[----:B------:R-:W-:Y:S02]  /*14e0*/  ISETP.NE.AND P0, PT, R6, RZ, PT ;  /* 0x000000ff0600720c */ /* 0x000fe40003f05270 */
[----:B------:R-:W-:Y:S01]  /*14f0*/  IADD3 R7, PT, PT, R7, 0x100, RZ ;  /* 0x0000010007077810 */ /* 0x000fe20007ffe0ff */
[----:B--2---:R-:W-:-:S10]  /*1500*/  FADD R21, R2, R21 ;  /* 0x0000001502157221 */ /* 0x004fd40000000000 */
[----:B------:R-:W-:Y:S05]  /*1510*/  @P0 BRA `(.L_x_259) ;  /* 0xfffffffc00e00947 */ /* 0x000fea000383ffff */
.L_x_258:
[----:B------:R-:W-:Y:S05]  /*1520*/  BSYNC.RECONVERGENT B2 ;  /* 0x0000000000027941 */ /* 0x000fea0003800200 */
.L_x_257:
[----:B------:R-:W-:Y:S05]  /*1530*/  @!P1 BRA `(.L_x_256) ;  /* 0x0000000400a89947 */ /* 0x000fea0003800000 */
[----:B------:R-:W0:Y:S01]  /*1540*/  LDCU.64 UR4, c[0x0][0x380] ;  /* 0x00007000ff0477ac */ /* 0x000e220008000a00 */
[----:B------:R-:W-:Y:S01]  /*1550*/  IADD3 R5, PT, PT, R9, -R8, RZ ;  /* 0x8000000809057210 */ /* 0x000fe20007ffe0ff */
[----:B------:R-:W-:Y:S01]  /*1560*/  BSSY.RECONVERGENT B2, `(.L_x_260) ;  /* 0x000003b000027945 */ /* 0x000fe20003800200 */
[CC--:B------:R-:W-:Y:S02]  /*1570*/  IADD3 R3, P0, PT, R8.reuse, R23.reuse, RZ ;  /* 0x0000001708037210 */ /* 0x0c0fe40007f1e0ff */
[----:B------:R-:W-:Y:S02]  /*1580*/  ISETP.GT.AND P1, PT, R5, 0xc00, PT ;  /* 0x00000c000500780c */ /* 0x000fe40003f24270 */
[----:B------:R-:W-:Y:S02]  /*1590*/  IADD3.X R4, PT, PT, RZ, RZ, RZ, P0, !PT ;  /* 0x000000ffff047210 */ /* 0x000fe400007fe4ff */
[----:B------:R-:W-:Y:S02]  /*15a0*/  IADD3 R11, PT, PT, R8, R23, RZ ;  /* 0x00000017080b7210 */ /* 0x000fe40007ffe0ff */
[----:B0-----:R-:W-:-:S04]  /*15b0*/  LEA R2, P0, R3, UR4, 0x2 ;  /* 0x0000000403027c11 */ /* 0x001fc8000f8010ff */
[----:B------:R-:W-:Y:S02]  /*15c0*/  LEA.HI.X R3, R3, UR5, R4, 0x2, P0 ;  /* 0x0000000503037c11 */ /* 0x000fe400080f1404 */
[----:B------:R-:W-:-:S05]  /*15d0*/  IADD3 R2, P0, PT, R2, 0x800, RZ ;  /* 0x0000080002027810 */ /* 0x000fca0007f1e0ff */
[----:B------:R-:W-:Y:S01]  /*15e0*/  IMAD.X R3, RZ, RZ, R3, P0 ;  /* 0x000000ffff037224 */ /* 0x000fe200000e0603 */
[----:B------:R-:W-:Y:S01]  /*15f0*/  PLOP3.LUT P0, PT, PT, PT, PT, 0x80, 0x8 ;  /* 0x000000000008781c */ /* 0x000fe20003f0f070 */
[----:B------:R-:W-:-:S12]  /*1600*/  @!P1 BRA `(.L_x_261) ;  /* 0x0000000000c09947 */ /* 0x000fd80003800000 */
[----:B------:R-:W-:Y:S02]  /*1610*/  PLOP3.LUT P0, PT, PT, PT, PT, 0x8, 0x80 ;  /* 0x000000000080781c */ /* 0x000fe40003f0e170 */
[----:B------:R-:W-:-:S11]  /*1620*/  IADD3 R13, PT, PT, R9, -0xc00, RZ ;  /* 0xfffff400090d7810 */ /* 0x000fd60007ffe0ff */
.L_x_262:
[----:B------:R-:W0:Y:S01]  /*1630*/  LDC.64 R4, c[0x0][0x380] ;  /* 0x0000e000ff047b82 */ /* 0x000e220000000a00 */
[----:B------:R-:W2:Y:S01]  /*1640*/  LDG.E.CONSTANT R10, desc[UR6][R2.64+-0x400] ;  /* 0xfffc0006020a7981 */ /* 0x000ea2000c1e9900 */
[----:B------:R-:W-:-:S03]  /*1650*/  IADD3 R25, PT, PT, R11, 0x400, RZ ;  /* 0x000004000b197810 */ /* 0x000fc60007ffe0ff */
[----:B------:R-:W3:Y:S04]  /*1660*/  LDG.E.CONSTANT R19, desc[UR6][R2.64] ;  /* 0x0000000602137981 */ /* 0x000ee8000c1e9900 */
[----:B------:R-:W4:Y:S01]  /*1670*/  LDG.E.CONSTANT R18, desc[UR6][R2.64+0x400] ;  /* 0x0004000602127981 */ /* 0x000f22000c1e9900 */
[----:B------:R-:W-:-:S03]  /*1680*/  IADD3 R7, PT, PT, R11, 0x800, RZ ;  /* 0x000008000b077810 */ /* 0x000fc60007ffe0ff */
[----:B------:R-:W5:Y:S04]  /*1690*/  LDG.E.CONSTANT R16, desc[UR6][R2.64+0xc00] ;  /* 0x000c000602107981 */ /* 0x000f68000c1e9900 */
[----:B------:R-:W5:Y:S04]  /*16a0*/  LDG.E.CONSTANT R15, desc[UR6][R2.64+0x1000] ;  /* 0x00100006020f7981 */ /* 0x000f68000c1e9900 */
[----:B------:R-:W5:Y:S01]  /*16b0*/  LDG.E.CONSTANT R14, desc[UR6][R2.64+0x1400] ;  /* 0x00140006020e7981 */ /* 0x000f62000c1e9900 */
[----:B0-----:R-:W-:-:S03]  /*16c0*/  IMAD.WIDE.U32 R22, R11, 0x4, R4 ;  /* 0x000000040b167825 */ /* 0x001fc600078e0004 */
[----:B------:R-:W5:Y:S04]  /*16d0*/  LDG.E.CONSTANT R20, desc[UR6][R2.64+0x2000] ;  /* 0x0020000602147981 */ /* 0x000f68000c1e9900 */
[----:B------:R0:W2:Y:S01]  /*16e0*/  LDG.E.CONSTANT R12, desc[UR6][R22.64] ;  /* 0x00000006160c7981 */ /* 0x0000a2000c1e9900 */
[----:B------:R-:W-:-:S03]  /*16f0*/  IMAD.WIDE.U32 R24, R25, 0x4, R4 ;  /* 0x0000000419187825 */ /* 0x000fc600078e0004 */
[----:B------:R-:W5:Y:S04]  /*1700*/  LDG.E.CONSTANT R26, desc[UR6][R2.64+0x3000] ;  /* 0x00300006021a7981 */ /* 0x000f68000c1e9900 */
[----:B------:R-:W5:Y:S01]  /*1710*/  LDG.E.CONSTANT R17, desc[UR6][R24.64] ;  /* 0x0000000618117981 */ /* 0x000f62000c1e9900 */
[--C-:B------:R-:W-:Y:S01]  /*1720*/  IMAD.WIDE.U32 R6, R7, 0x4, R4.reuse ;  /* 0x0000000407067825 */ /* 0x100fe200078e0004 */
[----:B0-----:R-:W-:Y:S02]  /*1730*/  IADD3 R23, PT, PT, R11, 0xc00, RZ ;  /* 0x00000c000b177810 */ /* 0x001fe40007ffe0ff */
[----:B------:R-:W5:Y:S04]  /*1740*/  LDG.E.CONSTANT R22, desc[UR6][R2.64+0x1c00] ;  /* 0x001c000602167981 */ /* 0x000f68000c1e9900 */
[----:B------:R-:W5:Y:S01]  /*1750*/  LDG.E.CONSTANT R6, desc[UR6][R6.64] ;  /* 0x0000000606067981 */ /* 0x000f62000c1e9900 */
[----:B------:R-:W-:-:S03]  /*1760*/  IMAD.WIDE.U32 R4, R23, 0x4, R4 ;  /* 0x0000000417047825 */ /* 0x000fc600078e0004 */
[----:B------:R-:W5:Y:S04]  /*1770*/  LDG.E.CONSTANT R23, desc[UR6][R2.64+0x2400] ;  /* 0x0024000602177981 */ /* 0x000f68000c1e9900 */
[----:B------:R-:W5:Y:S04]  /*1780*/  LDG.E.CONSTANT R4, desc[UR6][R4.64] ;  /* 0x0000000604047981 */ /* 0x000f68000c1e9900 */
[----:B------:R-:W5:Y:S04]  /*1790*/  LDG.E.CONSTANT R24, desc[UR6][R2.64+0x2c00] ;  /* 0x002c000602187981 */ /* 0x000f68000c1e9900 */
[----:B------:R0:W5:Y:S01]  /*17a0*/  LDG.E.CONSTANT R25, desc[UR6][R2.64+0x3400] ;  /* 0x0034000602197981 */ /* 0x000162000c1e9900 */
[----:B------:R-:W-:-:S04]  /*17b0*/  IADD3 R8, PT, PT, R8, 0x1000, RZ ;  /* 0x0000100008087810 */ /* 0x000fc80007ffe0ff */
[----:B------:R-:W-:Y:S02]  /*17c0*/  ISETP.GE.AND P1, PT, R8, R13, PT ;  /* 0x0000000d0800720c */ /* 0x000fe40003f26270 */
[----:B0-----:R-:W-:Y:S02]  /*17d0*/  IADD3 R2, P2, PT, R2, 0x4000, RZ ;  /* 0x0000400002027810 */ /* 0x001fe40007f5e0ff */
[----:B------:R-:W-:Y:S02]  /*17e0*/  IADD3 R11, PT, PT, R11, 0x1000, RZ ;  /* 0x000010000b0b7810 */ /* 0x000fe40007ffe0ff */
[----:B------:R-:W-:Y:S01]  /*17f0*/  IADD3.X R3, PT, PT, RZ, R3, RZ, P2, !PT ;  /* 0x00000003ff037210 */ /* 0x000fe200017fe4ff */
[----:B--2---:R-:W-:-:S04]  /*1800*/  FADD R21, R12, R21 ;  /* 0x000000150c157221 */ /* 0x004fc80000000000 */
[----:B------:R-:W-:-:S04]  /*1810*/  FADD R10, R21, R10 ;  /* 0x0000000a150a7221 */ /* 0x000fc80000000000 */
[----:B---3--:R-:W-:-:S04]  /*1820*/  FADD R19, R10, R19 ;  /* 0x000000130a137221 */ /* 0x008fc80000000000 */
[----:B----4-:R-:W-:-:S04]  /*1830*/  FADD R18, R19, R18 ;  /* 0x0000001213127221 */ /* 0x010fc80000000000 */
[----:B-----5:R-:W-:-:S04]  /*1840*/  FADD R17, R18, R17 ;  /* 0x0000001112117221 */ /* 0x020fc80000000000 */
        /* <DEDUP_REMOVED lines=12> */
.L_x_261:
[----:B------:R-:W-:Y:S05]  /*1910*/  BSYNC.RECONVERGENT B2 ;  /* 0x0000000000027941 */ /* 0x000fea0003800200 */
.L_x_260:
[----:B------:R-:W-:Y:S01]  /*1920*/  IADD3 R4, PT, PT, R9, -R8, RZ ;  /* 0x8000000809047210 */ /* 0x000fe20007ffe0ff */
[----:B------:R-:W-:Y:S03]  /*1930*/  BSSY.RECONVERGENT B2, `(.L_x_263) ;  /* 0x000001e000027945 */ /* 0x000fe60003800200 */
[----:B------:R-:W-:-:S13]  /*1940*/  ISETP.GT.AND P1, PT, R4, 0x400, PT ;  /* 0x000004000400780c */ /* 0x000fda0003f24270 */
[----:B------:R-:W-:Y:S05]  /*1950*/  @!P1 BRA `(.L_x_264) ;  /* 0x00000000006c9947 */ /* 0x000fea0003800000 */
[----:B------:R-:W0:Y:S01]  /*1960*/  LDC.64 R6, c[0x0][0x380] ;  /* 0x0000e000ff067b82 */ /* 0x000e220000000a00 */
[----:B------:R-:W2:Y:S01]  /*1970*/  LDG.E.CONSTANT R10, desc[UR6][R2.64+-0x400] ;  /* 0xfffc0006020a7981 */ /* 0x000ea2000c1e9900 */
[----:B------:R-:W-:-:S03]  /*1980*/  VIADD R15, R11, 0x400 ;  /* 0x000004000b0f7836 */ /* 0x000fc60000000000 */
[----:B------:R-:W3:Y:S04]  /*1990*/  LDG.E.CONSTANT R13, desc[UR6][R2.64] ;  /* 0x00000006020d7981 */ /* 0x000ee8000c1e9900 */
[----:B------:R-:W4:Y:S04]  /*19a0*/  LDG.E.CONSTANT R17, desc[UR6][R2.64+0xc00] ;  /* 0x000c000602117981 */ /* 0x000f28000c1e9900 */
[----:B------:R-:W5:Y:S04]  /*19b0*/  LDG.E.CONSTANT R19, desc[UR6][R2.64+0x1000] ;  /* 0x0010000602137981 */ /* 0x000f68000c1e9900 */
[----:B------:R1:W5:Y:S01]  /*19c0*/  LDG.E.CONSTANT R23, desc[UR6][R2.64+0x1400] ;  /* 0x0014000602177981 */ /* 0x000362000c1e9900 */
[----:B0-----:R-:W-:-:S06]  /*19d0*/  IMAD.WIDE.U32 R4, R11, 0x4, R6 ;  /* 0x000000040b047825 */ /* 0x001fcc00078e0006 */
[----:B------:R-:W2:Y:S01]  /*19e0*/  LDG.E.CONSTANT R4, desc[UR6][R4.64] ;  /* 0x0000000604047981 */ /* 0x000ea2000c1e9900 */
[----:B------:R-:W-:-:S03]  /*19f0*/  IMAD.WIDE.U32 R6, R15, 0x4, R6 ;  /* 0x000000040f067825 */ /* 0x000fc600078e0006 */
[----:B------:R-:W4:Y:S04]  /*1a00*/  LDG.E.CONSTANT R15, desc[UR6][R2.64+0x400] ;  /* 0x00040006020f7981 */ /* 0x000f28000c1e9900 */
[----:B------:R-:W5:Y:S01]  /*1a10*/  LDG.E.CONSTANT R7, desc[UR6][R6.64] ;  /* 0x0000000606077981 */ /* 0x000f62000c1e9900 */
[----:B------:R-:W-:Y:S02]  /*1a20*/  PLOP3.LUT P0, PT, PT, PT, PT, 0x8, 0x80 ;  /* 0x000000000080781c */ /* 0x000fe40003f0e170 */
[----:B------:R-:W-:Y:S02]  /*1a30*/  IADD3 R8, PT, PT, R8, 0x800, RZ ;  /* 0x0000080008087810 */ /* 0x000fe40007ffe0ff */
[----:B------:R-:W-:Y:S01]  /*1a40*/  IADD3 R11, PT, PT, R11, 0x800, RZ ;  /* 0x000008000b0b7810 */ /* 0x000fe20007ffe0ff */
[----:B--2---:R-:W-:-:S04]  /*1a50*/  FADD R21, R21, R4 ;  /* 0x0000000415157221 */ /* 0x004fc80000000000 */
[----:B------:R-:W-:-:S04]  /*1a60*/  FADD R10, R21, R10 ;  /* 0x0000000a150a7221 */ /* 0x000fc80000000000 */
[----:B---3--:R-:W-:-:S04]  /*1a70*/  FADD R10, R10, R13 ;  /* 0x0000000d0a0a7221 */ /* 0x008fc80000000000 */
[----:B----4-:R-:W-:-:S04]  /*1a80*/  FADD R10, R10, R15 ;  /* 0x0000000f0a0a7221 */ /* 0x010fc80000000000 */
[----:B-----5:R-:W-:Y:S01]  /*1a90*/  FADD R10, R10, R7 ;  /* 0x000000070a0a7221 */ /* 0x020fe20000000000 */
[----:B------:R-:W-:-:S03]  /*1aa0*/  IADD3 R4, P1, PT, R2, 0x2000, RZ ;  /* 0x0000200002047810 */ /* 0x000fc60007f3e0ff */
[----:B------:R-:W-:Y:S01]  /*1ab0*/  FADD R10, R10, R17 ;  /* 0x000000110a0a7221 */ /* 0x000fe20000000000 */
[----:B------:R-:W-:-:S03]  /*1ac0*/  IADD3.X R5, PT, PT, RZ, R3, RZ, P1, !PT ;  /* 0x00000003ff057210 */ /* 0x000fc60000ffe4ff */
[----:B------:R-:W-:Y:S01]  /*1ad0*/  FADD R10, R10, R19 ;  /* 0x000000130a0a7221 */ /* 0x000fe20000000000 */
[----:B-1----:R-:W-:Y:S02]  /*1ae0*/  MOV R2, R4 ;  /* 0x0000000400027202 */ /* 0x002fe40000000f00 */
[----:B------:R-:W-:Y:S01]  /*1af0*/  MOV R3, R5 ;  /* 0x0000000500037202 */ /* 0x000fe20000000f00 */
[----:B------:R-:W-:-:S07]  /*1b00*/  FADD R21, R10, R23 ;  /* 0x000000170a157221 */ /* 0x000fce0000000000 */
.L_x_264:
[----:B------:R-:W-:Y:S05]  /*1b10*/  BSYNC.RECONVERGENT B2 ;  /* 0x0000000000027941 */ /* 0x000fea0003800200 */
.L_x_263:
        /* <DEDUP_REMOVED lines=8> */
[----:B-----5:R-:W-:-:S04]  /*1ba0*/  FADD R21, R21, R4 ;  /* 0x0000000415157221 */ /* 0x020fc80000000000 */
[----:B--2---:R-:W-:-:S04]  /*1bb0*/  FADD R6, R21, R6 ;  /* 0x0000000615067221 */ /* 0x004fc80000000000 */
[----:B---3--:R-:W-:-:S04]  /*1bc0*/  FADD R6, R6, R7 ;  /* 0x0000000706067221 */ /* 0x008fc80000000000 */
[----:B----4-:R-:W-:-:S07]  /*1bd0*/  FADD R21, R6, R9 ;  /* 0x0000000906157221 */ /* 0x010fce0000000000 */
.L_x_256:
[----:B------:R-:W-:Y:S05]  /*1be0*/  BSYNC.RECONVERGENT B1 ;  /* 0x0000000000017941 */ /* 0x000fea0003800200 */
.L_x_254:
[----:B------:R-:W0:Y:S01]  /*1bf0*/  S2R R6, SR_LANEID ;  /* 0x0000000000067919 */ /* 0x000e220000000000 */
[----:B------:R-:W1:Y:S01]  /*1c00*/  SHFL.DOWN PT, R2, R21, 0x1, 0x1f ;  /* 0x08201f0015027f89 */ /* 0x000e6200000e0000 */
[C---:B0-----:R-:W-:Y:S02]  /*1c10*/  ISETP.GT.AND P0, PT, R6.reuse, 0x1e, PT ;  /* 0x0000001e0600780c */ /* 0x041fe40003f04270 */
[----:B------:R-:W-:-:S11]  /*1c20*/  ISETP.NE.AND P1, PT, R6, RZ, PT ;  /* 0x000000ff0600720c */ /* 0x000fd60003f25270 */
[----:B-1----:R-:W-:Y:S01]  /*1c30*/  @!P0 FADD R21, R2, R21 ;  /* 0x0000001502158221 */ /* 0x002fe20000000000 */
[----:B------:R-:W-:Y:S01]  /*1c40*/  ISETP.GT.AND P0, PT, R6, 0x1d, PT ;  /* 0x0000001d0600780c */ /* 0x000fe20003f04270 */
[----:B------:R-:W0:Y:S01]  /*1c50*/  @!P1 S2R R5, SR_CgaCtaId ;  /* 0x0000000000059919 */ /* 0x000e220000008800 */
[----:B------:R-:W-:Y:S02]  /*1c60*/  @!P1 MOV R4, 0x400 ;  /* 0x0000040000049802 */ /* 0x000fe40000000f00 */
[----:B------:R-:W-:Y:S01]  /*1c70*/  @!P1 SHF.R.U32.HI R3, RZ, 0x3, R0 ;  /* 0x00000003ff039819 */ /* 0x000fe20000011600 */
[----:B------:R-:W1:Y:S03]  /*1c80*/  SHFL.DOWN PT, R2, R21, 0x2, 0x1f ;  /* 0x08401f0015027f89 */ /* 0x000e6600000e0000 */
[----:B------:R-:W-:-:S05]  /*1c90*/  @!P1 LOP3.LUT R3, R3, 0x7c, RZ, 0xc0, !PT ;  /* 0x0000007c03039812 */ /* 0x000fca00078ec0ff */
[----:B-1----:R-:W-:Y:S01]  /*1ca0*/  @!P0 FADD R21, R21, R2 ;  /* 0x0000000215158221 */ /* 0x002fe20000000000 */
[----:B------:R-:W-:Y:S02]  /*1cb0*/  ISETP.GT.AND P0, PT, R6, 0x1b, PT ;  /* 0x0000001b0600780c */ /* 0x000fe40003f04270 */
[----:B0-----:R-:W-:Y:S02]  /*1cc0*/  @!P1 LEA R4, R5, R4, 0x18 ;  /* 0x0000000405049211 */ /* 0x001fe400078ec0ff */
[----:B------:R-:W0:Y:S02]  /*1cd0*/  SHFL.DOWN PT, R2, R21, 0x4, 0x1f ;  /* 0x08801f0015027f89 */ /* 0x000e2400000e0000 */
[----:B------:R-:W-:-:S07]  /*1ce0*/  @!P1 IADD3 R3, PT, PT, R3, R4, RZ ;  /* 0x0000000403039210 */ /* 0x000fce0007ffe0ff */
        /* <DEDUP_REMOVED lines=12> */
[----:B------:R-:W0:Y:S01]  /*1db0*/  S2UR UR5, SR_CgaCtaId ;  /* 0x00000000000579c3 */ /* 0x000e220000008800 */
[----:B------:R-:W-:Y:S02]  /*1dc0*/  UMOV UR4, 0x400 ;  /* 0x0000040000047882 */ /* 0x000fe40000000000 */
[----:B0-----:R-:W-:-:S09]  /*1dd0*/  ULEA UR4, UR5, UR4, 0x18 ;  /* 0x0000000405047291 */ /* 0x001fd2000f8ec0ff */
[----:B---3--:R-:W0:Y:S04]  /*1de0*/  LDS R3, [UR4+0xc] ;  /* 0x00000c04ff037984 */ /* 0x008e280008000800 */
        /* <DEDUP_REMOVED lines=10> */
.L_x_237:
        /* <DEDUP_REMOVED lines=12> */
.L_x_267:
[----:B------:R-:W-:Y:S05]  /*1f50*/  BSYNC.RECONVERGENT B1 ;  /* 0x0000000000017941 */ /* 0x000fea0003800200 */
.L_x_266:
        /* <DEDUP_REMOVED lines=16> */
.L_x_272:
[----:B------:R-:W-:-:S06]  /*2060*/  MOV R3, R5 ;  /* 0x0000000500037202 */ /* 0x000fcc0000000f00 */
[----:B------:R0:W2:Y:S01]  /*2070*/  LDG.E.CONSTANT R3, desc[UR6][R2.64] ;  /* 0x0000000602037981 */ /* 0x0000a2000c1e9900 */
[----:B------:R-:W-:Y:S02]  /*2080*/  IADD3 R4, PT, PT, R4, 0x1, RZ ;  /* 0x0000000104047810 */ /* 0x000fe40007ffe0ff */
[----:B------:R-:W-:Y:S02]  /*2090*/  IADD3 R11, PT, PT, R11, 0x100, RZ ;  /* 0x000001000b0b7810 */ /* 0x000fe40007ffe0ff */
[----:B------:R-:W-:Y:S02]  /*20a0*/  ISETP.NE.AND P0, PT, R4, RZ, PT ;  /* 0x000000ff0400720c */ /* 0x000fe40003f05270 */
[----:B0-----:R-:W-:-:S04]  /*20b0*/  IADD3 R2, P2, PT, R2, 0x400, RZ ;  /* 0x0000040002027810 */ /* 0x001fc80007f5e0ff */
[----:B------:R-:W-:Y:S01]  /*20c0*/  IADD3.X R5, PT, PT, RZ, R5, RZ, P2, !PT ;  /* 0x00000005ff057210 */ /* 0x000fe200017fe4ff */
[----:B--2--5:R-:W-:-:S06]  /*20d0*/  FADD R0, R3, R0 ;  /* 0x0000000003007221 */ /* 0x024fcc0000000000 */
[----:B------:R-:W-:Y:S05]  /*20e0*/  @P0 BRA `(.L_x_272) ;  /* 0xfffffffc00dc0947 */ /* 0x000fea000383ffff */
.L_x_271:
[----:B------:R-:W-:Y:S05]  /*20f0*/  BSYNC.RECONVERGENT B2 ;  /* 0x0000000000027941 */ /* 0x000fea0003800200 */
.L_x_270:
        /* <DEDUP_REMOVED lines=8> */
.L_x_275:
        /* <DEDUP_REMOVED lines=9> */
[----:B------:R-:W-:-:S03]  /*2210*/  VIADD R3, R11, 0x800 ;  /* 0x000008000b037836 */ /* 0x000fc60000000000 */
[----:B------:R-:W4:Y:S01]  /*2220*/  LDG.E.CONSTANT R15, desc[UR6][R4.64+0x400] ;  /* 0x00040006040f7981 */ /* 0x000f22000c1e9900 */
        /* <DEDUP_REMOVED lines=32> */
.L_x_274:
[----:B------:R-:W-:Y:S05]  /*2430*/  BSYNC.RECONVERGENT B2 ;  /* 0x0000000000027941 */ /* 0x000fea0003800200 */
.L_x_273:
[----:B------:R-:W-:Y:S01]  /*2440*/  IADD3 R2, PT, PT, -R11, R20, RZ ;  /* 0x000000140b027210 */ /* 0x000fe20007ffe1ff */
[----:B------:R-:W-:Y:S03]  /*2450*/  BSSY.RECONVERGENT B2, `(.L_x_276) ;  /* 0x0000019000027945 */ /* 0x000fe60003800200 */
[----:B------:R-:W-:-:S13]  /*2460*/  ISETP.GT.AND P1, PT, R2, 0x400, PT ;  /* 0x000004000200780c */ /* 0x000fda0003f24270 */
[----:B------:R-:W-:Y:S05]  /*2470*/  @!P1 BRA `(.L_x_277) ;  /* 0x0000000000589947 */ /* 0x000fea0003800000 */
        /* <DEDUP_REMOVED lines=22> */
.L_x_277:
[----:B------:R-:W-:Y:S05]  /*25e0*/  BSYNC.RECONVERGENT B2 ;  /* 0x0000000000027941 */ /* 0x000fea0003800200 */
.L_x_276:
        /* <DEDUP_REMOVED lines=12> */
.L_x_269:
[----:B------:R-:W-:Y:S05]  /*26b0*/  BSYNC.RECONVERGENT B1 ;  /* 0x0000000000017941 */ /* 0x000fea0003800200 */
.L_x_268:
        /* <DEDUP_REMOVED lines=35> */
[----:B--2---:R-:W0:Y:S04]  /*28f0*/  LDS R3, [UR4+0xc] ;  /* 0x00000c04ff037984 */ /* 0x004e280008000800 */
        /* <DEDUP_REMOVED lines=10> */
.L_x_278:
[----:B0-----:R-:W0:Y:S01]  /*29a0*/  S2R R2, SR_LANEID ;  /* 0x0000000000027919 */ /* 0x001e220000000000 */
[----:B------:R-:W-:-:S04]  /*29b0*/  LOP3.LUT R0, R9, 0x3e0, RZ, 0xc0, !PT ;  /* 0x000003e009007812 */ /* 0x000fc800078ec0ff */
[----:B------:R-:W-:Y:S02]  /*29c0*/  IADD3 R3, PT, PT, R0, 0x20, RZ ;  /* 0x0000002000037810 */ /* 0x000fe40007ffe0ff */
[----:B------:R-:W-:Y:S02]  /*29d0*/  LOP3.LUT R7, RZ, R0, RZ, 0x33, !PT ;  /* 0x00000000ff077212 */ /* 0x000fe400078e33ff */
[-C--:B------:R-:W-:Y:S02]  /*29e0*/  ISETP.GT.AND P0, PT, R3, R20.reuse, PT ;  /* 0x000000140300720c */ /* 0x080fe40003f04270 */
[----:B------:R-:W-:-:S04]  /*29f0*/  IADD3 R7, PT, PT, R7, R20, RZ ;  /* 0x0000001407077210 */ /* 0x000fc80007ffe0ff */
[----:B------:R-:W-:-:S05]  /*2a00*/  SEL R4, R7, 0x1f, P0 ;  /* 0x0000001f07047807 */ /* 0x000fca0000000000 */
[----:B------:R-:W1:Y:S01]  /*2a10*/  SHFL.DOWN PT, R0, R5, 0x1, R4 ;  /* 0x0820000005007989 */ /* 0x000e6200000e0004 */
[C---:B0-----:R-:W-:Y:S01]  /*2a20*/  ISETP.GE.AND P0, PT, R2.reuse, R4, PT ;  /* 0x000000040200720c */ /* 0x041fe20003f06270 */
[C---:B------:R-:W-:Y:S01]  /*2a30*/  VIADD R3, R2.reuse, 0x2 ;  /* 0x0000000202037836 */ /* 0x040fe20000000000 */
[----:B------:R-:W-:-:S11]  /*2a40*/  ISETP.NE.AND P1, PT, R2, RZ, PT ;  /* 0x000000ff0200720c */ /* 0x000fd60003f25270 */
[----:B-1----:R-:W-:Y:S01]  /*2a50*/  @!P0 FADD R5, R0, R5 ;  /* 0x0000000500058221 */ /* 0x002fe20000000000 */
[-C--:B------:R-:W-:Y:S01]  /*2a60*/  ISETP.GT.AND P0, PT, R3, R4.reuse, PT ;  /* 0x000000040300720c */ /* 0x080fe20003f04270 */
[----:B------:R-:W0:Y:S01]  /*2a70*/  @!P1 S2R R6, SR_CgaCtaId ;  /* 0x0000000000069919 */ /* 0x000e220000008800 */
[----:B------:R-:W-:Y:S02]  /*2a80*/  IADD3 R3, PT, PT, R2, 0x4, RZ ;  /* 0x0000000402037810 */ /* 0x000fe40007ffe0ff */
[----:B------:R-:W1:Y:S09]  /*2a90*/  SHFL.DOWN PT, R0, R5, 0x2, R4 ;  /* 0x0840000005007989 */ /* 0x000e7200000e0004 */
[----:B-1----:R-:W-:Y:S01]  /*2aa0*/  @!P0 FADD R5, R5, R0 ;  /* 0x0000000005058221 */ /* 0x002fe20000000000 */
[----:B------:R-:W-:-:S02]  /*2ab0*/  ISETP.GT.AND P0, PT, R3, R4, PT ;  /* 0x000000040300720c */ /* 0x000fc40003f04270 */
[----:B------:R-:W-:Y:S02]  /*2ac0*/  IADD3 R3, PT, PT, R2, 0x8, RZ ;  /* 0x0000000802037810 */ /* 0x000fe40007ffe0ff */
[----:B------:R-:W1:Y:S09]  /*2ad0*/  SHFL.DOWN PT, R0, R5, 0x4, R4 ;  /* 0x0880000005007989 */ /* 0x000e7200000e0004 */
[----:B-1----:R-:W-:Y:S01]  /*2ae0*/  @!P0 FADD R5, R5, R0 ;  /* 0x0000000005058221 */ /* 0x002fe20000000000 */
[----:B------:R-:W-:-:S02]  /*2af0*/  ISETP.GT.AND P0, PT, R3, R4, PT ;  /* 0x000000040300720c */ /* 0x000fc40003f04270 */
[----:B------:R-:W-:Y:S02]  /*2b00*/  IADD3 R3, PT, PT, R2, 0x10, RZ ;  /* 0x0000001002037810 */ /* 0x000fe40007ffe0ff */
[----:B------:R-:W1:Y:S01]  /*2b10*/  SHFL.DOWN PT, R0, R5, 0x8, R4 ;  /* 0x0900000005007989 */ /* 0x000e6200000e0004 */
[----:B------:R-:W-:-:S04]  /*2b20*/  @!P1 SHF.R.U32.HI R2, RZ, 0x3, R9 ;  /* 0x00000003ff029819 */ /* 0x000fc80000011609 */
[----:B------:R-:W-:-:S04]  /*2b30*/  @!P1 LOP3.LUT R2, R2, 0x7c, RZ, 0xc0, !PT ;  /* 0x0000007c02029812 */ /* 0x000fc800078ec0ff */
[----:B-1----:R-:W-:Y:S01]  /*2b40*/  @!P0 FADD R5, R5, R0 ;  /* 0x0000000005058221 */ /* 0x002fe20000000000 */
[----:B------:R-:W-:Y:S02]  /*2b50*/  ISETP.GT.AND P0, PT, R3, R4, PT ;  /* 0x000000040300720c */ /* 0x000fe40003f04270 */
[----:B------:R-:W-:Y:S02]  /*2b60*/  @!P1 MOV R3, 0x400 ;  /* 0x0000040000039802 */ /* 0x000fe40000000f00 */
[----:B------:R-:W1:Y:S02]  /*2b70*/  SHFL.DOWN PT, R0, R5, 0x10, R4 ;  /* 0x0a00000005007989 */ /* 0x000e6400000e0004 */
[----:B0-----:R-:W-:-:S04]  /*2b80*/  @!P1 LEA R3, R6, R3, 0x18 ;  /* 0x0000000306039211 */ /* 0x001fc800078ec0ff */
[----:B------:R-:W-:-:S03]  /*2b90*/  @!P1 IADD3 R3, PT, PT, R2, R3, RZ ;  /* 0x0000000302039210 */ /* 0x000fc60007ffe0ff */
[----:B-1----:R-:W-:Y:S01]  /*2ba0*/  @!P0 FADD R5, R5, R0 ;  /* 0x0000000005058221 */ /* 0x002fe20000000000 */
        /* <DEDUP_REMOVED lines=12> */
[----:B-1----:R-:W0:Y:S04]  /*2c70*/  LDS R3, [UR4+0xc] ;  /* 0x00000c04ff037984 */ /* 0x002e280008000800 */
        /* <DEDUP_REMOVED lines=13> */
.L_x_265:
        /* <DEDUP_REMOVED lines=19> */
[----:B------:R-:W-:Y:S01]  /*2e80*/  ISETP.GE.U32.AND P0, PT, R20, 0x2000, PT ;  /* 0x000020001400780c */ /* 0x000fe20003f06070 */
[----:B--2---:R-:W-:Y:S01]  /*2e90*/  FADD R0, R19, R0 ;  /* 0x0000000013007221 */ /* 0x004fe20000000000 */
[----:B---3--:R-:W-:-:S04]  /*2ea0*/  FADD R5, R4, R5 ;  /* 0x0000000504057221 */ /* 0x008fc80000000000 */
[----:B------:R-:W-:Y:S01]  /*2eb0*/  FADD R0, R0, R5 ;  /* 0x0000000500007221 */ /* 0x000fe20000000000 */
[----:B----4-:R-:W-:Y:S01]  /*2ec0*/  FADD R6, R6, R7 ;  /* 0x0000000706067221 */ /* 0x010fe20000000000 */
[----:B-----5:R-:W-:-:S04]  /*2ed0*/  FADD R9, R9, R10 ;  /* 0x0000000a09097221 */ /* 0x020fc80000000000 */
[----:B------:R-:W-:Y:S01]  /*2ee0*/  FADD R9, R6, R9 ;  /* 0x0000000906097221 */ /* 0x000fe20000000000 */
[----:B------:R-:W-:-:S03]  /*2ef0*/  FADD R11, R11, R12 ;  /* 0x0000000c0b0b7221 */ /* 0x000fc60000000000 */
[----:B------:R-:W-:Y:S01]  /*2f00*/  FADD R0, R0, R9 ;  /* 0x0000000900007221 */ /* 0x000fe20000000000 */
[----:B------:R-:W-:-:S04]  /*2f10*/  FADD R14, R13, R14 ;  /* 0x0000000e0d0e7221 */ /* 0x000fc80000000000 */
[----:B------:R-:W-:Y:S01]  /*2f20*/  FADD R11, R11, R14 ;  /* 0x0000000e0b0b7221 */ /* 0x000fe20000000000 */
[----:B------:R-:W-:Y:S01]  /*2f30*/  FADD R15, R15, R16 ;  /* 0x000000100f0f7221 */ /* 0x000fe20000000000 */
[----:B------:R-:W-:-:S04]  /*2f40*/  FADD R18, R17, R18 ;  /* 0x0000001211127221 */ /* 0x000fc80000000000 */
[----:B------:R-:W-:-:S04]  /*2f50*/  FADD R18, R15, R18 ;  /* 0x000000120f127221 */ /* 0x000fc80000000000 */
[----:B------:R-:W-:Y:S01]  /*2f60*/  FADD R5, R11, R18 ;  /* 0x000000120b057221 */ /* 0x000fe20000000000 */
[----:B------:R-:W-:-:S03]  /*2f70*/  HFMA2 R11, -RZ, RZ, 0, 0.00048828125 ;  /* 0x00001000ff0b7431 */ /* 0x000fc600000001ff */
[----:B------:R-:W-:Y:S01]  /*2f80*/  FADD R0, R0, R5 ;  /* 0x0000000500007221 */ /* 0x000fe20000000000 */
[----:B------:R-:W-:Y:S06]  /*2f90*/  @!P0 BRA `(.L_x_279) ;  /* 0x0000000000ac8947 */ /* 0x000fec0003800000 */
[----:B------:R-:W0:Y:S01]  /*2fa0*/  LDC R7, c[0x0][0x390] ;  /* 0x0000e400ff077b82 */ /* 0x000e220000000800 */
[----:B------:R-:W-:Y:S02]  /*2fb0*/  IADD3 R6, PT, PT, R20, -0x1000, RZ ;  /* 0xfffff00014067810 */ /* 0x000fe40007ffe0ff */
[----:B------:R-:W-:-:S07]  /*2fc0*/  MOV R11, 0x1000 ;  /* 0x00001000000b7802 */ /* 0x000fce0000000f00 */
.L_x_281:
[----:B------:R-:W-:-:S05]  /*2fd0*/  IMAD.WIDE R4, R11, 0x4, R2 ;  /* 0x000000040b047825 */ /* 0x000fca00078e0202 */
[----:B------:R-:W2:Y:S04]  /*2fe0*/  LDG.E.CONSTANT R20, desc[UR6][R4.64+0x400] ;  /* 0x0004000604147981 */ /* 0x000ea8000c1e9900 */
[----:B------:R-:W2:Y:S04]  /*2ff0*/  LDG.E.CONSTANT R21, desc[UR6][R4.64+0x800] ;  /* 0x0008000604157981 */ /* 0x000ea8000c1e9900 */
        /* <DEDUP_REMOVED lines=14> */
[----:B--2---:R-:W-:Y:S01]  /*30e0*/  FADD R21, R20, R21 ;  /* 0x0000001514157221 */ /* 0x004fe20000000000 */
[----:B0-----:R-:W-:-:S05]  /*30f0*/  MOV R20, R7 ;  /* 0x0000000700147202 */ /* 0x001fca0000000f00 */
[----:B-1----:R-:W-:Y:S02]  /*3100*/  IMAD.IADD R4, R20, 0x1, -R11 ;  /* 0x0000000114047824 */ /* 0x002fe400078e0a0b */
[----:B---3--:R-:W-:-:S03]  /*3110*/  FADD R0, R19, R0 ;  /* 0x0000000013007221 */ /* 0x008fc60000000000 */
[----:B------:R-:W-:Y:S01]  /*3120*/  ISETP.GE.AND P0, PT, R4, 0x1000, PT ;  /* 0x000010000400780c */ /* 0x000fe20003f06270 */
[----:B----4-:R-:W-:Y:S01]  /*3130*/  FADD R22, R22, R23 ;  /* 0x0000001716167221 */ /* 0x010fe20000000000 */
[----:B------:R-:W-:Y:S01]  /*3140*/  FADD R0, R0, R21 ;  /* 0x0000001500007221 */ /* 0x000fe20000000000 */
[----:B-----5:R-:W-:-:S04]  /*3150*/  FADD R25, R24, R25 ;  /* 0x0000001918197221 */ /* 0x020fc80000000000 */
[----:B------:R-:W-:Y:S01]  /*3160*/  FADD R25, R22, R25 ;  /* 0x0000001916197221 */ /* 0x000fe20000000000 */
[----:B------:R-:W-:Y:S01]  /*3170*/  FADD R16, R16, R17 ;  /* 0x0000001110107221 */ /* 0x000fe20000000000 */
[----:B------:R-:W-:-:S04]  /*3180*/  FADD R15, R15, R10 ;  /* 0x0000000a0f0f7221 */ /* 0x000fc80000000000 */
[----:B------:R-:W-:Y:S01]  /*3190*/  FADD R15, R16, R15 ;  /* 0x0000000f100f7221 */ /* 0x000fe20000000000 */
[----:B------:R-:W-:Y:S01]  /*31a0*/  FADD R9, R14, R9 ;  /* 0x000000090e097221 */ /* 0x000fe20000000000 */
[----:B------:R-:W-:-:S04]  /*31b0*/  FADD R12, R13, R12 ;  /* 0x0000000c0d0c7221 */ /* 0x000fc80000000000 */
[----:B------:R-:W-:Y:S01]  /*31c0*/  FADD R12, R9, R12 ;  /* 0x0000000c090c7221 */ /* 0x000fe20000000000 */
[----:B------:R-:W-:-:S03]  /*31d0*/  FADD R0, R0, R25 ;  /* 0x0000001900007221 */ /* 0x000fc60000000000 */
[----:B------:R-:W-:-:S04]  /*31e0*/  FADD R15, R15, R12 ;  /* 0x0000000c0f0f7221 */ /* 0x000fc80000000000 */
[----:B------:R-:W-:-:S04]  /*31f0*/  FADD R15, R0, R15 ;  /* 0x0000000f000f7221 */ /* 0x000fc80000000000 */
[----:B------:R-:W-:Y:S01]  /*3200*/  FADD R0, R18, R15 ;  /* 0x0000000f12007221 */ /* 0x000fe20000000000 */
[----:B------:R-:W-:Y:S06]  /*3210*/  @!P0 BRA `(.L_x_280) ;  /* 0x0000000800308947 */ /* 0x000fec0003800000 */
[----:B------:R-:W-:-:S04]  /*3220*/  IADD3 R11, PT, PT, R11, 0x1000, RZ ;  /* 0x000010000b0b7810 */ /* 0x000fc80007ffe0ff */
[----:B------:R-:W-:-:S13]  /*3230*/  ISETP.GT.AND P0, PT, R11, R6, PT ;  /* 0x000000060b00720c */ /* 0x000fda0003f04270 */
[----:B------:R-:W-:Y:S05]  /*3240*/  @!P0 BRA `(.L_x_281) ;  /* 0xfffffffc00608947 */ /* 0x000fea000383ffff */
.L_x_279:
[----:B------:R-:W-:-:S13]  /*3250*/  ISETP.GE.AND P0, PT, R11, R20, PT ;  /* 0x000000140b00720c */ /* 0x000fda0003f06270 */
[----:B------:R-:W-:Y:S05]  /*3260*/  @P0 BRA `(.L_x_280) ;  /* 0x00000008001c0947 */ /* 0x000fea0003800000 */
[----:B------:R-:W-:Y:S01]  /*3270*/  IADD3 R9, PT, PT, -R11, R20, RZ ;  /* 0x000000140b097210 */ /* 0x000fe20007ffe1ff */
[----:B------:R-:W-:Y:S03]  /*3280*/  BSSY.RECONVERGENT B1, `(.L_x_280) ;  /* 0x0000085000017945 */ /* 0x000fe60003800200 */
        /* <DEDUP_REMOVED lines=16> */
.L_x_285:
        /* <DEDUP_REMOVED lines=8> */
.L_x_284:
[----:B------:R-:W-:Y:S05]  /*3410*/  BSYNC.RECONVERGENT B2 ;  /* 0x0000000000027941 */ /* 0x000fea0003800200 */
.L_x_283:
[----:B------:R-:W-:Y:S05]  /*3420*/  @!P1 BRA `(.L_x_282) ;  /* 0x0000000400a89947 */ /* 0x000fea0003800000 */
[----:B------:R-:W0:Y:S01]  /*3430*/  LDCU.64 UR4, c[0x0][0x380] ;  /* 0x00007000ff0477ac */ /* 0x000e220008000a00 */
[----:B------:R-:W-:Y:S01]  /*3440*/  IADD3 R5, PT, PT, R9, -R10, RZ ;  /* 0x8000000a09057210 */ /* 0x000fe20007ffe0ff */
[----:B------:R-:W-:Y:S01]  /*3450*/  BSSY.RECONVERGENT B2, `(.L_x_286) ;  /* 0x000003b000027945 */ /* 0x000fe20003800200 */
[CC--:B------:R-:W-:Y:S02]  /*3460*/  IADD3 R3, P0, PT, R10.reuse, R11.reuse, RZ ;  /* 0x0000000b0a037210 */ /* 0x0c0fe40007f1e0ff */
[----:B------:R-:W-:Y:S02]  /*3470*/  ISETP.GT.AND P1, PT, R5, 0xc00, PT ;  /* 0x00000c000500780c */ /* 0x000fe40003f24270 */
[----:B------:R-:W-:Y:S01]  /*3480*/  IADD3 R11, PT, PT, R10, R11, RZ ;  /* 0x0000000b0a0b7210 */ /* 0x000fe20007ffe0ff */
[----:B------:R-:W-:Y:S01]  /*3490*/  IMAD.X R4, RZ, RZ, RZ, P0 ;  /* 0x000000ffff047224 */ /* 0x000fe200000e06ff */
[----:B0-----:R-:W-:-:S04]  /*34a0*/  LEA R2, P0, R3, UR4, 0x2 ;  /* 0x0000000403027c11 */ /* 0x001fc8000f8010ff */
[----:B------:R-:W-:Y:S02]  /*34b0*/  LEA.HI.X R3, R3, UR5, R4, 0x2, P0 ;  /* 0x0000000503037c11 */ /* 0x000fe400080f1404 */
[----:B------:R-:W-:-:S04]  /*34c0*/  IADD3 R2, P0, PT, R2, 0x800, RZ ;  /* 0x0000080002027810 */ /* 0x000fc80007f1e0ff */
[----:B------:R-:W-:Y:S02]  /*34d0*/  IADD3.X R3, PT, PT, RZ, R3, RZ, P0, !PT ;  /* 0x00000003ff037210 */ /* 0x000fe400007fe4ff */
[----:B------:R-:W-:Y:S01]  /*34e0*/  PLOP3.LUT P0, PT, PT, PT, PT, 0x80, 0x8 ;  /* 0x000000000008781c */ /* 0x000fe20003f0f070 */
[----:B------:R-:W-:-:S12]  /*34f0*/  @!P1 BRA `(.L_x_287) ;  /* 0x0000000000c09947 */ /* 0x000fd80003800000 */
[----:B------:R-:W-:Y:S02]  /*3500*/  PLOP3.LUT P0, PT, PT, PT, PT, 0x8, 0x80 ;  /* 0x000000000080781c */ /* 0x000fe40003f0e170 */
[----:B------:R-:W-:-:S11]  /*3510*/  IADD3 R13, PT, PT, R9, -0xc00, RZ ;  /* 0xfffff400090d7810 */ /* 0x000fd60007ffe0ff */
.L_x_288:
[----:B------:R-:W0:Y:S01]  /*3520*/  LDC.64 R4, c[0x0][0x380] ;  /* 0x0000e000ff047b82 */ /* 0x000e220000000a00 */
[----:B------:R-:W2:Y:S01]  /*3530*/  LDG.E.CONSTANT R12, desc[UR6][R2.64+-0x400] ;  /* 0xfffc0006020c7981 */ /* 0x000ea2000c1e9900 */
[----:B------:R-:W-:-:S03]  /*3540*/  IADD3 R25, PT, PT, R11, 0x400, RZ ;  /* 0x000004000b197810 */ /* 0x000fc60007ffe0ff */
[----:B------:R-:W3:Y:S04]  /*3550*/  LDG.E.CONSTANT R20, desc[UR6][R2.64] ;  /* 0x0000000602147981 */ /* 0x000ee8000c1e9900 */
[----:B------:R-:W4:Y:S01]  /*3560*/  LDG.E.CONSTANT R19, desc[UR6][R2.64+0x400] ;  /* 0x0004000602137981 */ /* 0x000f22000c1e9900 */
[----:B------:R-:W-:-:S03]  /*3570*/  IADD3 R7, PT, PT, R11, 0x800, RZ ;  /* 0x000008000b077810 */ /* 0x000fc60007ffe0ff */
[----:B------:R-:W5:Y:S04]  /*3580*/  LDG.E.CONSTANT R17, desc[UR6][R2.64+0xc00] ;  /* 0x000c000602117981 */ /* 0x000f68000c1e9900 */
[----:B------:R-:W5:Y:S01]  /*3590*/  LDG.E.CONSTANT R16, desc[UR6][R2.64+0x1000] ;  /* 0x0010000602107981 */ /* 0x000f62000c1e9900 */
[----:B------:R-:W-:-:S03]  /*35a0*/  IADD3 R23, PT, PT, R11, 0xc00, RZ ;  /* 0x00000c000b177810 */ /* 0x000fc60007ffe0ff */
[----:B------:R-:W5:Y:S01]  /*35b0*/  LDG.E.CONSTANT R22, desc[UR6][R2.64+0x1c00] ;  /* 0x001c000602167981 */ /* 0x000f62000c1e9900 */
[----:B0-----:R-:W-:-:S03]  /*35c0*/  IMAD.WIDE.U32 R14, R11, 0x4, R4 ;  /* 0x000000040b0e7825 */ /* 0x001fc600078e0004 */
[----:B------:R-:W5:Y:S04]  /*35d0*/  LDG.E.CONSTANT R21, desc[UR6][R2.64+0x2000] ;  /* 0x0020000602157981 */ /* 0x000f68000c1e9900 */
[----:B------:R-:W5:Y:S04]  /*35e0*/  LDG.E.CONSTANT R26, desc[UR6][R2.64+0x3000] ;  /* 0x00300006021a7981 */ /* 0x000f68000c1e9900 */
[----:B------:R-:W2:Y:S01]  /*35f0*/  LDG.E.CONSTANT R15, desc[UR6][R14.64] ;  /* 0x000000060e0f7981 */ /* 0x000ea2000c1e9900 */
[----:B------:R-:W-:-:S05]  /*3600*/  IMAD.WIDE.U32 R24, R25, 0x4, R4 ;  /* 0x0000000419187825 */ /* 0x000fca00078e0004 */
[----:B------:R-:W5:Y:S01]  /*3610*/  LDG.E.CONSTANT R18, desc[UR6][R24.64] ;  /* 0x0000000618127981 */ /* 0x000f62000c1e9900 */
[----:B------:R-:W-:-:S03]  /*3620*/  IMAD.WIDE.U32 R6, R7, 0x4, R4 ;  /* 0x0000000407067825 */ /* 0x000fc600078e0004 */
        /* <DEDUP_REMOVED lines=8> */
[----:B------:R-:W-:Y:S01]  /*36b0*/  ISETP.GE.AND P1, PT, R10, R13, PT ;  /* 0x0000000d0a00720c */ /* 0x000fe20003f26270 */
[----:B------:R-:W-:Y:S01]  /*36c0*/  VIADD R11, R11, 0x1000 ;  /* 0x000010000b0b7836 */ /* 0x000fe20000000000 */
[----:B0-----:R-:W-:-:S04]  /*36d0*/  IADD3 R2, P2, PT, R2, 0x4000, RZ ;  /* 0x0000400002027810 */ /* 0x001fc80007f5e0ff */
        /* <DEDUP_REMOVED lines=18> */
.L_x_287:
[----:B------:R-:W-:Y:S05]  /*3800*/  BSYNC.RECONVERGENT B2 ;  /* 0x0000000000027941 */ /* 0x000fea0003800200 */
.L_x_286:
[----:B------:R-:W-:Y:S01]  /*3810*/  IADD3 R4, PT, PT, R9, -R10, RZ ;  /* 0x8000000a09047210 */ /* 0x000fe20007ffe0ff */
[----:B------:R-:W-:Y:S03]  /*3820*/  BSSY.RECONVERGENT B2, `(.L_x_289) ;  /* 0x000001e000027945 */ /* 0x000fe60003800200 */
[----:B------:R-:W-:-:S13]  /*3830*/  ISETP.GT.AND P1, PT, R4, 0x400, PT ;  /* 0x000004000400780c */ /* 0x000fda0003f24270 */
[----:B------:R-:W-:Y:S05]  /*3840*/  @!P1 BRA `(.L_x_290) ;  /* 0x00000000006c9947 */ /* 0x000fea0003800000 */
[----:B------:R-:W0:Y:S01]  /*3850*/  LDC.64 R6, c[0x0][0x380] ;  /* 0x0000e000ff067b82 */ /* 0x000e220000000a00 */
[----:B------:R-:W2:Y:S01]  /*3860*/  LDG.E.CONSTANT R13, desc[UR6][R2.64+-0x400] ;  /* 0xfffc0006020d7981 */ /* 0x000ea2000c1e9900 */
[----:B------:R-:W-:-:S03]  /*3870*/  IADD3 R17, PT, PT, R11, 0x400, RZ ;  /* 0x000004000b117810 */ /* 0x000fc60007ffe0ff */
[----:B------:R-:W3:Y:S04]  /*3880*/  LDG.E.CONSTANT R15, desc[UR6][R2.64] ;  /* 0x00000006020f7981 */ /* 0x000ee8000c1e9900 */
[----:B------:R-:W4:Y:S04]  /*3890*/  LDG.E.CONSTANT R19, desc[UR6][R2.64+0xc00] ;  /* 0x000c000602137981 */ /* 0x000f28000c1e9900 */
[----:B------:R-:W5:Y:S04]  /*38a0*/  LDG.E.CONSTANT R21, desc[UR6][R2.64+0x1000] ;  /* 0x0010000602157981 */ /* 0x000f68000c1e9900 */
[----:B------:R-:W5:Y:S01]  /*38b0*/  LDG.E.CONSTANT R23, desc[UR6][R2.64+0x1400] ;  /* 0x0014000602177981 */ /* 0x000f62000c1e9900 */
[----:B0-----:R-:W-:-:S06]  /*38c0*/  IMAD.WIDE.U32 R4, R11, 0x4, R6 ;  /* 0x000000040b047825 */ /* 0x001fcc00078e0006 */
[----:B------:R0:W2:Y:S01]  /*38d0*/  LDG.E.CONSTANT R5, desc[UR6][R4.64] ;  /* 0x0000000604057981 */ /* 0x0000a2000c1e9900 */
[----:B------:R-:W-:-:S03]  /*38e0*/  IMAD.WIDE.U32 R6, R17, 0x4, R6 ;  /* 0x0000000411067825 */ /* 0x000fc600078e0006 */
[----:B------:R1:W4:Y:S04]  /*38f0*/  LDG.E.CONSTANT R17, desc[UR6][R2.64+0x400] ;  /* 0x0004000602117981 */ /* 0x000328000c1e9900 */
[----:B------:R-:W5:Y:S01]  /*3900*/  LDG.E.CONSTANT R7, desc[UR6][R6.64] ;  /* 0x0000000606077981 */ /* 0x000f62000c1e9900 */
[----:B0-----:R-:W-:Y:S02]  /*3910*/  IADD3 R4, P1, PT, R2, 0x2000, RZ ;  /* 0x0000200002047810 */ /* 0x001fe40007f3e0ff */
[----:B------:R-:W-:Y:S02]  /*3920*/  PLOP3.LUT P0, PT, PT, PT, PT, 0x8, 0x80 ;  /* 0x000000000080781c */ /* 0x000fe40003f0e170 */
[----:B------:R-:W-:Y:S02]  /*3930*/  IADD3 R10, PT, PT, R10, 0x800, RZ ;  /* 0x000008000a0a7810 */ /* 0x000fe40007ffe0ff */
[----:B------:R-:W-:-:S02]  /*3940*/  IADD3 R11, PT, PT, R11, 0x800, RZ ;  /* 0x000008000b0b7810 */ /* 0x000fc40007ffe0ff */
[----:B-1----:R-:W-:Y:S01]  /*3950*/  MOV R2, R4 ;  /* 0x0000000400027202 */ /* 0x002fe20000000f00 */
[----:B--2---:R-:W-:-:S04]  /*3960*/  FADD R0, R0, R5 ;  /* 0x0000000500007221 */ /* 0x004fc80000000000 */
[----:B------:R-:W-:-:S04]  /*3970*/  FADD R0, R0, R13 ;  /* 0x0000000d00007221 */ /* 0x000fc80000000000 */
[----:B---3--:R-:W-:-:S04]  /*3980*/  FADD R0, R0, R15 ;  /* 0x0000000f00007221 */ /* 0x008fc80000000000 */
[----:B----4-:R-:W-:-:S04]  /*3990*/  FADD R0, R0, R17 ;  /* 0x0000001100007221 */ /* 0x010fc80000000000 */
[----:B-----5:R-:W-:-:S04]  /*39a0*/  FADD R0, R0, R7 ;  /* 0x0000000700007221 */ /* 0x020fc80000000000 */
[----:B------:R-:W-:Y:S01]  /*39b0*/  FADD R0, R0, R19 ;  /* 0x0000001300007221 */ /* 0x000fe20000000000 */
[----:B------:R-:W-:-:S03]  /*39c0*/  IADD3.X R5, PT, PT, RZ, R3, RZ, P1, !PT ;  /* 0x00000003ff057210 */ /* 0x000fc60000ffe4ff */
[----:B------:R-:W-:Y:S01]  /*39d0*/  FADD R0, R0, R21 ;  /* 0x0000001500007221 */ /* 0x000fe20000000000 */
[----:B------:R-:W-:-:S03]  /*39e0*/  MOV R3, R5 ;  /* 0x0000000500037202 */ /* 0x000fc60000000f00 */
[----:B------:R-:W-:-:S07]  /*39f0*/  FADD R0, R0, R23 ;  /* 0x0000001700007221 */ /* 0x000fce0000000000 */
.L_x_290:
[----:B------:R-:W-:Y:S05]  /*3a00*/  BSYNC.RECONVERGENT B2 ;  /* 0x0000000000027941 */ /* 0x000fea0003800200 */
.L_x_289:
        /* <DEDUP_REMOVED lines=8> */
[----:B-----5:R-:W-:-:S04]  /*3a90*/  FADD R0, R0, R5 ;  /* 0x0000000500007221 */ /* 0x020fc80000000000 */
[----:B--2---:R-:W-:-:S04]  /*3aa0*/  FADD R0, R0, R7 ;  /* 0x0000000700007221 */ /* 0x004fc80000000000 */
[----:B---3--:R-:W-:-:S04]  /*3ab0*/  FADD R0, R0, R9 ;  /* 0x0000000900007221 */ /* 0x008fc80000000000 */
[----:B----4-:R-:W-:-:S07]  /*3ac0*/  FADD R0, R0, R11 ;  /* 0x0000000b00007221 */ /* 0x010fce0000000000 */
.L_x_282:
[----:B------:R-:W-:Y:S05]  /*3ad0*/  BSYNC.RECONVERGENT B1 ;  /* 0x0000000000017941 */ /* 0x000fea0003800200 */
.L_x_280:
[----:B------:R-:W0:Y:S01]  /*3ae0*/  S2R R6, SR_LANEID ;  /* 0x0000000000067919 */ /* 0x000e220000000000 */
[----:B------:R-:W-:-:S05]  /*3af0*/  MOV R3, R0 ;  /* 0x0000000000037202 */ /* 0x000fca0000000f00 */
        /* <DEDUP_REMOVED lines=30> */
[----:B------:R-:W1:Y:S04]  /*3ce0*/  LDS R3, [UR4+0xc] ;  /* 0x00000c04ff037984 */ /* 0x000e680008000800 */
[----:B0-----:R-:W0:Y:S04]  /*3cf0*/  LDS.128 R4, [UR4+0x10] ;  /* 0x00001004ff047984 */ /* 0x001e280008000c00 */
[----:B------:R-:W2:Y:S01]  /*3d00*/  LDS.64 R8, [UR4+0x20] ;  /* 0x00002004ff087984 */ /* 0x000ea20008000a00 */
[----:B-1----:R-:W-:-:S04]  /*3d10*/  FADD R3, R0, R3 ;  /* 0x0000000300037221 */ /* 0x002fc80000000000 */
[----:B0-----:R-:W-:-:S04]  /*3d20*/  FADD R4, R3, R4 ;  /* 0x0000000403047221 */ /* 0x001fc80000000000 */
[----:B------:R-:W-:-:S04]  /*3d30*/  FADD R5, R4, R5 ;  /* 0x0000000504057221 */ /* 0x000fc80000000000 */
[----:B------:R-:W-:-:S04]  /*3d40*/  FADD R6, R5, R6 ;  /* 0x0000000605067221 */ /* 0x000fc80000000000 */
[----:B------:R-:W-:-:S04]  /*3d50*/  FADD R7, R6, R7 ;  /* 0x0000000706077221 */ /* 0x000fc80000000000 */
[----:B--2---:R-:W-:-:S04]  /*3d60*/  FADD R8, R7, R8 ;  /* 0x0000000807087221 */ /* 0x004fc80000000000 */
[----:B------:R-:W-:-:S07]  /*3d70*/  FADD R0, R8, R9 ;  /* 0x0000000908007221 */ /* 0x000fce0000000000 */
.L_x_252:
[----:B------:R-:W-:Y:S05]  /*3d80*/  BSYNC.RECONVERGENT B0 ;  /* 0x0000000000007941 */ /* 0x000fea0003800200 */
.L_x_236:
[----:B------:R-:W-:Y:S05]  /*3d90*/  @P0 EXIT ;  /* 0x000000000000094d */ /* 0x000fea0003800000 */
[----:B01234-:R-:W0:Y:S01]  /*3da0*/  LDC.64 R2, c[0x0][0x388] ;  /* 0x0000e200ff027b82 */ /* 0x01fe220000000a00 */
[----:B------:R-:W1:Y:S02]  /*3db0*/  LDCU UR4, c[0x0][0x398] ;  /* 0x00007300ff0477ac */ /* 0x000e640008000800 */
[----:B-1----:R-:W-:-:S05]  /*3dc0*/  FADD R5, R0, UR4 ;  /* 0x0000000400057e21 */ /* 0x002fca0008000000 */
[----:B0-----:R-:W-:Y:S01]  /*3dd0*/  STG.E desc[UR6][R2.64], R5 ;  /* 0x0000000502007986 */ /* 0x001fe2000c101906 */
[----:B------:R-:W-:Y:S05]  /*3de0*/  EXIT ;  /* 0x000000000000794d */ /* 0x000fea0003800000 */
.L_x_291:
        /* <DEDUP_REMOVED lines=9> */
.L_x_521:


//--------------------- .text._ZN3cub18CUB_300001_SM_10006detail6reduce18DeviceReduceKernelINS2_10policy_hubIfyN4cuda3std3__44plusIfEEE10Policy1000EN6thrust24THRUST_300001_SM_1000_NS6detail15normal_iteratorINSD_10device_ptrIfEEEEyS9_fNS7_10__identityEEEvT0_PT3_T1_NS0_13GridEvenShareISN_EET2_T4_ --------------------------
	.section	.text._ZN3cub18CUB_300001_SM_10006detail6reduce18DeviceReduceKernelINS2_10policy_hubIfyN4cuda3std3__44plusIfEEE10Policy1000EN6thrust24THRUST_300001_SM_1000_NS6detail15normal_iteratorINSD_10device_ptrIfEEEEyS9_fNS7_10__identityEEEvT0_PT3_T1_NS0_13GridEvenShareISN_EET2_T4_,"ax",@progbits
	.align	128
        .global         _ZN3cub18CUB_300001_SM_10006detail6reduce18DeviceReduceKernelINS2_10policy_hubIfyN4cuda3std3__44plusIfEEE10Policy1000EN6thrust24THRUST_300001_SM_1000_NS6detail15normal_iteratorINSD_10device_ptrIfEEEEyS9_fNS7_10__identityEEEvT0_PT3_T1_NS0_13GridEvenShareISN_EET2_T4_
        .type           _ZN3cub18CUB_300001_SM_10006detail6reduce18DeviceReduceKernelINS2_10policy_hubIfyN4cuda3std3__44plusIfEEE10Policy1000EN6thrust24THRUST_300001_SM_1000_NS6detail15normal_iteratorINSD_10device_ptrIfEEEEyS9_fNS7_10__identityEEEvT0_PT3_T1_NS0_13GridEvenShareISN_EET2_T4_,@function
        .size           _ZN3cub18CUB_300001_SM_10006detail6reduce18DeviceReduceKernelINS2_10policy_hubIfyN4cuda3std3__44plusIfEEE10Policy1000EN6thrust24THRUST_300001_SM_1000_NS6detail15normal_iteratorINSD_10device_ptrIfEEEEyS9_fNS7_10__identityEEEvT0_PT3_T1_NS0_13GridEvenShareISN_EET2_T4_,(.L_x_522 - _ZN3cub18CUB_300001_SM_10006detail6reduce18DeviceReduceKernelINS2_10policy_hubIfyN4cuda3std3__44plusIfEEE10Policy1000EN6thrust24THRUST_300001_SM_1000_NS6detail15normal_iteratorINSD_10device_ptrIfEEEEyS9_fNS7_10__identityEEEvT0_PT3_T1_NS0_13GridEvenShareISN_EET2_T4_)
        .other          _ZN3cub18CUB_300001_SM_10006detail6reduce18DeviceReduceKernelINS2_10policy_hubIfyN4cuda3std3__44plusIfEEE10Policy1000EN6thrust24THRUST_300001_SM_1000_NS6detail15normal_iteratorINSD_10device_ptrIfEEEEyS9_fNS7_10__identityEEEvT0_PT3_T1_NS0_13GridEvenShareISN_EET2_T4_,@"STO_CUDA_ENTRY STV_DEFAULT"
_ZN3cub18CUB_300001_SM_10006detail6reduce18DeviceReduceKernelINS2_10policy_hubIfyN4cuda3std3__44plusIfEEE10Policy1000EN6thrust24THRUST_300001_SM_1000_NS6detail15normal_iteratorINSD_10device_ptrIfEEEEyS9_fNS7_10__identityEEEvT0_PT3_T1_NS0_13GridEvenShareISN_EET2_T4_:
.text._ZN3cub18CUB_300001_SM_10006detail6reduce18DeviceReduceKernelINS2_10policy_hubIfyN4cuda3std3__44plusIfEEE10Policy1000EN6thrust24THRUST_300001_SM_1000_NS6detail15normal_iteratorINSD_10device_ptrIfEEEEyS9_fNS7_10__identityEEEvT0_PT3_T1_NS0_13GridEvenShareISN_EET2_T4_:
        /* <DEDUP_REMOVED lines=17> */
[----:B------:R-:W-:Y:S01]  /*0110*/  IADD3 R5, PT, PT, R2, -UR7, RZ ;  /* 0x8000000702057c10 */ /* 0x000fe2000fffe0ff */
[----:B------:R-:W-:Y:S01]  /*0120*/  BSSY.RECONVERGENT B1, `(.L_x_294) ;  /* 0x000000a000017945 */ /* 0x000fe20003800200 */
[----:B------:R-:W-:Y:S02]  /*0130*/  IMAD.MOV.U32 R4, RZ, RZ, RZ ;  /* 0x000000ffff047224 */ /* 0x000fe400078e00ff */
[----:B0-----:R-:W-:Y:S02]  /*0140*/  ISETP.GE.AND P0, PT, R0, R5, PT ;  /* 0x000000050000720c */ /* 0x001fe40003f06270 */
[----:B------:R-:W-:-:S11]  /*0150*/  MOV R6, R0 ;  /* 0x0000000000067202 */ /* 0x000fd60000000f00 */
[----:B------:R-:W-:Y:S05]  /*0160*/  @P0 BRA `(.L_x_295) ;  /* 0x0000000000140947 */ /* 0x000fea0003800000 */
[----:B------:R-:W0:Y:S01]  /*0170*/  LDC.64 R8, c[0x0][0x380] ;  /* 0x0000e000ff087b82 */ /* 0x000e220000000a00 */
[----:B------:R-:W-:-:S04]  /*0180*/  VIADD R3, R0, UR7 ;  /* 0x0000000700037c36 */ /* 0x000fc80008000000 */
[----:B0-----:R-:W-:-:S05]  /*0190*/  IMAD.WIDE.U32 R8, R3, 0x4, R8 ;  /* 0x0000000403087825 */ /* 0x001fca00078e0008 */
[----:B------:R0:W5:Y:S01]  /*01a0*/  LDG.E R4, desc[UR14][R8.64] ;  /* 0x0000000e08047981 */ /* 0x000162000c1e1900 */
[----:B------:R-:W-:-:S07]  /*01b0*/  IADD3 R6, PT, PT, R0, 0x100, RZ ;  /* 0x0000010000067810 */ /* 0x000fce0007ffe0ff */
.L_x_295:
[----:B------:R-:W-:Y:S05]  /*01c0*/  BSYNC.RECONVERGENT B1 ;  /* 0x0000000000017941 */ /* 0x000fea0003800200 */
.L_x_294:
[----:B------:R-:W-:Y:S01]  /*01d0*/  ISETP.GE.AND P0, PT, R6, R5, PT ;  /* 0x000000050600720c */ /* 0x000fe20003f06270 */
[----:B------:R-:W-:-:S12]  /*01e0*/  BSSY.RECONVERGENT B1, `(.L_x_296) ;  /* 0x0000079000017945 */ /* 0x000fd80003800200 */
[----:B------:R-:W-:Y:S05]  /*01f0*/  @P0 BRA `(.L_x_297) ;  /* 0x0000000400dc0947 */ /* 0x000fea0003800000 */
[----:B------:R-:W-:Y:S01]  /*0200*/  LOP3.LUT R3, RZ, R6, RZ, 0x33, !PT ;  /* 0x00000006ff037212 */ /* 0x000fe200078e33ff */
[----:B------:R-:W-:Y:S03]  /*0210*/  BSSY.RECONVERGENT B2, `(.L_x_298) ;  /* 0x0000037000027945 */ /* 0x000fe60003800200 */
[----:B------:R-:W-:-:S04]  /*0220*/  IADD3 R3, PT, PT, R2, -UR7, R3 ;  /* 0x8000000702037c10 */ /* 0x000fc8000fffe003 */
[C---:B------:R-:W-:Y:S02]  /*0230*/  ISETP.GE.U32.AND P1, PT, R3.reuse, 0xf00, PT ;  /* 0x00000f000300780c */ /* 0x040fe40003f26070 */
[----:B------:R-:W-:-:S04]  /*0240*/  LEA.HI R7, R3, 0x1, RZ, 0x18 ;  /* 0x0000000103077811 */ /* 0x000fc800078fc0ff */
[----:B------:R-:W-:-:S04]  /*0250*/  LOP3.LUT R22, R7, 0xf, RZ, 0xc0, !PT ;  /* 0x0000000f07167812 */ /* 0x000fc800078ec0ff */
[----:B------:R-:W-:-:S03]  /*0260*/  ISETP.NE.AND P0, PT, R22, RZ, PT ;  /* 0x000000ff1600720c */ /* 0x000fc60003f05270 */
[----:B------:R-:W-:Y:S10]  /*0270*/  @!P1 BRA `(.L_x_299) ;  /* 0x0000000000c09947 */ /* 0x000ff40003800000 */
[----:B------:R-:W1:Y:S01]  /*0280*/  LDCU.64 UR8, c[0x0][0x380] ;  /* 0x00007000ff0877ac */ /* 0x000e620008000a00 */
[----:B------:R-:W-:Y:S01]  /*0290*/  IMAD.WIDE.U32 R2, R6, 0x4, RZ ;  /* 0x0000000406027825 */ /* 0x000fe200078e00ff */
[----:B------:R-:W-:Y:S01]  /*02a0*/  LOP3.LUT R11, R7, 0x1fffff0, RZ, 0xc0, !PT ;  /* 0x01fffff0070b7812 */ /* 0x000fe200078ec0ff */
[----:B------:R-:W-:-:S04]  /*02b0*/  UIMAD.WIDE.U32 UR4, UR16, 0x4000, URZ ;  /* 0x00004000100478a5 */ /* 0x000fc8000f8e00ff */
[----:B------:R-:W-:Y:S02]  /*02c0*/  IMAD.MOV R11, RZ, RZ, -R11 ;  /* 0x000000ffff0b7224 */ /* 0x000fe400078e0a0b */
[----:B------:R-:W-:Y:S02]  /*02d0*/  LOP3.LUT R2, R2, UR4, RZ, 0xfc, !PT ;  /* 0x0000000402027c12 */ /* 0x000fe4000f8efcff */
[----:B------:R-:W-:Y:S02]  /*02e0*/  LOP3.LUT R3, R3, UR5, RZ, 0xfc, !PT ;  /* 0x0000000503037c12 */ /* 0x000fe4000f8efcff */
[----:B-1----:R-:W-:-:S04]  /*02f0*/  IADD3 R2, P1, PT, R2, UR8, RZ ;  /* 0x0000000802027c10 */ /* 0x002fc8000ff3e0ff */
[----:B------:R-:W-:-:S04]  /*0300*/  IADD3 R2, P2, PT, R2, 0x2000, RZ ;  /* 0x0000200002027810 */ /* 0x000fc80007f5e0ff */
[----:B------:R-:W-:-:S09]  /*0310*/  IADD3.X R3, PT, PT, RZ, UR9, R3, P2, P1 ;  /* 0x00000009ff037c10 */ /* 0x000fd200097e2403 */
.L_x_300:
        /* <DEDUP_REMOVED lines=14> */
[----:B0-----:R-:W4:Y:S04]  /*0400*/  LDG.E R9, desc[UR14][R2.64+0x1800] ;  /* 0x0018000e02097981 */ /* 0x001f28000c1e1900 */
[----:B------:R0:W4:Y:S01]  /*0410*/  LDG.E R8, desc[UR14][R2.64+0x1c00] ;  /* 0x001c000e02087981 */ /* 0x000122000c1e1900 */
[----:B------:R-:W-:-:S02]  /*0420*/  IADD3 R11, PT, PT, R11, 0x10, RZ ;  /* 0x000000100b0b7810 */ /* 0x000fc40007ffe0ff */
[----:B------:R-:W-:Y:S02]  /*0430*/  IADD3 R6, PT, PT, R6, 0x1000, RZ ;  /* 0x0000100006067810 */ /* 0x000fe40007ffe0ff */
[----:B------:R-:W-:Y:S02]  /*0440*/  ISETP.NE.AND P1, PT, R11, RZ, PT ;  /* 0x000000ff0b00720c */ /* 0x000fe40003f25270 */
[----:B0-----:R-:W-:-:S05]  /*0450*/  IADD3 R2, P2, PT, R2, 0x4000, RZ ;  /* 0x0000400002027810 */ /* 0x001fca0007f5e0ff */
[----:B------:R-:W-:Y:S02]  /*0460*/  IMAD.X R3, RZ, RZ, R3, P2 ;  /* 0x000000ffff037224 */ /* 0x000fe400010e0603 */
        /* <DEDUP_REMOVED lines=16> */
[----:B------:R-:W-:Y:S06]  /*0570*/  @P1 BRA `(.L_x_300) ;  /* 0xfffffffc00681947 */ /* 0x000fec000383ffff */
.L_x_299:
[----:B------:R-:W-:Y:S05]  /*0580*/  BSYNC.RECONVERGENT B2 ;  /* 0x0000000000027941 */ /* 0x000fea0003800200 */
.L_x_298:
[----:B------:R-:W-:Y:S05]  /*0590*/  @!P0 BRA `(.L_x_297) ;  /* 0x0000000000f48947 */ /* 0x000fea0003800000 */
[----:B------:R-:W-:Y:S01]  /*05a0*/  ISETP.GE.U32.AND P0, PT, R22, 0x8, PT ;  /* 0x000000081600780c */ /* 0x000fe20003f06070 */
[----:B------:R-:W-:Y:S01]  /*05b0*/  BSSY.RECONVERGENT B2, `(.L_x_301) ;  /* 0x000001a000027945 */ /* 0x000fe20003800200 */
[----:B------:R-:W-:-:S04]  /*05c0*/  LOP3.LUT R10, R7, 0x7, RZ, 0xc0, !PT ;  /* 0x00000007070a7812 */ /* 0x000fc800078ec0ff */
[----:B------:R-:W-:-:S07]  /*05d0*/  ISETP.NE.AND P1, PT, R10, RZ, PT ;  /* 0x000000ff0a00720c */ /* 0x000fce0003f25270 */
[----:B------:R-:W-:Y:S06]  /*05e0*/  @!P0 BRA `(.L_x_302) ;  /* 0x0000000000588947 */ /* 0x000fec0003800000 */
[----:B------:R-:W1:Y:S01]  /*05f0*/  LDCU.64 UR4, c[0x0][0x380] ;  /* 0x00007000ff0477ac */ /* 0x000e620008000a00 */
[----:B------:R-:W-:-:S04]  /*0600*/  IADD3 R3, P0, PT, R6, UR7, RZ ;  /* 0x0000000706037c10 */ /* 0x000fc8000ff1e0ff */
[----:B0-----:R-:W-:Y:S02]  /*0610*/  LEA.HI.X.SX32 R8, R6, RZ, 0x1, P0 ;  /* 0x000000ff06087211 */ /* 0x001fe400000f0eff */
[----:B-1----:R-:W-:-:S04]  /*0620*/  LEA R2, P0, R3, UR4, 0x2 ;  /* 0x0000000403027c11 */ /* 0x002fc8000f8010ff */
        /* <DEDUP_REMOVED lines=9> */
[----:B------:R-:W-:-:S02]  /*06c0*/  VIADD R6, R6, 0x800 ;  /* 0x0000080006067836 */ /* 0x000fc40000000000 */
        /* <DEDUP_REMOVED lines=8> */
.L_x_302:
[----:B------:R-:W-:Y:S05]  /*0750*/  BSYNC.RECONVERGENT B2 ;  /* 0x0000000000027941 */ /* 0x000fea0003800200 */
.L_x_301:
        /* <DEDUP_REMOVED lines=14> */
[----:B------:R-:W4:Y:S01]  /*0840*/  LDG.E R13, desc[UR14][R2.64+0xc00] ;  /* 0x000c000e020d7981 */ /* 0x000f22000c1e1900 */
[----:B------:R-:W-:Y:S01]  /*0850*/  IADD3 R6, PT, PT, R6, 0x400, RZ ;  /* 0x0000040006067810 */ /* 0x000fe20007ffe0ff */
[----:B--2--5:R-:W-:-:S04]  /*0860*/  FADD R9, R4, R9 ;  /* 0x0000000904097221 */ /* 0x024fc80000000000 */
[----:B---3--:R-:W-:-:S04]  /*0870*/  FADD R8, R9, R8 ;  /* 0x0000000809087221 */ /* 0x008fc80000000000 */
[----:B----4-:R-:W-:-:S04]  /*0880*/  FADD R8, R8, R11 ;  /* 0x0000000b08087221 */ /* 0x010fc80000000000 */
[----:B------:R-:W-:-:S07]  /*0890*/  FADD R4, R8, R13 ;  /* 0x0000000d08047221 */ /* 0x000fce0000000000 */
.L_x_304:
[----:B------:R-:W-:Y:S05]  /*08a0*/  BSYNC.RECONVERGENT B2 ;  /* 0x0000000000027941 */ /* 0x000fea0003800200 */
.L_x_303:
[----:B------:R-:W-:Y:S05]  /*08b0*/  @!P1 BRA `(.L_x_297) ;  /* 0x00000000002c9947 */ /* 0x000fea0003800000 */
[----:B------:R-:W1:Y:S01]  /*08c0*/  LDC.64 R2, c[0x0][0x380] ;  /* 0x0000e000ff027b82 */ /* 0x000e620000000a00 */
[----:B0-----:R-:W-:Y:S01]  /*08d0*/  IMAD.U32 R9, RZ, RZ, UR16 ;  /* 0x00000010ff097e24 */ /* 0x001fe2000f8e00ff */
[----:B------:R-:W-:-:S03]  /*08e0*/  IADD3 R7, PT, PT, -R7, RZ, RZ ;  /* 0x000000ff07077210 */ /* 0x000fc60007ffe1ff */
[----:B-1----:R-:W-:-:S07]  /*08f0*/  IMAD.WIDE.U32 R2, R9, 0x4000, R2 ;  /* 0x0000400009027825 */ /* 0x002fce00078e0002 */
.L_x_305:
[----:B------:R-:W-:-:S06]  /*0900*/  IMAD.WIDE R8, R6, 0x4, R2 ;  /* 0x0000000406087825 */ /* 0x000fcc00078e0202 */
[----:B------:R-:W2:Y:S01]  /*0910*/  LDG.E R9, desc[UR14][R8.64] ;  /* 0x0000000e08097981 */ /* 0x000ea2000c1e1900 */
[----:B------:R-:W-:Y:S01]  /*0920*/  VIADD R7, R7, 0x1 ;  /* 0x0000000107077836 */ /* 0x000fe20000000000 */
[----:B------:R-:W-:-:S04]  /*0930*/  IADD3 R6, PT, PT, R6, 0x100, RZ ;  /* 0x0000010006067810 */ /* 0x000fc80007ffe0ff */
[----:B------:R-:W-:Y:S01]  /*0940*/  ISETP.NE.AND P0, PT, R7, RZ, PT ;  /* 0x000000ff0700720c */ /* 0x000fe20003f05270 */
[----:B--2--5:R-:W-:-:S12]  /*0950*/  FADD R4, R9, R4 ;  /* 0x0000000409047221 */ /* 0x024fd80000000000 */
[----:B------:R-:W-:Y:S05]  /*0960*/  @P0 BRA `(.L_x_305) ;  /* 0xfffffffc00e40947 */ /* 0x000fea000383ffff */
.L_x_297:
[----:B------:R-:W-:Y:S05]  /*0970*/  BSYNC.RECONVERGENT B1 ;  /* 0x0000000000017941 */ /* 0x000fea0003800200 */
.L_x_296:
[----:B------:R-:W-:Y:S01]  /*0980*/  ISETP.GE.AND P0, PT, R5, 0x100, PT ;  /* 0x000001000500780c */ /* 0x000fe20003f06270 */
[----:B-----5:R-:W-:-:S12]  /*0990*/  IMAD.MOV.U32 R11, RZ, RZ, R4 ;  /* 0x000000ffff0b7224 */ /* 0x020fd800078e0004 */
[----:B------:R-:W-:Y:S05]  /*09a0*/  @!P0 BRA `(.L_x_306) ;  /* 0x0000000000ac8947 */ /* 0x000fea0003800000 */
[----:B------:R-:W1:Y:S01]  /*09b0*/  S2R R7, SR_LANEID ;  /* 0x0000000000077919 */ /* 0x000e620000000000 */
[----:B------:R-:W2:Y:S02]  /*09c0*/  SHFL.DOWN PT, R2, R11, 0x1, 0x1f ;  /* 0x08201f000b027f89 */ /* 0x000ea400000e0000 */
[----:B--2---:R-:W-:Y:S01]  /*09d0*/  FADD R2, R2, R11 ;  /* 0x0000000b02027221 */ /* 0x004fe20000000000 */
[C---:B-1----:R-:W-:Y:S02]  /*09e0*/  ISETP.GT.AND P0, PT, R7.reuse, 0x1e, PT ;  /* 0x0000001e0700780c */ /* 0x042fe40003f04270 */
[----:B------:R-:W-:Y:S02]  /*09f0*/  ISETP.NE.AND P1, PT, R7, RZ, PT ;  /* 0x000000ff0700720c */ /* 0x000fe40003f25270 */
[----:B------:R-:W-:Y:S02]  /*0a00*/  FSEL R2, R11, R2, P0 ;  /* 0x000000020b027208 */ /* 0x000fe40000000000 */
[----:B------:R-:W-:-:S03]  /*0a10*/  ISETP.GT.AND P0, PT, R7, 0x1d, PT ;  /* 0x0000001d0700780c */ /* 0x000fc60003f04270 */
[----:B------:R-:W1:Y:S06]  /*0a20*/  SHFL.DOWN PT, R3, R2, 0x2, 0x1f ;  /* 0x08401f0002037f89 */ /* 0x000e6c00000e0000 */
[----:B------:R-:W2:Y:S01]  /*0a30*/  @!P1 S2R R6, SR_CgaCtaId ;  /* 0x0000000000069919 */ /* 0x000ea20000008800 */
[----:B------:R-:W-:Y:S02]  /*0a40*/  @!P1 MOV R5, 0x400 ;  /* 0x0000040000059802 */ /* 0x000fe40000000f00 */
[----:B------:R-:W-:-:S04]  /*0a50*/  @!P1 SHF.R.U32.HI R4, RZ, 0x3, R0 ;  /* 0x00000003ff049819 */ /* 0x000fc80000011600 */
[----:B------:R-:W-:Y:S01]  /*0a60*/  @!P1 LOP3.LUT R4, R4, 0x7c, RZ, 0xc0, !PT ;  /* 0x0000007c04049812 */ /* 0x000fe200078ec0ff */
[----:B-1----:R-:W-:Y:S01]  /*0a70*/  @!P0 FADD R2, R2, R3 ;  /* 0x0000000302028221 */ /* 0x002fe20000000000 */
[----:B------:R-:W-:-:S04]  /*0a80*/  ISETP.GT.AND P0, PT, R7, 0x1b, PT ;  /* 0x0000001b0700780c */ /* 0x000fc80003f04270 */
[----:B------:R-:W1:Y:S01]  /*0a90*/  SHFL.DOWN PT, R3, R2, 0x4, 0x1f ;  /* 0x08801f0002037f89 */ /* 0x000e6200000e0000 */
[----:B--2---:R-:W-:-:S04]  /*0aa0*/  @!P1 LEA R5, R6, R5, 0x18 ;  /* 0x0000000506059211 */ /* 0x004fc800078ec0ff */
[----:B------:R-:W-:-:S04]  /*0ab0*/  @!P1 IADD3 R4, PT, PT, R4, R5, RZ ;  /* 0x0000000504049210 */ /* 0x000fc80007ffe0ff */
[----:B-1----:R-:W-:Y:S01]  /*0ac0*/  @!P0 FADD R2, R2, R3 ;  /* 0x0000000302028221 */ /* 0x002fe20000000000 */
[----:B------:R-:W-:-:S04]  /*0ad0*/  ISETP.GT.AND P0, PT, R7, 0x17, PT ;  /* 0x000000170700780c */ /* 0x000fc80003f04270 */
[----:B------:R-:W1:Y:S09]  /*0ae0*/  SHFL.DOWN PT, R3, R2, 0x8, 0x1f ;  /* 0x09001f0002037f89 */ /* 0x000e7200000e0000 */
[----:B-1----:R-:W-:Y:S01]  /*0af0*/  @!P0 FADD R2, R2, R3 ;  /* 0x0000000302028221 */ /* 0x002fe20000000000 */
[----:B------:R-:W-:-:S04]  /*0b00*/  ISETP.NE.AND P0, PT, R0, RZ, PT ;  /* 0x000000ff0000720c */ /* 0x000fc80003f05270 */
[----:B------:R-:W1:Y:S02]  /*0b10*/  SHFL.DOWN PT, R3, R2, 0x10, 0x1f ;  /* 0x0a001f0002037f89 */ /* 0x000e6400000e0000 */
[----:B-1----:R-:W-:-:S05]  /*0b20*/  FADD R3, R2, R3 ;  /* 0x0000000302037221 */ /* 0x002fca0000000000 */
[----:B------:R2:W-:Y:S01]  /*0b30*/  @!P1 STS [R4+0x8], R3 ;  /* 0x0000080304009388 */ /* 0x0005e20000000800 */
[----:B------:R-:W-:Y:S01]  /*0b40*/  BAR.SYNC.DEFER_BLOCKING 0x0 ;  /* 0x0000000000007b1d */ /* 0x000fe20000010000 */
[----:B------:R-:W-:-:S04]  /*0b50*/  ISETP.GT.AND P1, PT, R7, 0xf, PT ;  /* 0x0000000f0700780c */ /* 0x000fc80003f24270 */
[----:B0-----:R-:W-:Y:S01]  /*0b60*/  FSEL R9, R2, R3, P1 ;  /* 0x0000000302097208 */ /* 0x001fe20000800000 */
[----:B------:R-:W-:Y:S08]  /*0b70*/  @P0 BRA `(.L_x_307) ;  /* 0x0000001400d00947 */ /* 0x000ff00003800000 */
[----:B------:R-:W0:Y:S01]  /*0b80*/  S2UR UR5, SR_CgaCtaId ;  /* 0x00000000000579c3 */ /* 0x000e220000008800 */
[----:B------:R-:W-:Y:S02]  /*0b90*/  UMOV UR4, 0x400 ;  /* 0x0000040000047882 */ /* 0x000fe40000000000 */
[----:B0-----:R-:W-:-:S09]  /*0ba0*/  ULEA UR4, UR5, UR4, 0x18 ;  /* 0x0000000405047291 */ /* 0x001fd2000f8ec0ff */
[----:B------:R-:W0:Y:S04]  /*0bb0*/  LDS R0, [UR4+0xc] ;  /* 0x00000c04ff007984 */ /* 0x000e280008000800 */
[----:B--2---:R-:W1:Y:S04]  /*0bc0*/  LDS.128 R4, [UR4+0x10] ;  /* 0x00001004ff047984 */ /* 0x004e680008000c00 */
        /* <DEDUP_REMOVED lines=9> */
.L_x_306:
[----:B0-----:R-:W0:Y:S01]  /*0c60*/  S2R R9, SR_LANEID ;  /* 0x0000000000097919 */ /* 0x001e220000000000 */
[----:B------:R-:W-:-:S05]  /*0c70*/  LOP3.LUT R2, R0, 0x3e0, RZ, 0xc0, !PT ;  /* 0x000003e000027812 */ /* 0x000fca00078ec0ff */
[----:B------:R-:W-:Y:S01]  /*0c80*/  VIADD R4, R2, 0x20 ;  /* 0x0000002002047836 */ /* 0x000fe20000000000 */
[----:B------:R-:W-:-:S04]  /*0c90*/  LOP3.LUT R2, RZ, R2, RZ, 0x33, !PT ;  /* 0x00000002ff027212 */ /* 0x000fc800078e33ff */
[----:B------:R-:W-:Y:S02]  /*0ca0*/  ISETP.GT.AND P0, PT, R4, R5, PT ;  /* 0x000000050400720c */ /* 0x000fe40003f04270 */
[----:B------:R-:W-:-:S04]  /*0cb0*/  IADD3 R2, PT, PT, R5, R2, RZ ;  /* 0x0000000205027210 */ /* 0x000fc80007ffe0ff */
[----:B------:R-:W-:-:S05]  /*0cc0*/  SEL R2, R2, 0x1f, P0 ;  /* 0x0000001f02027807 */ /* 0x000fca0000000000 */
[----:B------:R-:W1:Y:S01]  /*0cd0*/  SHFL.DOWN PT, R3, R11, 0x1, R2 ;  /* 0x082000000b037989 */ /* 0x000e6200000e0002 */
[C---:B0-----:R-:W-:Y:S01]  /*0ce0*/  ISETP.GE.AND P0, PT, R9.reuse, R2, PT ;  /* 0x000000020900720c */ /* 0x041fe20003f06270 */
[C---:B------:R-:W-:Y:S01]  /*0cf0*/  VIADD R7, R9.reuse, 0x2 ;  /* 0x0000000209077836 */ /* 0x040fe20000000000 */
[----:B------:R-:W-:-:S11]  /*0d00*/  ISETP.NE.AND P1, PT, R9, RZ, PT ;  /* 0x000000ff0900720c */ /* 0x000fd60003f25270 */
[----:B-1----:R-:W-:Y:S01]  /*0d10*/  @!P0 FADD R11, R3, R11 ;  /* 0x0000000b030b8221 */ /* 0x002fe20000000000 */
[----:B------:R-:W-:Y:S01]  /*0d20*/  ISETP.GT.AND P0, PT, R7, R2, PT ;  /* 0x000000020700720c */ /* 0x000fe20003f04270 */
[----:B------:R-:W0:Y:S01]  /*0d30*/  @!P1 S2R R13, SR_CgaCtaId ;  /* 0x00000000000d9919 */ /* 0x000e220000008800 */
[----:B------:R-:W-:Y:S02]  /*0d40*/  IADD3 R7, PT, PT, R9, 0x4, RZ ;  /* 0x0000000409077810 */ /* 0x000fe40007ffe0ff */
[----:B------:R-:W-:Y:S01]  /*0d50*/  @!P1 MOV R6, 0x400 ;  /* 0x0000040000069802 */ /* 0x000fe20000000f00 */
[----:B------:R-:W1:Y:S01]  /*0d60*/  SHFL.DOWN PT, R3, R11, 0x2, R2 ;  /* 0x084000000b037989 */ /* 0x000e6200000e0002 */
[----:B------:R-:W-:-:S04]  /*0d70*/  @!P1 SHF.R.U32.HI R4, RZ, 0x3, R0 ;  /* 0x00000003ff049819 */ /* 0x000fc80000011600 */
[----:B------:R-:W-:-:S03]  /*0d80*/  @!P1 LOP3.LUT R4, R4, 0x7c, RZ, 0xc0, !PT ;  /* 0x0000007c04049812 */ /* 0x000fc600078ec0ff */
[----:B-1----:R-:W-:Y:S01]  /*0d90*/  @!P0 FADD R11, R11, R3 ;  /* 0x000000030b0b8221 */ /* 0x002fe20000000000 */
[----:B------:R-:W-:Y:S01]  /*0da0*/  ISETP.GT.AND P0, PT, R7, R2, PT ;  /* 0x000000020700720c */ /* 0x000fe20003f04270 */
[----:B------:R-:W-:Y:S01]  /*0db0*/  VIADD R7, R9, 0x8 ;  /* 0x0000000809077836 */ /* 0x000fe20000000000 */
[----:B0-----:R-:W-:Y:S02]  /*0dc0*/  @!P1 LEA R13, R13, R6, 0x18 ;  /* 0x000000060d0d9211 */ /* 0x001fe400078ec0ff */
[----:B------:R-:W0:Y:S03]  /*0dd0*/  SHFL.DOWN PT, R3, R11, 0x4, R2 ;  /* 0x088000000b037989 */ /* 0x000e2600000e0002 */
[----:B------:R-:W-:-:S06]  /*0de0*/  @!P1 IMAD.IADD R4, R4, 0x1, R13 ;  /* 0x0000000104049824 */ /* 0x000fcc00078e020d */
[----:B0-----:R-:W-:Y:S01]  /*0df0*/  @!P0 FADD R11, R11, R3 ;  /* 0x000000030b0b8221 */ /* 0x001fe20000000000 */
[-C--:B------:R-:W-:Y:S02]  /*0e00*/  ISETP.GT.AND P0, PT, R7, R2.reuse, PT ;  /* 0x000000020700720c */ /* 0x080fe40003f04270 */
[----:B------:R-:W-:Y:S02]  /*0e10*/  IADD3 R7, PT, PT, R9, 0x10, RZ ;  /* 0x0000001009077810 */ /* 0x000fe40007ffe0ff */
[----:B------:R-:W0:Y:S09]  /*0e20*/  SHFL.DOWN PT, R3, R11, 0x8, R2 ;  /* 0x090000000b037989 */ /* 0x000e3200000e0002 */
[----:B0-----:R-:W-:Y:S01]  /*0e30*/  @!P0 FADD R11, R11, R3 ;  /* 0x000000030b0b8221 */ /* 0x001fe20000000000 */
[----:B------:R-:W-:-:S04]  /*0e40*/  ISETP.GT.AND P0, PT, R7, R2, PT ;  /* 0x000000020700720c */ /* 0x000fc80003f04270 */
[----:B------:R-:W0:Y:S09]  /*0e50*/  SHFL.DOWN PT, R3, R11, 0x10, R2 ;  /* 0x0a0000000b037989 */ /* 0x000e3200000e0002 */
        /* <DEDUP_REMOVED lines=13> */
[----:B------:R-:W1:Y:S04]  /*0f30*/  LDS R0, [UR4+0xc] ;  /* 0x00000c04ff007984 */ /* 0x000e680008000800 */
[----:B------:R-:W0:Y:S04]  /*0f40*/  LDS.128 R12, [UR4+0x10] ;  /* 0x00001004ff0c7984 */ /* 0x000e280008000c00 */
[----:B------:R-:W2:Y:S01]  /*0f50*/  LDS.64 R2, [UR4+0x20] ;  /* 0x00002004ff027984 */ /* 0x000ea20008000a00 */
[----:B-1----:R-:W-:Y:S01]  /*0f60*/  @P2 FADD R9, R9, R0 ;  /* 0x0000000009092221 */ /* 0x002fe20000000000 */
[----:B------:R-:W-:-:S03]  /*0f70*/  ISETP.GT.AND P2, PT, R5, 0xa0, PT ;  /* 0x000000a00500780c */ /* 0x000fc60003f44270 */
[----:B0-----:R-:W-:Y:S01]  /*0f80*/  @P4 FADD R9, R9, R12 ;  /* 0x0000000c09094221 */ /* 0x001fe20000000000 */
        /* <DEDUP_REMOVED lines=8> */
.L_x_293:
        /* <DEDUP_REMOVED lines=20> */
[----:B------:R-:W-:-:S04]  /*1150*/  ISETP.GE.U32.AND P0, PT, R23, UR5, PT ;  /* 0x0000000517007c0c */ /* 0x000fc8000bf06070 */
[----:B------:R-:W-:Y:S01]  /*1160*/  ISETP.GE.U32.AND.EX P0, PT, R22, UR4, PT, P0 ;  /* 0x0000000416007c0c */ /* 0x000fe2000bf06100 */
        /* <DEDUP_REMOVED lines=13> */
[----:B------:R-:W-:-:S04]  /*1240*/  FADD R6, R15, R6 ;  /* 0x000000060f067221 */ /* 0x000fc80000000000 */
[----:B------:R-:W-:Y:S01]  /*1250*/  FADD R7, R7, R6 ;  /* 0x0000000607077221 */ /* 0x000fe20000000000 */
[----:B------:R-:W-:Y:S06]  /*1260*/  @!P0 BRA `(.L_x_308) ;  /* 0x0000000c006c8947 */ /* 0x000fec0003800000 */
        /* <DEDUP_REMOVED lines=11> */
[----:B------:R-:W-:Y:S01]  /*1320*/  UMOV UR10, UR8 ;  /* 0x00000008000a7c82 */ /* 0x000fe20008000000 */
[----:B------:R-:W-:Y:S01]  /*1330*/  MOV R11, UR9 ;  /* 0x00000009000b7c02 */ /* 0x000fe20008000f00 */
[----:B------:R-:W-:-:S03]  /*1340*/  IMAD.X R0, RZ, RZ, UR9, P1 ;  /* 0x00000009ff007e24 */ /* 0x000fc600088e06ff */
[----:B------:R-:W-:Y:S02]  /*1350*/  ISETP.GT.U32.AND.EX P0, PT, R11, R8, PT, P0 ;  /* 0x000000080b00720c */ /* 0x000fe40003f04100 */
[----:B0-----:R-:W-:-:S04]  /*1360*/  LEA R6, P2, R9, UR12, 0x2 ;  /* 0x0000000c09067c11 */ /* 0x001fc8000f8410ff */
[----:B------:R-:W-:Y:S02]  /*1370*/  IADD3 R6, P1, PT, R6, 0x2000, RZ ;  /* 0x0000200006067810 */ /* 0x000fe40007f3e0ff */
[----:B------:R-:W-:Y:S02]  /*1380*/  LEA.HI.X R9, R9, UR13, R0, 0x2, P2 ;  /* 0x0000000d09097c11 */ /* 0x000fe400090f1400 */
[----:B------:R-:W-:Y:S01]  /*1390*/  IADD3 R0, PT, PT, R5, -UR7, RZ ;  /* 0x8000000705007c10 */ /* 0x000fe2000fffe0ff */
[----:B------:R-:W-:Y:S02]  /*13a0*/  UMOV UR7, UR9 ;  /* 0x0000000900077c82 */ /* 0x000fe40008000000 */
[----:B------:R-:W-:Y:S01]  /*13b0*/  IMAD.X R9, RZ, RZ, R9, P1 ;  /* 0x000000ffff097224 */ /* 0x000fe200008e0609 */
[----:B------:R-:W-:Y:S06]  /*13c0*/  @P0 BRA `(.L_x_309) ;  /* 0x0000000400000947 */ /* 0x000fec0003800000 */
[----:B------:R-:W0:Y:S01]  /*13d0*/  LDC.64 R2, c[0x0][0x3b8] ;  /* 0x0000ee00ff027b82 */ /* 0x000e220000000a00 */
[----:B------:R-:W1:Y:S01]  /*13e0*/  LDCU.64 UR12, c[0x0][0x380] ;  /* 0x00007000ff0c77ac */ /* 0x000e620008000a00 */
[----:B------:R-:W-:Y:S01]  /*13f0*/  NOP ;  /* 0x0000000000007918 */ /* 0x000fe20000000000 */
.L_x_310:
[----:B------:R-:W2:Y:S02]  /*1400*/  S2R R5, SR_TID.X ;  /* 0x0000000000057919 */ /* 0x000ea40000002100 */
[----:B--2---:R-:W-:-:S04]  /*1410*/  IADD3 R5, P0, PT, R5, UR8, RZ ;  /* 0x0000000805057c10 */ /* 0x004fc8000ff1e0ff */
[----:B------:R-:W-:Y:S02]  /*1420*/  IADD3.X R10, PT, PT, RZ, UR9, RZ, P0, !PT ;  /* 0x00000009ff0a7c10 */ /* 0x000fe400087fe4ff */
[----:B-1----:R-:W-:-:S04]  /*1430*/  LEA R4, P0, R5, UR12, 0x2 ;  /* 0x0000000c05047c11 */ /* 0x002fc8000f8010ff */
        /* <DEDUP_REMOVED lines=17> */
[----:B------:R-:W-:-:S02]  /*1550*/  USHF.R.S32.HI UR11, URZ, 0x1f, UR5 ;  /* 0x0000001fff0b7899 */ /* 0x000fc40008011405 */
[----:B------:R-:W-:-:S04]  /*1560*/  UIADD3 UR6, UP0, UPT, UR5, UR10, URZ ;  /* 0x0000000a05067290 */ /* 0x000fc8000ff1e0ff */
[----:B------:R-:W-:Y:S01]  /*1570*/  UIADD3.X UR7, UPT, UPT, UR11, UR7, URZ, UP0, !UPT ;  /* 0x000000070b077290 */ /* 0x000fe200087fe4ff */
[----:B--2---:R-:W-:Y:S01]  /*1580*/  FADD R7, R24, R7 ;  /* 0x0000000718077221 */ /* 0x004fe20000000000 */
[----:B0-----:R-:W-:-:S04]  /*1590*/  IADD3 R24, P1, PT, R2, -UR8, RZ ;  /* 0x8000000802187c10 */ /* 0x001fc8000ff3e0ff */
[----:B------:R-:W-:Y:S02]  /*15a0*/  ISETP.GE.U32.AND P0, PT, R24, UR5, PT ;  /* 0x0000000518007c0c */ /* 0x000fe4000bf06070 */
[----:B-1----:R-:W-:Y:S01]  /*15b0*/  IADD3.X R4, PT, PT, R3, ~UR9, RZ, P1, !PT ;  /* 0x8000000903047c10 */ /* 0x002fe20008ffe4ff */
[----:B---3--:R-:W-:-:S03]  /*15c0*/  FADD R26, R25, R26 ;  /* 0x0000001a191a7221 */ /* 0x008fc60000000000 */
[----:B------:R-:W-:Y:S01]  /*15d0*/  ISETP.GE.U32.AND.EX P0, PT, R4, UR11, PT, P0 ;  /* 0x0000000b04007c0c */ /* 0x000fe2000bf06100 */
        /* <DEDUP_REMOVED lines=12> */
[----:B------:R-:W-:-:S04]  /*16a0*/  FADD R7, R7, R10 ;  /* 0x0000000a07077221 */ /* 0x000fc80000000000 */
[----:B------:R-:W-:Y:S01]  /*16b0*/  FADD R7, R22, R7 ;  /* 0x0000000716077221 */ /* 0x000fe20000000000 */
[----:B------:R-:W-:Y:S06]  /*16c0*/  @!P0 BRA `(.L_x_308) ;  /* 0x0000000800548947 */ /* 0x000fec0003800000 */
[----:B------:R-:W-:Y:S01]  /*16d0*/  UIADD3 UR8, UP0, UPT, UR5, UR8, URZ ;  /* 0x0000000805087290 */ /* 0x000fe2000ff1e0ff */
[----:B------:R-:W-:Y:S01]  /*16e0*/  MOV R5, R9 ;  /* 0x0000000900057202 */ /* 0x000fe20000000f00 */
[----:B------:R-:W-:Y:S01]  /*16f0*/  IMAD.U32 R11, RZ, RZ, UR5 ;  /* 0x00000005ff0b7e24 */ /* 0x000fe2000f8e00ff */
[----:B------:R-:W-:Y:S01]  /*1700*/  UIADD3 UR4, UPT, UPT, UR4, 0x1, URZ ;  /* 0x0000000104047890 */ /* 0x000fe2000fffe0ff */
[----:B------:R-:W-:Y:S01]  /*1710*/  IMAD.MOV.U32 R4, RZ, RZ, R6 ;  /* 0x000000ffff047224 */ /* 0x000fe200078e0006 */
[----:B------:R-:W-:Y:S01]  /*1720*/  UIADD3.X UR9, UPT, UPT, UR11, UR9, URZ, UP0, !UPT ;  /* 0x000000090b097290 */ /* 0x000fe200087fe4ff */
[----:B------:R-:W-:Y:S01]  /*1730*/  ISETP.LT.U32.AND P0, PT, R23, UR8, PT ;  /* 0x0000000817007c0c */ /* 0x000fe2000bf01070 */
[----:B------:R-:W-:Y:S01]  /*1740*/  VIADD R0, R0, -UR5 ;  /* 0x8000000500007c36 */ /* 0x000fe20008000000 */
[----:B------:R-:W-:Y:S01]  /*1750*/  UMOV UR10, UR6 ;  /* 0x00000006000a7c82 */ /* 0x000fe20008000000 */
[----:B------:R-:W-:Y:S02]  /*1760*/  IMAD.WIDE R4, R11, 0x4, R4 ;  /* 0x000000040b047825 */ /* 0x000fe400078e0204 */
[----:B------:R-:W-:-:S02]  /*1770*/  MOV R13, UR9 ;  /* 0x00000009000d7c02 */ /* 0x000fc40008000f00 */
[----:B------:R-:W-:Y:S01]  /*1780*/  IMAD.MOV.U32 R6, RZ, RZ, R4 ;  /* 0x000000ffff067224 */ /* 0x000fe200078e0004 */
[----:B------:R-:W-:Y:S02]  /*1790*/  MOV R9, R5 ;  /* 0x0000000500097202 */ /* 0x000fe40000000f00 */
[----:B------:R-:W-:-:S13]  /*17a0*/  ISETP.GT.U32.AND.EX P0, PT, R13, R8, PT, P0 ;  /* 0x000000080d00720c */ /* 0x000fda0003f04100 */
[----:B------:R-:W-:Y:S05]  /*17b0*/  @!P0 BRA `(.L_x_310) ;  /* 0xfffffffc00108947 */ /* 0x000fea000383ffff */
[----:B------:R-:W-:-:S05]  /*17c0*/  UMOV UR6, UR5 ;  /* 0x0000000500067c82 */ /* 0x000fca0008000000 */
.L_x_309:
[----:B------:R-:W0:Y:S01]  /*17d0*/  S2R R5, SR_TID.X ;  /* 0x0000000000057919 */ /* 0x000e220000002100 */
[C---:B------:R-:W-:Y:S01]  /*17e0*/  IADD3 R4, PT, PT, R2.reuse, -UR8, RZ ;  /* 0x8000000802047c10 */ /* 0x040fe2000fffe0ff */
[----:B------:R-:W-:Y:S01]  /*17f0*/  IMAD.U32 R8, RZ, RZ, UR9 ;  /* 0x00000009ff087e24 */ /* 0x000fe2000f8e00ff */
[----:B------:R-:W-:Y:S01]  /*1800*/  ISETP.LE.U32.AND P1, PT, R2, UR8, PT ;  /* 0x0000000802007c0c */ /* 0x000fe2000bf23070 */
[----:B------:R-:W-:Y:S01]  /*1810*/  BSSY.RECONVERGENT B1, `(.L_x_308) ;  /* 0x0000080000017945 */ /* 0x000fe20003800200 */
[----:B0-----:R-:W-:-:S04]  /*1820*/  ISETP.GE.AND P0, PT, R5, R4, PT ;  /* 0x000000040500720c */ /* 0x001fc80003f06270 */
[----:B------:R-:W-:-:S13]  /*1830*/  ISETP.GE.U32.OR.EX P0, PT, R8, R3, P0, P1 ;  /* 0x000000030800720c */ /* 0x000fda0000706510 */
[----:B------:R-:W-:Y:S05]  /*1840*/  @P0 BRA `(.L_x_311) ;  /* 0x0000000400f00947 */ /* 0x000fea0003800000 */
[----:B------:R-:W0:Y:S01]  /*1850*/  LDC R4, c[0x0][0x3c0] ;  /* 0x0000f000ff047b82 */ /* 0x000e220000000800 */
[----:B------:R-:W-:Y:S01]  /*1860*/  USHF.L.U32 UR5, UR16, 0xc, URZ ;  /* 0x0000000c10057899 */ /* 0x000fe200080006ff */
[----:B------:R-:W-:Y:S01]  /*1870*/  LOP3.LUT R3, RZ, R5, RZ, 0x33, !PT ;  /* 0x00000005ff037212 */ /* 0x000fe200078e33ff */
[----:B------:R-:W-:Y:S02]  /*1880*/  BSSY.RECONVERGENT B2, `(.L_x_312) ;  /* 0x0000037000027945 */ /* 0x000fe40003800200 */
[----:B------:R-:W-:-:S06]  /*1890*/  UIADD3 UR5, UPT, UPT, UR5, UR6, URZ ;  /* 0x0000000605057290 */ /* 0x000fcc000fffe0ff */
[----:B------:R-:W-:Y:S01]  /*18a0*/  IADD3 R2, PT, PT, R2, -UR5, R3 ;  /* 0x8000000502027c10 */ /* 0x000fe2000fffe003 */
[----:B0-----:R-:W-:Y:S01]  /*18b0*/  IMAD R3, R4, UR4, RZ ;  /* 0x0000000404037c24 */ /* 0x001fe2000f8e02ff */
[----:B------:R-:W-:-:S03]  /*18c0*/  MOV R4, R5 ;  /* 0x0000000500047202 */ /* 0x000fc60000000f00 */
        /* <DEDUP_REMOVED lines=8> */
[----:B------:R-:W-:-:S04]  /*1950*/  LOP3.LUT R2, R2, 0x1fffff0, RZ, 0xc0, !PT ;  /* 0x01fffff002027812 */ /* 0x000fc800078ec0ff */
[----:B------:R-:W-:-:S07]  /*1960*/  IADD3 R8, PT, PT, -R2, RZ, RZ ;  /* 0x000000ff02087210 */ /* 0x000fce0007ffe1ff */
.L_x_314:
[----:B------:R-:W-:Y:S01]  /*1970*/  IMAD.MOV.U32 R2, RZ, RZ, R6 ;  /* 0x000000ffff027224 */ /* 0x000fe200078e0006 */
[----:B------:R-:W-:-:S05]  /*1980*/  MOV R3, R9 ;  /* 0x0000000900037202 */ /* 0x000fca0000000f00 */
        /* <DEDUP_REMOVED lines=18> */
[----:B------:R-:W-:Y:S01]  /*1ab0*/  ISETP.NE.AND P0, PT, R8, RZ, PT ;  /* 0x000000ff0800720c */ /* 0x000fe20003f05270 */
[----:B--2---:R-:W-:-:S04]  /*1ac0*/  FADD R18, R18, R7 ;  /* 0x0000000712127221 */ /* 0x004fc80000000000 */
        /* <DEDUP_REMOVED lines=13> */
[----:B------:R-:W-:-:S03]  /*1ba0*/  IADD3 R6, P2, PT, R2, 0x4000, RZ ;  /* 0x0000400002067810 */ /* 0x000fc60007f5e0ff */
[----:B------:R-:W-:Y:S01]  /*1bb0*/  FADD R10, R10, R9 ;  /* 0x000000090a0a7221 */ /* 0x000fe20000000000 */
[----:B------:R-:W-:-:S03]  /*1bc0*/  IADD3.X R9, PT, PT, RZ, R3, RZ, P2, !PT ;  /* 0x00000003ff097210 */ /* 0x000fc600017fe4ff */
[----:B------:R-:W-:Y:S01]  /*1bd0*/  FADD R7, R10, R5 ;  /* 0x000000050a077221 */ /* 0x000fe20000000000 */
[----:B------:R-:W-:Y:S06]  /*1be0*/  @P0 BRA `(.L_x_314) ;  /* 0xfffffffc00600947 */ /* 0x000fec000383ffff */
.L_x_313:
[----:B------:R-:W-:Y:S05]  /*1bf0*/  BSYNC.RECONVERGENT B2 ;  /* 0x0000000000027941 */ /* 0x000fea0003800200 */
.L_x_312:
[----:B------:R-:W-:Y:S05]  /*1c00*/  @!P1 BRA `(.L_x_311) ;  /* 0x0000000400009947 */ /* 0x000fea0003800000 */
[----:B------:R-:W-:Y:S01]  /*1c10*/  ISETP.GE.U32.AND P0, PT, R21, 0x8, PT ;  /* 0x000000081500780c */ /* 0x000fe20003f06070 */
[----:B------:R-:W-:Y:S01]  /*1c20*/  BSSY.RECONVERGENT B2, `(.L_x_315) ;  /* 0x0000019000027945 */ /* 0x000fe20003800200 */
[----:B------:R-:W-:-:S04]  /*1c30*/  LOP3.LUT R9, R19, 0x7, RZ, 0xc0, !PT ;  /* 0x0000000713097812 */ /* 0x000fc800078ec0ff */
[----:B------:R-:W-:-:S07]  /*1c40*/  ISETP.NE.AND P1, PT, R9, RZ, PT ;  /* 0x000000ff0900720c */ /* 0x000fce0003f25270 */
[----:B------:R-:W-:Y:S06]  /*1c50*/  @!P0 BRA `(.L_x_316) ;  /* 0x0000000000548947 */ /* 0x000fec0003800000 */
[----:B------:R-:W-:-:S04]  /*1c60*/  IADD3 R3, P0, PT, R4, UR8, RZ ;  /* 0x0000000804037c10 */ /* 0x000fc8000ff1e0ff */
[----:B------:R-:W-:Y:S02]  /*1c70*/  IADD3.X R6, PT, PT, RZ, UR9, RZ, P0, !PT ;  /* 0x00000009ff067c10 */ /* 0x000fe400087fe4ff */
        /* <DEDUP_REMOVED lines=10> */
[----:B------:R-:W-:-:S02]  /*1d20*/  VIADD R4, R4, 0x800 ;  /* 0x0000080004047836 */ /* 0x000fc40000000000 */
[----:B--2---:R-:W-:-:S04]  /*1d30*/  FADD R6, R7, R6 ;  /* 0x0000000607067221 */ /* 0x004fc80000000000 */
[----:B---3--:R-:W-:-:S04]  /*1d40*/  FADD R5, R6, R5 ;  /* 0x0000000506057221 */ /* 0x008fc80000000000 */
[----:B----4-:R-:W-:-:S04]  /*1d50*/  FADD R5, R5, R8 ;  /* 0x0000000805057221 */ /* 0x010fc80000000000 */
[----:B-----5:R-:W-:-:S04]  /*1d60*/  FADD R5, R5, R10 ;  /* 0x0000000a05057221 */ /* 0x020fc80000000000 */
[----:B------:R-:W-:-:S04]  /*1d70*/  FADD R5, R5, R12 ;  /* 0x0000000c05057221 */ /* 0x000fc80000000000 */
[----:B------:R-:W-:-:S04]  /*1d80*/  FADD R5, R5, R14 ;  /* 0x0000000e05057221 */ /* 0x000fc80000000000 */
[----:B------:R-:W-:-:S04]  /*1d90*/  FADD R5, R5, R16 ;  /* 0x0000001005057221 */ /* 0x000fc80000000000 */
[----:B------:R-:W-:-:S07]  /*1da0*/  FADD R7, R5, R18 ;  /* 0x0000001205077221 */ /* 0x000fce0000000000 */
.L_x_316:
[----:B------:R-:W-:Y:S05]  /*1db0*/  BSYNC.RECONVERGENT B2 ;  /* 0x0000000000027941 */ /* 0x000fea0003800200 */
.L_x_315:
[----:B------:R-:W-:Y:S05]  /*1dc0*/  @!P1 BRA `(.L_x_311) ;  /* 0x0000000000909947 */ /* 0x000fea0003800000 */
[----:B------:R-:W-:Y:S01]  /*1dd0*/  ISETP.GE.U32.AND P0, PT, R9, 0x4, PT ;  /* 0x000000040900780c */ /* 0x000fe20003f06070 */
[----:B------:R-:W-:Y:S01]  /*1de0*/  BSSY.RECONVERGENT B2, `(.L_x_317) ;  /* 0x0000010000027945 */ /* 0x000fe20003800200 */
[----:B------:R-:W-:-:S11]  /*1df0*/  LOP3.LUT P1, RZ, R19, 0x3, RZ, 0xc0, !PT ;  /* 0x0000000313ff7812 */ /* 0x000fd6000782c0ff */
[----:B------:R-:W-:Y:S05]  /*1e00*/  @!P0 BRA `(.L_x_318) ;  /* 0x0000000000348947 */ /* 0x000fea0003800000 */
[----:B------:R-:W-:-:S04]  /*1e10*/  IADD3 R3, P0, PT, R4, UR8, RZ ;  /* 0x0000000804037c10 */ /* 0x000fc8000ff1e0ff */
[----:B------:R-:W-:Y:S02]  /*1e20*/  IADD3.X R6, PT, PT, RZ, UR9, RZ, P0, !PT ;  /* 0x00000009ff067c10 */ /* 0x000fe400087fe4ff */
[----:B------:R-:W-:-:S04]  /*1e30*/  LEA R2, P0, R3, UR12, 0x2 ;  /* 0x0000000c03027c11 */ /* 0x000fc8000f8010ff */
[----:B------:R-:W-:-:S05]  /*1e40*/  LEA.HI.X R3, R3, UR13, R6, 0x2, P0 ;  /* 0x0000000d03037c11 */ /* 0x000fca00080f1406 */
[----:B------:R-:W2:Y:S04]  /*1e50*/  LDG.E R6, desc[UR14][R2.64] ;  /* 0x0000000e02067981 */ /* 0x000ea8000c1e1900 */
[----:B------:R-:W3:Y:S04]  /*1e60*/  LDG.E R5, desc[UR14][R2.64+0x400] ;  /* 0x0004000e02057981 */ /* 0x000ee8000c1e1900 */
[----:B------:R-:W4:Y:S04]  /*1e70*/  LDG.E R8, desc[UR14][R2.64+0x800] ;  /* 0x0008000e02087981 */ /* 0x000f28000c1e1900 */
[----:B------:R-:W5:Y:S01]  /*1e80*/  LDG.E R10, desc[UR14][R2.64+0xc00] ;  /* 0x000c000e020a7981 */ /* 0x000f62000c1e1900 */
[----:B------:R-:W-:-:S02]  /*1e90*/  VIADD R4, R4, 0x400 ;  /* 0x0000040004047836 */ /* 0x000fc40000000000 */
[----:B--2---:R-:W-:-:S04]  /*1ea0*/  FADD R6, R7, R6 ;  /* 0x0000000607067221 */ /* 0x004fc80000000000 */
[----:B---3--:R-:W-:-:S04]  /*1eb0*/  FADD R5, R6, R5 ;  /* 0x0000000506057221 */ /* 0x008fc80000000000 */
[----:B----4-:R-:W-:-:S04]  /*1ec0*/  FADD R5, R5, R8 ;  /* 0x0000000805057221 */ /* 0x010fc80000000000 */
[----:B-----5:R-:W-:-:S07]  /*1ed0*/  FADD R7, R5, R10 ;  /* 0x0000000a05077221 */ /* 0x020fce0000000000 */
.L_x_318:
[----:B------:R-:W-:Y:S05]  /*1ee0*/  BSYNC.RECONVERGENT B2 ;  /* 0x0000000000027941 */ /* 0x000fea0003800200 */
.L_x_317:
[----:B------:R-:W-:Y:S05]  /*1ef0*/  @!P1 BRA `(.L_x_311) ;  /* 0x0000000000449947 */ /* 0x000fea0003800000 */
[----:B------:R-:W-:Y:S02]  /*1f00*/  LOP3.LUT R0, R0, 0xffff, RZ, 0xc0, !PT ;  /* 0x0000ffff00007812 */ /* 0x000fe400078ec0ff */
[----:B------:R-:W-:Y:S02]  /*1f10*/  IADD3 R5, P0, PT, R4, UR10, RZ ;  /* 0x0000000a04057c10 */ /* 0x000fe4000ff1e0ff */
[----:B------:R-:W-:Y:S02]  /*1f20*/  LEA.HI R0, R0, 0x1, RZ, 0x18 ;  /* 0x0000000100007811 */ /* 0x000fe400078fc0ff */
[----:B------:R-:W-:Y:S02]  /*1f30*/  LEA R4, P1, R5, UR12, 0x2 ;  /* 0x0000000c05047c11 */ /* 0x000fe4000f8210ff */
[----:B------:R-:W-:Y:S02]  /*1f40*/  LOP3.LUT R0, R0, 0x3, RZ, 0xc0, !PT ;  /* 0x0000000300007812 */ /* 0x000fe400078ec0ff */
[----:B------:R-:W-:-:S03]  /*1f50*/  IADD3.X R2, PT, PT, RZ, UR7, RZ, P0, !PT ;  /* 0x00000007ff027c10 */ /* 0x000fc600087fe4ff */
[----:B------:R-:W-:Y:S01]  /*1f60*/  IMAD.MOV R0, RZ, RZ, -R0 ;  /* 0x000000ffff007224 */ /* 0x000fe200078e0a00 */
[----:B------:R-:W-:-:S07]  /*1f70*/  LEA.HI.X R5, R5, UR13, R2, 0x2, P1 ;  /* 0x0000000d05057c11 */ /* 0x000fce00088f1402 */
.L_x_319:
[----:B------:R-:W-:Y:S01]  /*1f80*/  MOV R2, R4 ;  /* 0x0000000400027202 */ /* 0x000fe20000000f00 */
[----:B------:R-:W-:-:S05]  /*1f90*/  IMAD.MOV.U32 R3, RZ, RZ, R5 ;  /* 0x000000ffff037224 */ /* 0x000fca00078e0005 */
[----:B------:R-:W2:Y:S01]  /*1fa0*/  LDG.E R2, desc[UR14][R2.64] ;  /* 0x0000000e02027981 */ /* 0x000ea2000c1e1900 */
[----:B------:R-:W-:Y:S02]  /*1fb0*/  IADD3 R0, PT, PT, R0, 0x1, RZ ;  /* 0x0000000100007810 */ /* 0x000fe40007ffe0ff */
[----:B------:R-:W-:Y:S02]  /*1fc0*/  IADD3 R4, P1, PT, R4, 0x400, RZ ;  /* 0x0000040004047810 */ /* 0x000fe40007f3e0ff */
[----:B------:R-:W-:-:S03]  /*1fd0*/  ISETP.NE.AND P0, PT, R0, RZ, PT ;  /* 0x000000ff0000720c */ /* 0x000fc60003f05270 */
[----:B------:R-:W-:Y:S02]  /*1fe0*/  IMAD.X R5, RZ, RZ, R5, P1 ;  /* 0x000000ffff057224 */ /* 0x000fe400008e0605 */
[----:B--2---:R-:W-:-:S08]  /*1ff0*/  FADD R7, R2, R7 ;  /* 0x0000000702077221 */ /* 0x004fd00000000000 */
[----:B------:R-:W-:Y:S05]  /*2000*/  @P0 BRA `(.L_x_319) ;  /* 0xfffffffc00dc0947 */ /* 0x000fea000383ffff */
.L_x_311:
[----:B------:R-:W-:Y:S05]  /*2010*/  BSYNC.RECONVERGENT B1 ;  /* 0x0000000000017941 */ /* 0x000fea0003800200 */
.L_x_308:
[----:B------:R-:W0:Y:S01]  /*2020*/  S2R R6, SR_LANEID ;  /* 0x0000000000067919 */ /* 0x000e220000000000 */
[----:B------:R-:W1:Y:S01]  /*2030*/  SHFL.DOWN PT, R0, R7, 0x1, 0x1f ;  /* 0x08201f0007007f89 */ /* 0x000e6200000e0000 */
[----:B------:R-:W2:Y:S01]  /*2040*/  S2R R5, SR_TID.X ;  /* 0x0000000000057919 */ /* 0x000ea20000002100 */
[C---:B0-----:R-:W-:Y:S02]  /*2050*/  ISETP.GT.AND P0, PT, R6.reuse, 0x1e, PT ;  /* 0x0000001e0600780c */ /* 0x041fe40003f04270 */
[----:B------:R-:W-:-:S11]  /*2060*/  ISETP.NE.AND P1, PT, R6, RZ, PT ;  /* 0x000000ff0600720c */ /* 0x000fd60003f25270 */
[----:B-1----:R-:W-:Y:S01]  /*2070*/  @!P0 FADD R7, R0, R7 ;  /* 0x0000000700078221 */ /* 0x002fe20000000000 */
[----:B------:R-:W-:Y:S01]  /*2080*/  ISETP.GT.AND P0, PT, R6, 0x1d, PT ;  /* 0x0000001d0600780c */ /* 0x000fe20003f04270 */
[----:B------:R-:W0:Y:S01]  /*2090*/  @!P1 S2R R4, SR_CgaCtaId ;  /* 0x0000000000049919 */ /* 0x000e220000008800 */
[----:B------:R-:W-:Y:S02]  /*20a0*/  @!P1 MOV R3, 0x400 ;  /* 0x0000040000039802 */ /* 0x000fe40000000f00 */
[----:B--2---:R-:W-:Y:S01]  /*20b0*/  @!P1 SHF.R.U32.HI R2, RZ, 0x3, R5 ;  /* 0x00000003ff029819 */ /* 0x004fe20000011605 */
        /* <DEDUP_REMOVED lines=31> */
[----:B------:R-:W-:-:S07]  /*22b0*/  FADD R9, R2, R3 ;  /* 0x0000000302097221 */ /* 0x000fce0000000000 */
.L_x_307:
[----:B------:R-:W-:Y:S05]  /*22c0*/  BSYNC.RECONVERGENT B0 ;  /* 0x0000000000007941 */ /* 0x000fea0003800200 */
.L_x_292:
[----:B------:R-:W-:Y:S05]  /*22d0*/  @P0 EXIT ;  /* 0x000000000000094d */ /* 0x000fea0003800000 */
[----:B------:R-:W3:Y:S02]  /*22e0*/  LDCU.64 UR4, c[0x0][0x388] ;  /* 0x00007100ff0477ac */ /* 0x000ee40008000a00 */
[----:B---3--:R-:W-:-:S06]  /*22f0*/  UIMAD.WIDE.U32 UR4, UR16, 0x4, UR4 ;  /* 0x00000004100478a5 */ /* 0x008fcc000f8e0004 */
[----:B------:R-:W-:Y:S01]  /*2300*/  IMAD.U32 R2, RZ, RZ, UR4 ;  /* 0x00000004ff027e24 */ /* 0x000fe2000f8e00ff */
[----:B0-2---:R-:W-:-:S05]  /*2310*/  MOV R3, UR5 ;  /* 0x0000000500037c02 */ /* 0x005fca0008000f00 */
[----:B------:R-:W-:Y:S01]  /*2320*/  STG.E desc[UR14][R2.64], R9 ;  /* 0x0000000902007986 */ /* 0x000fe2000c10190e */
[----:B------:R-:W-:Y:S05]  /*2330*/  EXIT ;  /* 0x000000000000794d */ /* 0x000fea0003800000 */
.L_x_320:
        /* <DEDUP_REMOVED lines=12> */
.L_x_522:


//--------------------- .text._ZN3cub18CUB_300001_SM_10006detail6reduce28DeviceReduceSingleTileKernelINS2_10policy_hubIfyN4cuda3std3__44plusIfEEE10Policy1000EN6thrust24THRUST_300001_SM_1000_NS6detail15normal_iteratorINSD_10device_ptrIfEEEEPfyS9_ffNS7_10__identityEEEvT0_T1_T2_T3_T4_T6_ --------------------------
	.section	.text._ZN3cub18CUB_300001_SM_10006detail6reduce28DeviceReduceSingleTileKernelINS2_10policy_hubIfyN4cuda3std3__44plusIfEEE10Policy1000EN6thrust24THRUST_300001_SM_1000_NS6detail15normal_iteratorINSD_10device_ptrIfEEEEPfyS9_ffNS7_10__identityEEEvT0_T1_T2_T3_T4_T6_,"ax",@progbits
	.align	128
        .global         _ZN3cub18CUB_300001_SM_10006detail6reduce28DeviceReduceSingleTileKernelINS2_10policy_hubIfyN4cuda3std3__44plusIfEEE10Policy1000EN6thrust24THRUST_300001_SM_1000_NS6detail15normal_iteratorINSD_10device_ptrIfEEEEPfyS9_ffNS7_10__identityEEEvT0_T1_T2_T3_T4_T6_
        .type           _ZN3cub18CUB_300001_SM_10006detail6reduce28DeviceReduceSingleTileKernelINS2_10policy_hubIfyN4cuda3std3__44plusIfEEE10Policy1000EN6thrust24THRUST_300001_SM_1000_NS6detail15normal_iteratorINSD_10device_ptrIfEEEEPfyS9_ffNS7_10__identityEEEvT0_T1_T2_T3_T4_T6_,@function
        .size           _ZN3cub18CUB_300001_SM_10006detail6reduce28DeviceReduceSingleTileKernelINS2_10policy_hubIfyN4cuda3std3__44plusIfEEE10Policy1000EN6thrust24THRUST_300001_SM_1000_NS6detail15normal_iteratorINSD_10device_ptrIfEEEEPfyS9_ffNS7_10__identityEEEvT0_T1_T2_T3_T4_T6_,(.L_x_523 - _ZN3cub18CUB_300001_SM_10006detail6reduce28DeviceReduceSingleTileKernelINS2_10policy_hubIfyN4cuda3std3__44plusIfEEE10Policy1000EN6thrust24THRUST_300001_SM_1000_NS6detail15normal_iteratorINSD_10device_ptrIfEEEEPfyS9_ffNS7_10__identityEEEvT0_T1_T2_T3_T4_T6_)
        .other          _ZN3cub18CUB_300001_SM_10006detail6reduce28DeviceReduceSingleTileKernelINS2_10policy_hubIfyN4cuda3std3__44plusIfEEE10Policy1000EN6thrust24THRUST_300001_SM_1000_NS6detail15normal_iteratorINSD_10device_ptrIfEEEEPfyS9_ffNS7_10__identityEEEvT0_T1_T2_T3_T4_T6_,@"STO_CUDA_ENTRY STV_DEFAULT"
_ZN3cub18CUB_300001_SM_10006detail6reduce28DeviceReduceSingleTileKernelINS2_10policy_hubIfyN4cuda3std3__44plusIfEEE10Policy1000EN6thrust24THRUST_300001_SM_1000_NS6detail15normal_iteratorINSD_10device_ptrIfEEEEPfyS9_ffNS7_10__identityEEEvT0_T1_T2_T3_T4_T6_:
.text._ZN3cub18CUB_300001_SM_10006detail6reduce28DeviceReduceSingleTileKernelINS2_10policy_hubIfyN4cuda3std3__44plusIfEEE10Policy1000EN6thrust24THRUST_300001_SM_1000_NS6detail15normal_iteratorINSD_10device_ptrIfEEEEPfyS9_ffNS7_10__identityEEEvT0_T1_T2_T3_T4_T6_:
[----:B------:R-:W-:Y:S01]  /*0000*/  LDC R1, c[0x0][0x37c] ;  /* 0x0000df00ff017b82 */ /* 0x000fe20000000800 */
[----:B------:R-:W0:Y:S01]  /*0010*/  LDCU.64 UR4, c[0x0][0x390] ;  /* 0x00007200ff0477ac */ /* 0x000e220008000a00 */
[----:B------:R-:W1:Y:S01]  /*0020*/  LDCU.64 UR6, c[0x0][0x358] ;  /* 0x00006b00ff0677ac */ /* 0x000e620008000a00 */
[----:B0-----:R-:W-:Y:S01]  /*0030*/  MOV R4, UR4 ;  /* 0x0000000400047c02 */ /* 0x001fe20008000f00 */
[----:B------:R-:W-:-:S03]  /*0040*/  IMAD.U32 R0, RZ, RZ, UR5 ;  /* 0x00000005ff007e24 */ /* 0x000fc6000f8e00ff */
[----:B------:R-:W-:-:S04]  /*0050*/  ISETP.NE.U32.AND P0, PT, R4, RZ, PT ;  /* 0x000000ff0400720c */ /* 0x000fc80003f05070 */
[----:B------:R-:W-:-:S13]  /*0060*/  ISETP.NE.AND.EX P0, PT, R0, RZ, PT, P0 ;  /* 0x000000ff0000720c */ /* 0x000fda0003f05300 */
        /* <DEDUP_REMOVED lines=8> */
.L_x_321:
[----:B------:R-:W-:Y:S01]  /*00f0*/  ISETP.GT.U32.AND P0, PT, R4, 0xfff, PT ;  /* 0x00000fff0400780c */ /* 0x000fe20003f04070 */
[----:B------:R-:W-:Y:S03]  /*0100*/  BSSY.RECONVERGENT B0, `(.L_x_322) ;  /* 0x00001f3000007945 */ /* 0x000fe60003800200 */
[----:B------:R-:W-:-:S13]  /*0110*/  ISETP.GT.U32.AND.EX P0, PT, R0, RZ, PT, P0 ;  /* 0x000000ff0000720c */ /* 0x000fda0003f04100 */
[----:B------:R-:W-:Y:S05]  /*0120*/  @P0 BRA `(.L_x_323) ;  /* 0x0000000c00ac0947 */ /* 0x000fea0003800000 */
[----:B------:R-:W0:Y:S01]  /*0130*/  S2R R5, SR_TID.X ;  /* 0x0000000000057919 */ /* 0x000e220000002100 */
[----:B------:R-:W-:Y:S01]  /*0140*/  BSSY.RECONVERGENT B1, `(.L_x_324) ;  /* 0x0000009000017945 */ /* 0x000fe20003800200 */
[----:B------:R-:W-:Y:S01]  /*0150*/  HFMA2 R6, -RZ, RZ, 0, 0 ;  /* 0x00000000ff067431 */ /* 0x000fe200000001ff */
[----:B0-----:R-:W-:Y:S01]  /*0160*/  ISETP.GE.U32.AND P0, PT, R5, R4, PT ;  /* 0x000000040500720c */ /* 0x001fe20003f06070 */
[----:B------:R-:W-:-:S12]  /*0170*/  IMAD.MOV.U32 R7, RZ, RZ, R5 ;  /* 0x000000ffff077224 */ /* 0x000fd800078e0005 */
[----:B------:R-:W-:Y:S05]  /*0180*/  @P0 BRA `(.L_x_325) ;  /* 0x0000000000100947 */ /* 0x000fea0003800000 */
[----:B------:R-:W0:Y:S02]  /*0190*/  LDC.64 R2, c[0x0][0x380] ;  /* 0x0000e000ff027b82 */ /* 0x000e240000000a00 */
[----:B0-----:R-:W-:-:S05]  /*01a0*/  IMAD.WIDE.U32 R2, R5, 0x4, R2 ;  /* 0x0000000405027825 */ /* 0x001fca00078e0002 */
[----:B------:R0:W5:Y:S01]  /*01b0*/  LDG.E R6, desc[UR6][R2.64] ;  /* 0x0000000602067981 */ /* 0x000162000c1e1900 */
[----:B------:R-:W-:-:S07]  /*01c0*/  IADD3 R7, PT, PT, R5, 0x100, RZ ;  /* 0x0000010005077810 */ /* 0x000fce0007ffe0ff */
.L_x_325:
[----:B------:R-:W-:Y:S05]  /*01d0*/  BSYNC.RECONVERGENT B1 ;  /* 0x0000000000017941 */ /* 0x000fea0003800200 */
.L_x_324:
        /* <DEDUP_REMOVED lines=12> */
[----:B------:R-:W-:-:S04]  /*02a0*/  LOP3.LUT R9, R8, 0x1fffff0, RZ, 0xc0, !PT ;  /* 0x01fffff008097812 */ /* 0x000fc800078ec0ff */
[----:B------:R-:W-:Y:S01]  /*02b0*/  IADD3 R9, PT, PT, -R9, RZ, RZ ;  /* 0x000000ff09097210 */ /* 0x000fe20007ffe1ff */
[----:B0-----:R-:W-:-:S03]  /*02c0*/  IMAD.WIDE.U32 R2, R7, 0x4, R2 ;  /* 0x0000000407027825 */ /* 0x001fc600078e0002 */
[----:B------:R-:W-:-:S05]  /*02d0*/  IADD3 R2, P0, PT, R2, 0x2000, RZ ;  /* 0x0000200002027810 */ /* 0x000fca0007f1e0ff */
[----:B------:R-:W-:-:S08]  /*02e0*/  IMAD.X R3, RZ, RZ, R3, P0 ;  /* 0x000000ffff037224 */ /* 0x000fd000000e0603 */
.L_x_330:
        /* <DEDUP_REMOVED lines=38> */
.L_x_329:
[----:B------:R-:W-:Y:S05]  /*0550*/  BSYNC.RECONVERGENT B2 ;  /* 0x0000000000027941 */ /* 0x000fea0003800200 */
.L_x_328:
        /* <DEDUP_REMOVED lines=25> */
.L_x_332:
[----:B------:R-:W-:Y:S05]  /*06f0*/  BSYNC.RECONVERGENT B2 ;  /* 0x0000000000027941 */ /* 0x000fea0003800200 */
.L_x_331:
        /* <DEDUP_REMOVED lines=17> */
.L_x_334:
[----:B------:R-:W-:Y:S05]  /*0810*/  BSYNC.RECONVERGENT B2 ;  /* 0x0000000000027941 */ /* 0x000fea0003800200 */
.L_x_333:
[----:B------:R-:W-:Y:S05]  /*0820*/  @!P1 BRA `(.L_x_327) ;  /* 0x0000000000249947 */ /* 0x000fea0003800000 */
[----:B------:R-:W0:Y:S01]  /*0830*/  LDC.64 R8, c[0x0][0x380] ;  /* 0x0000e000ff087b82 */ /* 0x000e220000000a00 */
[----:B------:R-:W-:-:S07]  /*0840*/  IMAD.MOV R10, RZ, RZ, -R10 ;  /* 0x000000ffff0a7224 */ /* 0x000fce00078e0a0a */
.L_x_335:
[----:B0-----:R-:W-:-:S06]  /*0850*/  IMAD.WIDE R2, R7, 0x4, R8 ;  /* 0x0000000407027825 */ /* 0x001fcc00078e0208 */
[----:B------:R-:W2:Y:S01]  /*0860*/  LDG.E R3, desc[UR6][R2.64] ;  /* 0x0000000602037981 */ /* 0x000ea2000c1e1900 */
[----:B------:R-:W-:Y:S01]  /*0870*/  IADD3 R10, PT, PT, R10, 0x1, RZ ;  /* 0x000000010a0a7810 */ /* 0x000fe20007ffe0ff */
[----:B------:R-:W-:-:S03]  /*0880*/  VIADD R7, R7, 0x100 ;  /* 0x0000010007077836 */ /* 0x000fc60000000000 */
[----:B------:R-:W-:Y:S01]  /*0890*/  ISETP.NE.AND P0, PT, R10, RZ, PT ;  /* 0x000000ff0a00720c */ /* 0x000fe20003f05270 */
[----:B--2--5:R-:W-:-:S12]  /*08a0*/  FADD R6, R3, R6 ;  /* 0x0000000603067221 */ /* 0x024fd80000000000 */
[----:B------:R-:W-:Y:S05]  /*08b0*/  @P0 BRA `(.L_x_335) ;  /* 0xfffffffc00e40947 */ /* 0x000fea000383ffff */
.L_x_327:
[----:B------:R-:W-:Y:S05]  /*08c0*/  BSYNC.RECONVERGENT B1 ;  /* 0x0000000000017941 */ /* 0x000fea0003800200 */
.L_x_326:
[----:B------:R-:W-:Y:S02]  /*08d0*/  ISETP.GE.U32.AND P0, PT, R4, 0x100, PT ;  /* 0x000001000400780c */ /* 0x000fe40003f06070 */
[----:B-----5:R-:W-:Y:S02]  /*08e0*/  MOV R9, R6 ;  /* 0x0000000600097202 */ /* 0x020fe40000000f00 */
[----:B------:R-:W-:-:S13]  /*08f0*/  ISETP.GE.U32.AND.EX P0, PT, R0, RZ, PT, P0 ;  /* 0x000000ff0000720c */ /* 0x000fda0003f06100 */
[----:B------:R-:W-:Y:S05]  /*0900*/  @!P0 BRA `(.L_x_336) ;  /* 0x0000000000ac8947 */ /* 0x000fea0003800000 */
[----:B------:R-:W1:Y:S01]  /*0910*/  S2R R6, SR_LANEID ;  /* 0x0000000000067919 */ /* 0x000e620000000000 */
[----:B------:R-:W-:Y:S01]  /*0920*/  ISETP.NE.AND P5, PT, R5, RZ, PT ;  /* 0x000000ff0500720c */ /* 0x000fe20003fa5270 */
        /* <DEDUP_REMOVED lines=14> */
[----:B-1----:R-:W-:-:S05]  /*0a10*/  @!P1 LEA R7, R7, R4, 0x18 ;  /* 0x0000000407079211 */ /* 0x002fca00078ec0ff */
[----:B------:R-:W-:-:S03]  /*0a20*/  @!P1 IMAD.IADD R2, R2, 0x1, R7 ;  /* 0x0000000102029824 */ /* 0x000fc600078e0207 */
[----:B0-----:R-:W-:Y:S01]  /*0a30*/  @!P0 FADD R0, R0, R3 ;  /* 0x0000000300008221 */ /* 0x001fe20000000000 */
[----:B------:R-:W-:-:S04]  /*0a40*/  ISETP.GT.AND P0, PT, R6, 0x17, PT ;  /* 0x000000170600780c */ /* 0x000fc80003f04270 */
[----:B------:R-:W0:Y:S09]  /*0a50*/  SHFL.DOWN PT, R3, R0, 0x8, 0x1f ;  /* 0x09001f0000037f89 */ /* 0x000e3200000e0000 */
[----:B0-----:R-:W-:Y:S01]  /*0a60*/  @!P0 FADD R0, R0, R3 ;  /* 0x0000000300008221 */ /* 0x001fe20000000000 */
[----:B------:R-:W-:-:S04]  /*0a70*/  ISETP.GT.AND P0, PT, R6, 0xf, PT ;  /* 0x0000000f0600780c */ /* 0x000fc80003f04270 */
[----:B------:R-:W0:Y:S02]  /*0a80*/  SHFL.DOWN PT, R3, R0, 0x10, 0x1f ;  /* 0x0a001f0000037f89 */ /* 0x000e2400000e0000 */
[----:B0-----:R-:W-:-:S05]  /*0a90*/  FADD R3, R0, R3 ;  /* 0x0000000300037221 */ /* 0x001fca0000000000 */
[----:B------:R1:W-:Y:S01]  /*0aa0*/  @!P1 STS [R2+0x8], R3 ;  /* 0x0000080302009388 */ /* 0x0003e20000000800 */
[----:B------:R-:W-:Y:S01]  /*0ab0*/  FSEL R8, R0, R3, P0 ;  /* 0x0000000300087208 */ /* 0x000fe20000000000 */
[----:B------:R-:W-:Y:S06]  /*0ac0*/  BAR.SYNC.DEFER_BLOCKING 0x0 ;  /* 0x0000000000007b1d */ /* 0x000fec0000010000 */
[----:B------:R-:W-:Y:S05]  /*0ad0*/  @P5 BRA `(.L_x_337) ;  /* 0x0000001400545947 */ /* 0x000fea0003800000 */
[----:B------:R-:W0:Y:S01]  /*0ae0*/  S2UR UR5, SR_CgaCtaId ;  /* 0x00000000000579c3 */ /* 0x000e220000008800 */
[----:B------:R-:W-:Y:S02]  /*0af0*/  UMOV UR4, 0x400 ;  /* 0x0000040000047882 */ /* 0x000fe40000000000 */
[----:B0-----:R-:W-:-:S09]  /*0b00*/  ULEA UR4, UR5, UR4, 0x18 ;  /* 0x0000000405047291 */ /* 0x001fd2000f8ec0ff */
[----:B-1----:R-:W0:Y:S04]  /*0b10*/  LDS R3, [UR4+0xc] ;  /* 0x00000c04ff037984 */ /* 0x002e280008000800 */
        /* <DEDUP_REMOVED lines=10> */
.L_x_336:
[----:B------:R-:W1:Y:S01]  /*0bc0*/  S2R R8, SR_LANEID ;  /* 0x0000000000087919 */ /* 0x000e620000000000 */
[C---:B0-----:R-:W-:Y:S02]  /*0bd0*/  LOP3.LUT R2, R5.reuse, 0x3e0, RZ, 0xc0, !PT ;  /* 0x000003e005027812 */ /* 0x041fe400078ec0ff */
[----:B------:R-:W-:Y:S02]  /*0be0*/  ISETP.NE.AND P5, PT, R5, RZ, PT ;  /* 0x000000ff0500720c */ /* 0x000fe40003fa5270 */
[----:B------:R-:W-:Y:S02]  /*0bf0*/  LOP3.LUT R7, RZ, R2, RZ, 0x33, !PT ;  /* 0x00000002ff077212 */ /* 0x000fe400078e33ff */
[----:B------:R-:W-:-:S03]  /*0c00*/  IADD3 R3, PT, PT, R2, 0x20, RZ ;  /* 0x0000002002037810 */ /* 0x000fc60007ffe0ff */
[----:B------:R-:W-:Y:S01]  /*0c10*/  IMAD.IADD R7, R7, 0x1, R4 ;  /* 0x0000000107077824 */ /* 0x000fe200078e0204 */
[----:B------:R-:W-:-:S04]  /*0c20*/  ISETP.GT.U32.AND P0, PT, R3, R4, PT ;  /* 0x000000040300720c */ /* 0x000fc80003f04070 */
[----:B------:R-:W-:-:S05]  /*0c30*/  SEL R7, R7, 0x1f, P0 ;  /* 0x0000001f07077807 */ /* 0x000fca0000000000 */
[----:B------:R-:W0:Y:S01]  /*0c40*/  SHFL.DOWN PT, R2, R9, 0x1, R7 ;  /* 0x0820000009027989 */ /* 0x000e2200000e0007 */
[C---:B-1----:R-:W-:Y:S02]  /*0c50*/  ISETP.GE.AND P0, PT, R8.reuse, R7, PT ;  /* 0x000000070800720c */ /* 0x042fe40003f06270 */
[C---:B------:R-:W-:Y:S02]  /*0c60*/  IADD3 R6, PT, PT, R8.reuse, 0x2, RZ ;  /* 0x0000000208067810 */ /* 0x040fe40007ffe0ff */
[----:B------:R-:W-:-:S09]  /*0c70*/  ISETP.NE.AND P1, PT, R8, RZ, PT ;  /* 0x000000ff0800720c */ /* 0x000fd20003f25270 */
[----:B0-----:R-:W-:Y:S01]  /*0c80*/  @!P0 FADD R9, R2, R9 ;  /* 0x0000000902098221 */ /* 0x001fe20000000000 */
[----:B------:R-:W-:Y:S01]  /*0c90*/  ISETP.GT.AND P0, PT, R6, R7, PT ;  /* 0x000000070600720c */ /* 0x000fe20003f04270 */
[----:B------:R-:W-:Y:S02]  /*0ca0*/  VIADD R6, R8, 0x4 ;  /* 0x0000000408067836 */ /* 0x000fe40000000000 */
[----:B------:R-:W0:Y:S01]  /*0cb0*/  @!P1 S2R R11, SR_CgaCtaId ;  /* 0x00000000000b9919 */ /* 0x000e220000008800 */
[----:B------:R-:W-:Y:S01]  /*0cc0*/  @!P1 SHF.R.U32.HI R3, RZ, 0x3, R5 ;  /* 0x00000003ff039819 */ /* 0x000fe20000011605 */
[----:B------:R-:W1:Y:S03]  /*0cd0*/  SHFL.DOWN PT, R2, R9, 0x2, R7 ;  /* 0x0840000009027989 */ /* 0x000e6600000e0007 */
[----:B------:R-:W-:-:S05]  /*0ce0*/  @!P1 LOP3.LUT R3, R3, 0x7c, RZ, 0xc0, !PT ;  /* 0x0000007c03039812 */ /* 0x000fca00078ec0ff */
[----:B-1----:R-:W-:Y:S01]  /*0cf0*/  @!P0 FADD R9, R9, R2 ;  /* 0x0000000209098221 */ /* 0x002fe20000000000 */
[-C--:B------:R-:W-:Y:S02]  /*0d00*/  ISETP.GT.AND P0, PT, R6, R7.reuse, PT ;  /* 0x000000070600720c */ /* 0x080fe40003f04270 */
[----:B------:R-:W-:Y:S02]  /*0d10*/  IADD3 R6, PT, PT, R8, 0x8, RZ ;  /* 0x0000000808067810 */ /* 0x000fe40007ffe0ff */
[----:B------:R-:W1:Y:S09]  /*0d20*/  SHFL.DOWN PT, R2, R9, 0x4, R7 ;  /* 0x0880000009027989 */ /* 0x000e7200000e0007 */
[----:B-1----:R-:W-:Y:S01]  /*0d30*/  @!P0 FADD R9, R9, R2 ;  /* 0x0000000209098221 */ /* 0x002fe20000000000 */
[----:B------:R-:W-:Y:S01]  /*0d40*/  ISETP.GT.AND P0, PT, R6, R7, PT ;  /* 0x000000070600720c */ /* 0x000fe20003f04270 */
[----:B------:R-:W-:-:S03]  /*0d50*/  VIADD R6, R8, 0x10 ;  /* 0x0000001008067836 */ /* 0x000fc60000000000 */
[----:B------:R-:W1:Y:S09]  /*0d60*/  SHFL.DOWN PT, R2, R9, 0x8, R7 ;  /* 0x0900000009027989 */ /* 0x000e7200000e0007 */
[----:B-1----:R-:W-:Y:S01]  /*0d70*/  @!P0 FADD R9, R9, R2 ;  /* 0x0000000209098221 */ /* 0x002fe20000000000 */
[----:B------:R-:W-:-:S02]  /*0d80*/  ISETP.GT.AND P0, PT, R6, R7, PT ;  /* 0x000000070600720c */ /* 0x000fc40003f04270 */
[----:B------:R-:W-:Y:S02]  /*0d90*/  @!P1 MOV R6, 0x400 ;  /* 0x0000040000069802 */ /* 0x000fe40000000f00 */
[----:B------:R-:W1:Y:S02]  /*0da0*/  SHFL.DOWN PT, R2, R9, 0x10, R7 ;  /* 0x0a00000009027989 */ /* 0x000e6400000e0007 */
[----:B0-----:R-:W-:-:S04]  /*0db0*/  @!P1 LEA R6, R11, R6, 0x18 ;  /* 0x000000060b069211 */ /* 0x001fc800078ec0ff */
[----:B------:R-:W-:-:S03]  /*0dc0*/  @!P1 IADD3 R3, PT, PT, R3, R6, RZ ;  /* 0x0000000603039210 */ /* 0x000fc60007ffe0ff */
[----:B-1----:R-:W-:-:S04]  /*0dd0*/  @!P0 FADD R9, R9, R2 ;  /* 0x0000000209098221 */ /* 0x002fc80000000000 */
[----:B------:R-:W-:-:S05]  /*0de0*/  IMAD.MOV.U32 R8, RZ, RZ, R9 ;  /* 0x000000ffff087224 */ /* 0x000fca00078e0009 */
[----:B------:R0:W-:Y:S01]  /*0df0*/  @!P1 STS [R3+0x8], R8 ;  /* 0x0000080803009388 */ /* 0x0001e20000000800 */
[----:B------:R-:W-:Y:S06]  /*0e00*/  BAR.SYNC.DEFER_BLOCKING 0x0 ;  /* 0x0000000000007b1d */ /* 0x000fec0000010000 */
[----:B------:R-:W-:Y:S05]  /*0e10*/  @P5 BRA `(.L_x_337) ;  /* 0x0000001000845947 */ /* 0x000fea0003800000 */
[----:B------:R-:W1:Y:S01]  /*0e20*/  S2UR UR5, SR_CgaCtaId ;  /* 0x00000000000579c3 */ /* 0x000e620000008800 */
[----:B------:R-:W-:Y:S01]  /*0e30*/  UMOV UR4, 0x400 ;  /* 0x0000040000047882 */ /* 0x000fe20000000000 */
[C---:B------:R-:W-:Y:S02]  /*0e40*/  ISETP.GT.U32.AND P3, PT, R4.reuse, 0x20, PT ;  /* 0x000000200400780c */ /* 0x040fe40003f64070 */
[----:B------:R-:W-:Y:S02]  /*0e50*/  ISETP.GT.U32.AND P1, PT, R4, 0x40, PT ;  /* 0x000000400400780c */ /* 0x000fe40003f24070 */
[----:B------:R-:W-:Y:S02]  /*0e60*/  ISETP.GT.U32.AND.EX P3, PT, R0, RZ, PT, P3 ;  /* 0x000000ff0000720c */ /* 0x000fe40003f64130 */
[----:B------:R-:W-:Y:S02]  /*0e70*/  ISETP.GT.U32.AND P0, PT, R4, 0x60, PT ;  /* 0x000000600400780c */ /* 0x000fe40003f04070 */
[----:B------:R-:W-:-:S02]  /*0e80*/  ISETP.GT.U32.AND.EX P1, PT, R0, RZ, PT, P1 ;  /* 0x000000ff0000720c */ /* 0x000fc40003f24110 */
[----:B------:R-:W-:Y:S02]  /*0e90*/  ISETP.GT.U32.AND P2, PT, R4, 0x80, PT ;  /* 0x000000800400780c */ /* 0x000fe40003f44070 */
[----:B------:R-:W-:Y:S02]  /*0ea0*/  ISETP.GT.U32.AND.EX P0, PT, R0, RZ, PT, P0 ;  /* 0x000000ff0000720c */ /* 0x000fe40003f04100 */
[----:B------:R-:W-:Y:S02]  /*0eb0*/  ISETP.GT.U32.AND P4, PT, R4, 0xa0, PT ;  /* 0x000000a00400780c */ /* 0x000fe40003f84070 */
[C---:B------:R-:W-:Y:S02]  /*0ec0*/  ISETP.GT.U32.AND.EX P2, PT, R0.reuse, RZ, PT, P2 ;  /* 0x000000ff0000720c */ /* 0x040fe40003f44120 */
[----:B------:R-:W-:Y:S01]  /*0ed0*/  ISETP.GT.U32.AND.EX P4, PT, R0, RZ, PT, P4 ;  /* 0x000000ff0000720c */ /* 0x000fe20003f84140 */
[----:B-1----:R-:W-:-:S09]  /*0ee0*/  ULEA UR4, UR5, UR4, 0x18 ;  /* 0x0000000405047291 */ /* 0x002fd2000f8ec0ff */
[----:B0-----:R-:W0:Y:S04]  /*0ef0*/  LDS R3, [UR4+0xc] ;  /* 0x00000c04ff037984 */ /* 0x001e280008000800 */
[----:B------:R-:W1:Y:S04]  /*0f00*/  LDS.128 R12, [UR4+0x10] ;  /* 0x00001004ff0c7984 */ /* 0x000e680008000c00 */
[----:B------:R-:W2:Y:S01]  /*0f10*/  LDS.64 R6, [UR4+0x20] ;  /* 0x00002004ff067984 */ /* 0x000ea20008000a00 */
[----:B0-----:R-:W-:Y:S01]  /*0f20*/  @P3 FADD R8, R8, R3 ;  /* 0x0000000308083221 */ /* 0x001fe20000000000 */
[----:B------:R-:W-:-:S03]  /*0f30*/  ISETP.GT.U32.AND P3, PT, R4, 0xc0, PT ;  /* 0x000000c00400780c */ /* 0x000fc60003f64070 */
[----:B-1----:R-:W-:Y:S01]  /*0f40*/  @P1 FADD R8, R8, R12 ;  /* 0x0000000c08081221 */ /* 0x002fe20000000000 */
[----:B------:R-:W-:Y:S02]  /*0f50*/  ISETP.GT.U32.AND P1, PT, R4, 0xe0, PT ;  /* 0x000000e00400780c */ /* 0x000fe40003f24070 */
[----:B------:R-:W-:Y:S01]  /*0f60*/  ISETP.GT.U32.AND.EX P3, PT, R0, RZ, PT, P3 ;  /* 0x000000ff0000720c */ /* 0x000fe20003f64130 */
[----:B------:R-:W-:Y:S01]  /*0f70*/  @P0 FADD R8, R8, R13 ;  /* 0x0000000d08080221 */ /* 0x000fe20000000000 */
[----:B------:R-:W-:-:S03]  /*0f80*/  ISETP.GT.U32.AND.EX P1, PT, R0, RZ, PT, P1 ;  /* 0x000000ff0000720c */ /* 0x000fc60003f24110 */
[----:B------:R-:W-:-:S04]  /*0f90*/  @P2 FADD R8, R8, R14 ;  /* 0x0000000e08082221 */ /* 0x000fc80000000000 */
[----:B------:R-:W-:-:S04]  /*0fa0*/  @P4 FADD R8, R8, R15 ;  /* 0x0000000f08084221 */ /* 0x000fc80000000000 */
[----:B--2---:R-:W-:-:S04]  /*0fb0*/  @P3 FADD R8, R8, R6 ;  /* 0x0000000608083221 */ /* 0x004fc80000000000 */
[----:B------:R-:W-:Y:S01]  /*0fc0*/  @P1 FADD R8, R8, R7 ;  /* 0x0000000708081221 */ /* 0x000fe20000000000 */
[----:B------:R-:W-:Y:S06]  /*0fd0*/  BRA `(.L_x_337) ;  /* 0x0000001000147947 */ /* 0x000fec0003800000 */
.L_x_323:
        /* <DEDUP_REMOVED lines=19> */
[----:B--2---:R-:W-:Y:S01]  /*1110*/  FADD R9, R9, R12 ;  /* 0x0000000c09097221 */ /* 0x004fe20000000000 */
[----:B---3--:R-:W-:Y:S01]  /*1120*/  FADD R14, R11, R14 ;  /* 0x0000000e0b0e7221 */ /* 0x008fe20000000000 */
[----:B------:R-:W-:-:S03]  /*1130*/  HFMA2 R11, -RZ, RZ, 0, 0.00048828125 ;  /* 0x00001000ff0b7431 */ /* 0x000fc600000001ff */
[----:B------:R-:W-:Y:S01]  /*1140*/  FADD R14, R9, R14 ;  /* 0x0000000e090e7221 */ /* 0x000fe20000000000 */
[----:B------:R-:W-:Y:S01]  /*1150*/  IADD3 R9, P1, PT, R4, -0x1000, RZ ;  /* 0xfffff00004097810 */ /* 0x000fe20007f3e0ff */
[----:B----4-:R-:W-:-:S03]  /*1160*/  FADD R13, R13, R16 ;  /* 0x000000100d0d7221 */ /* 0x010fc60000000000 */
[----:B------:R-:W-:Y:S02]  /*1170*/  ISETP.GE.U32.AND P0, PT, R9, 0x1000, PT ;  /* 0x000010000900780c */ /* 0x000fe40003f06070 */
[----:B------:R-:W-:-:S04]  /*1180*/  IADD3.X R12, PT, PT, R0, -0x1, RZ, P1, !PT ;  /* 0xffffffff000c7810 */ /* 0x000fc80000ffe4ff */
[----:B------:R-:W-:Y:S01]  /*1190*/  ISETP.GE.U32.AND.EX P0, PT, R12, RZ, PT, P0 ;  /* 0x000000ff0c00720c */ /* 0x000fe20003f06100 */
        /* <DEDUP_REMOVED lines=11> */
[----:B------:R-:W-:Y:S01]  /*1250*/  IMAD.MOV.U32 R13, RZ, RZ, RZ ;  /* 0x000000ffff0d7224 */ /* 0x000fe200078e00ff */
[----:B------:R-:W-:Y:S06]  /*1260*/  @!P0 BRA `(.L_x_338) ;  /* 0x0000000000c08947 */ /* 0x000fec0003800000 */
[----:B------:R-:W0:Y:S01]  /*1270*/  LDC.64 R4, c[0x0][0x390] ;  /* 0x0000e400ff047b82 */ /* 0x000e220000000a00 */
[----:B------:R-:W-:Y:S01]  /*1280*/  MOV R11, 0x1000 ;  /* 0x00001000000b7802 */ /* 0x000fe20000000f00 */
[----:B------:R-:W-:-:S07]  /*1290*/  IMAD.MOV.U32 R13, RZ, RZ, RZ ;  /* 0x000000ffff0d7224 */ /* 0x000fce00078e00ff */
.L_x_340:
[----:B------:R-:W-:-:S04]  /*12a0*/  LEA R6, P0, R11, R2, 0x2 ;  /* 0x000000020b067211 */ /* 0x000fc800078010ff */
[----:B------:R-:W-:-:S05]  /*12b0*/  LEA.HI.X R7, R11, R3, R13, 0x2, P0 ;  /* 0x000000030b077211 */ /* 0x000fca00000f140d */
[----:B------:R-:W2:Y:S04]  /*12c0*/  LDG.E R0, desc[UR6][R6.64+0x2400] ;  /* 0x0024000606007981 */ /* 0x000ea8000c1e1900 */
[----:B------:R-:W2:Y:S04]  /*12d0*/  LDG.E R15, desc[UR6][R6.64+0x2800] ;  /* 0x00280006060f7981 */ /* 0x000ea8000c1e1900 */
        /* <DEDUP_REMOVED lines=14> */
[----:B0-----:R-:W-:-:S04]  /*13c0*/  IADD3 R6, P1, PT, -R11, R4, RZ ;  /* 0x000000040b067210 */ /* 0x001fc80007f3e1ff */
[----:B------:R-:W-:Y:S01]  /*13d0*/  ISETP.GE.U32.AND P0, PT, R6, 0x1000, PT ;  /* 0x000010000600780c */ /* 0x000fe20003f06070 */
[----:B--2---:R-:W-:Y:S01]  /*13e0*/  FADD R15, R0, R15 ;  /* 0x0000000f000f7221 */ /* 0x004fe20000000000 */
[----:B------:R-:W-:-:S04]  /*13f0*/  MOV R0, R5 ;  /* 0x0000000500007202 */ /* 0x000fc80000000f00 */
[----:B------:R-:W-:Y:S01]  /*1400*/  IADD3.X R6, PT, PT, ~R13, R0, RZ, P1, !PT ;  /* 0x000000000d067210 */ /* 0x000fe20000ffe5ff */
[----:B---3--:R-:W-:-:S03]  /*1410*/  FADD R10, R27, R10 ;  /* 0x0000000a1b0a7221 */ /* 0x008fc60000000000 */
[----:B------:R-:W-:Y:S01]  /*1420*/  ISETP.GE.U32.AND.EX P0, PT, R6, RZ, PT, P0 ;  /* 0x000000ff0600720c */ /* 0x000fe20003f06100 */
[----:B----4-:R-:W-:-:S04]  /*1430*/  FADD R29, R26, R29 ;  /* 0x0000001d1a1d7221 */ /* 0x010fc80000000000 */
[----:B------:R-:W-:Y:S01]  /*1440*/  FADD R10, R10, R29 ;  /* 0x0000001d0a0a7221 */ /* 0x000fe20000000000 */
[----:B-----5:R-:W-:Y:S01]  /*1450*/  FADD R24, R24, R25 ;  /* 0x0000001918187221 */ /* 0x020fe20000000000 */
[----:B------:R-:W-:-:S04]  /*1460*/  FADD R23, R23, R22 ;  /* 0x0000001617177221 */ /* 0x000fc80000000000 */
        /* <DEDUP_REMOVED lines=11> */
[----:B------:R-:W-:-:S05]  /*1520*/  IADD3 R11, P0, PT, R11, 0x1000, RZ ;  /* 0x000010000b0b7810 */ /* 0x000fca0007f1e0ff */
[----:B------:R-:W-:Y:S01]  /*1530*/  IMAD.X R13, RZ, RZ, R13, P0 ;  /* 0x000000ffff0d7224 */ /* 0x000fe200000e060d */
[----:B------:R-:W-:-:S04]  /*1540*/  ISETP.GT.U32.AND P0, PT, R11, R9, PT ;  /* 0x000000090b00720c */ /* 0x000fc80003f04070 */
[----:B------:R-:W-:-:S13]  /*1550*/  ISETP.GT.U32.AND.EX P0, PT, R13, R12, PT, P0 ;  /* 0x0000000c0d00720c */ /* 0x000fda0003f04100 */
[----:B------:R-:W-:Y:S05]  /*1560*/  @!P0 BRA `(.L_x_340) ;  /* 0xfffffffc004c8947 */ /* 0x000fea000383ffff */
.L_x_338:
[CC--:B------:R-:W-:Y:S01]  /*1570*/  IADD3 R3, PT, PT, -R11.reuse, R4.reuse, RZ ;  /* 0x000000040b037210 */ /* 0x0c0fe20007ffe1ff */
[----:B------:R-:W-:Y:S01]  /*1580*/  BSSY.RECONVERGENT B1, `(.L_x_339) ;  /* 0x0000080000017945 */ /* 0x000fe20003800200 */
[----:B------:R-:W-:Y:S02]  /*1590*/  ISETP.GE.U32.AND P1, PT, R11, R4, PT ;  /* 0x000000040b00720c */ /* 0x000fe40003f26070 */
[----:B------:R-:W-:-:S04]  /*15a0*/  ISETP.GE.AND P0, PT, R8, R3, PT ;  /* 0x000000030800720c */ /* 0x000fc80003f06270 */
[----:B------:R-:W-:-:S13]  /*15b0*/  ISETP.GE.U32.OR.EX P0, PT, R13, R0, P0, P1 ;  /* 0x000000000d00720c */ /* 0x000fda0000706510 */
[----:B------:R-:W-:Y:S05]  /*15c0*/  @P0 BRA `(.L_x_341) ;  /* 0x0000000400ec0947 */ /* 0x000fea0003800000 */
[----:B------:R-:W-:Y:S01]  /*15d0*/  LOP3.LUT R0, RZ, R8, RZ, 0x33, !PT ;  /* 0x00000008ff007212 */ /* 0x000fe200078e33ff */
[----:B------:R-:W-:Y:S03]  /*15e0*/  BSSY.RECONVERGENT B2, `(.L_x_342) ;  /* 0x0000038000027945 */ /* 0x000fe60003800200 */
[----:B------:R-:W-:-:S04]  /*15f0*/  IADD3 R0, PT, PT, -R11, R4, R0 ;  /* 0x000000040b007210 */ /* 0x000fc80007ffe100 */
[C---:B------:R-:W-:Y:S02]  /*1600*/  ISETP.GE.U32.AND P1, PT, R0.reuse, 0xf00, PT ;  /* 0x00000f000000780c */ /* 0x040fe40003f26070 */
[----:B------:R-:W-:Y:S02]  /*1610*/  LEA.HI R4, R0, 0x1, RZ, 0x18 ;  /* 0x0000000100047811 */ /* 0x000fe400078fc0ff */
[----:B------:R-:W-:Y:S02]  /*1620*/  MOV R0, R8 ;  /* 0x0000000800007202 */ /* 0x000fe40000000f00 */
[----:B------:R-:W-:-:S04]  /*1630*/  LOP3.LUT R24, R4, 0xf, RZ, 0xc0, !PT ;  /* 0x0000000f04187812 */ /* 0x000fc800078ec0ff */
[----:B------:R-:W-:-:S03]  /*1640*/  ISETP.NE.AND P0, PT, R24, RZ, PT ;  /* 0x000000ff1800720c */ /* 0x000fc60003f05270 */
[----:B------:R-:W-:Y:S10]  /*1650*/  @!P1 BRA `(.L_x_343) ;  /* 0x0000000000c09947 */ /* 0x000ff40003800000 */
[----:B------:R-:W0:Y:S01]  /*1660*/  LDCU.64 UR4, c[0x0][0x380] ;  /* 0x00007000ff0477ac */ /* 0x000e220008000a00 */
[----:B------:R-:W-:Y:S02]  /*1670*/  IADD3 R3, P1, PT, R8, R11, RZ ;  /* 0x0000000b08037210 */ /* 0x000fe40007f3e0ff */
[----:B------:R-:W-:-:S03]  /*1680*/  LOP3.LUT R9, R4, 0x1fffff0, RZ, 0xc0, !PT ;  /* 0x01fffff004097812 */ /* 0x000fc600078ec0ff */
[----:B------:R-:W-:Y:S01]  /*1690*/  IMAD.X R0, RZ, RZ, R13, P1 ;  /* 0x000000ffff007224 */ /* 0x000fe200008e060d */
[----:B------:R-:W-:Y:S02]  /*16a0*/  IADD3 R9, PT, PT, -R9, RZ, RZ ;  /* 0x000000ff09097210 */ /* 0x000fe40007ffe1ff */
[----:B0-----:R-:W-:-:S04]  /*16b0*/  LEA R2, P2, R3, UR4, 0x2 ;  /* 0x0000000403027c11 */ /* 0x001fc8000f8410ff */
[----:B------:R-:W-:Y:S02]  /*16c0*/  IADD3 R2, P1, PT, R2, 0x2000, RZ ;  /* 0x0000200002027810 */ /* 0x000fe40007f3e0ff */
[----:B------:R-:W-:Y:S02]  /*16d0*/  LEA.HI.X R3, R3, UR5, R0, 0x2, P2 ;  /* 0x0000000503037c11 */ /* 0x000fe400090f1400 */
[----:B------:R-:W-:-:S03]  /*16e0*/  MOV R0, R8 ;  /* 0x0000000800007202 */ /* 0x000fc60000000f00 */
[----:B------:R-:W-:-:S07]  /*16f0*/  IMAD.X R3, RZ, RZ, R3, P1 ;  /* 0x000000ffff037224 */ /* 0x000fce00008e0603 */
.L_x_344:
        /* <DEDUP_REMOVED lines=16> */
[----:B------:R-:W-:Y:S01]  /*1800*/  IADD3 R9, PT, PT, R9, 0x10, RZ ;  /* 0x0000001009097810 */ /* 0x000fe20007ffe0ff */
[----:B------:R-:W-:-:S03]  /*1810*/  VIADD R0, R0, 0x1000 ;  /* 0x0000100000007836 */ /* 0x000fc60000000000 */
[----:B------:R-:W-:Y:S02]  /*1820*/  ISETP.NE.AND P1, PT, R9, RZ, PT ;  /* 0x000000ff0900720c */ /* 0x000fe40003f25270 */
[----:B0-----:R-:W-:-:S04]  /*1830*/  IADD3 R2, P2, PT, R2, 0x4000, RZ ;  /* 0x0000400002027810 */ /* 0x001fc80007f5e0ff */
[----:B------:R-:W-:Y:S01]  /*1840*/  IADD3.X R3, PT, PT, RZ, R3, RZ, P2, !PT ;  /* 0x00000003ff037210 */ /* 0x000fe200017fe4ff */
        /* <DEDUP_REMOVED lines=17> */
.L_x_343:
[----:B------:R-:W-:Y:S05]  /*1960*/  BSYNC.RECONVERGENT B2 ;  /* 0x0000000000027941 */ /* 0x000fea0003800200 */
.L_x_342:
[----:B------:R-:W-:Y:S05]  /*1970*/  @!P0 BRA `(.L_x_341) ;  /* 0x0000000400008947 */ /* 0x000fea0003800000 */
[----:B------:R-:W-:Y:S01]  /*1980*/  ISETP.GE.U32.AND P0, PT, R24, 0x8, PT ;  /* 0x000000081800780c */ /* 0x000fe20003f06070 */
[----:B------:R-:W-:Y:S01]  /*1990*/  BSSY.RECONVERGENT B2, `(.L_x_345) ;  /* 0x000001a000027945 */ /* 0x000fe20003800200 */
[----:B------:R-:W-:-:S04]  /*19a0*/  LOP3.LUT R7, R4, 0x7, RZ, 0xc0, !PT ;  /* 0x0000000704077812 */ /* 0x000fc800078ec0ff */
[----:B------:R-:W-:-:S07]  /*19b0*/  ISETP.NE.AND P1, PT, R7, RZ, PT ;  /* 0x000000ff0700720c */ /* 0x000fce0003f25270 */
[----:B------:R-:W-:Y:S06]  /*19c0*/  @!P0 BRA `(.L_x_346) ;  /* 0x0000000000588947 */ /* 0x000fec0003800000 */
[----:B------:R-:W0:Y:S01]  /*19d0*/  LDCU.64 UR4, c[0x0][0x380] ;  /* 0x00007000ff0477ac */ /* 0x000e220008000a00 */
[----:B------:R-:W-:-:S04]  /*19e0*/  IADD3 R3, P0, PT, R0, R11, RZ ;  /* 0x0000000b00037210 */ /* 0x000fc80007f1e0ff */
[----:B------:R-:W-:Y:S02]  /*19f0*/  IADD3.X R6, PT, PT, RZ, R13, RZ, P0, !PT ;  /* 0x0000000dff067210 */ /* 0x000fe400007fe4ff */
        /* <DEDUP_REMOVED lines=10> */
[----:B------:R-:W-:Y:S01]  /*1aa0*/  IADD3 R0, PT, PT, R0, 0x800, RZ ;  /* 0x0000080000007810 */ /* 0x000fe20007ffe0ff */
        /* <DEDUP_REMOVED lines=8> */
.L_x_346:
[----:B------:R-:W-:Y:S05]  /*1b30*/  BSYNC.RECONVERGENT B2 ;  /* 0x0000000000027941 */ /* 0x000fea0003800200 */
.L_x_345:
        /* <DEDUP_REMOVED lines=15> */
[----:B------:R-:W-:Y:S01]  /*1c30*/  IADD3 R0, PT, PT, R0, 0x400, RZ ;  /* 0x0000040000007810 */ /* 0x000fe20007ffe0ff */
[----:B--2---:R-:W-:-:S04]  /*1c40*/  FADD R5, R10, R5 ;  /* 0x000000050a057221 */ /* 0x004fc80000000000 */
[----:B---3--:R-:W-:-:S04]  /*1c50*/  FADD R4, R5, R4 ;  /* 0x0000000405047221 */ /* 0x008fc80000000000 */
[----:B----4-:R-:W-:-:S04]  /*1c60*/  FADD R4, R4, R7 ;  /* 0x0000000704047221 */ /* 0x010fc80000000000 */
[----:B-----5:R-:W-:-:S07]  /*1c70*/  FADD R10, R4, R9 ;  /* 0x00000009040a7221 */ /* 0x020fce0000000000 */
.L_x_348:
[----:B------:R-:W-:Y:S05]  /*1c80*/  BSYNC.RECONVERGENT B2 ;  /* 0x0000000000027941 */ /* 0x000fea0003800200 */
.L_x_347:
[----:B------:R-:W-:Y:S05]  /*1c90*/  @!P1 BRA `(.L_x_341) ;  /* 0x0000000000389947 */ /* 0x000fea0003800000 */
[----:B------:R-:W0:Y:S01]  /*1ca0*/  LDCU.64 UR4, c[0x0][0x380] ;  /* 0x00007000ff0477ac */ /* 0x000e220008000a00 */
[----:B------:R-:W-:Y:S01]  /*1cb0*/  IADD3 R5, P0, PT, R0, R11, RZ ;  /* 0x0000000b00057210 */ /* 0x000fe20007f1e0ff */
[----:B------:R-:W-:-:S03]  /*1cc0*/  IMAD.MOV R0, RZ, RZ, -R6 ;  /* 0x000000ffff007224 */ /* 0x000fc600078e0a06 */
[----:B------:R-:W-:Y:S02]  /*1cd0*/  IADD3.X R4, PT, PT, RZ, R13, RZ, P0, !PT ;  /* 0x0000000dff047210 */ /* 0x000fe400007fe4ff */
[----:B0-----:R-:W-:-:S04]  /*1ce0*/  LEA R2, P1, R5, UR4, 0x2 ;  /* 0x0000000405027c11 */ /* 0x001fc8000f8210ff */
[----:B------:R-:W-:-:S09]  /*1cf0*/  LEA.HI.X R5, R5, UR5, R4, 0x2, P1 ;  /* 0x0000000505057c11 */ /* 0x000fd200088f1404 */
.L_x_349:
[----:B------:R-:W-:-:S06]  /*1d00*/  MOV R3, R5 ;  /* 0x0000000500037202 */ /* 0x000fcc0000000f00 */
[----:B------:R0:W2:Y:S01]  /*1d10*/  LDG.E R3, desc[UR6][R2.64] ;  /* 0x0000000602037981 */ /* 0x0000a2000c1e1900 */
[----:B------:R-:W-:-:S04]  /*1d20*/  IADD3 R0, PT, PT, R0, 0x1, RZ ;  /* 0x0000000100007810 */ /* 0x000fc80007ffe0ff */
[----:B------:R-:W-:Y:S02]  /*1d30*/  ISETP.NE.AND P0, PT, R0, RZ, PT ;  /* 0x000000ff0000720c */ /* 0x000fe40003f05270 */
[----:B0-----:R-:W-:-:S05]  /*1d40*/  IADD3 R2, P1, PT, R2, 0x400, RZ ;  /* 0x0000040002027810 */ /* 0x001fca0007f3e0ff */
[----:B------:R-:W-:Y:S02]  /*1d50*/  IMAD.X R5, RZ, RZ, R5, P1 ;  /* 0x000000ffff057224 */ /* 0x000fe400008e0605 */
[----:B--2---:R-:W-:-:S04]  /*1d60*/  FADD R10, R3, R10 ;  /* 0x0000000a030a7221 */ /* 0x004fc80000000000 */
[----:B------:R-:W-:Y:S05]  /*1d70*/  @P0 BRA `(.L_x_349) ;  /* 0xfffffffc00e00947 */ /* 0x000fea000383ffff */
.L_x_341:
[----:B------:R-:W-:Y:S05]  /*1d80*/  BSYNC.RECONVERGENT B1 ;  /* 0x0000000000017941 */ /* 0x000fea0003800200 */
.L_x_339:
[----:B------:R-:W0:Y:S01]  /*1d90*/  S2R R6, SR_LANEID ;  /* 0x0000000000067919 */ /* 0x000e220000000000 */
[----:B------:R-:W-:Y:S02]  /*1da0*/  MOV R3, R10 ;  /* 0x0000000a00037202 */ /* 0x000fe40000000f00 */
[----:B------:R-:W-:-:S03]  /*1db0*/  ISETP.NE.AND P5, PT, R8, RZ, PT ;  /* 0x000000ff0800720c */ /* 0x000fc60003fa5270 */
        /* <DEDUP_REMOVED lines=39> */
.L_x_337:
[----:B------:R-:W-:Y:S05]  /*2030*/  BSYNC.RECONVERGENT B0 ;  /* 0x0000000000007941 */ /* 0x000fea0003800200 */
.L_x_322:
[----:B------:R-:W-:Y:S05]  /*2040*/  @P5 EXIT ;  /* 0x000000000000594d */ /* 0x000fea0003800000 */
[----:B01----:R-:W0:Y:S01]  /*2050*/  LDC.64 R2, c[0x0][0x388] ;  /* 0x0000e200ff027b82 */ /* 0x003e220000000a00 */
[----:B------:R-:W2:Y:S02]  /*2060*/  LDCU UR4, c[0x0][0x39c] ;  /* 0x00007380ff0477ac */ /* 0x000ea40008000800 */
[----:B--2---:R-:W-:-:S05]  /*2070*/  FADD R5, R8, UR4 ;  /* 0x0000000408057e21 */ /* 0x004fca0008000000 */
[----:B0-----:R-:W-:Y:S01]  /*2080*/  STG.E desc[UR6][R2.64], R5 ;  /* 0x0000000502007986 */ /* 0x001fe2000c101906 */
[----:B------:R-:W-:Y:S05]  /*2090*/  EXIT ;  /* 0x000000000000794d */ /* 0x000fea0003800000 */
.L_x_350:
        /* <DEDUP_REMOVED lines=14> */
.L_x_523:


//--------------------- .text._ZN3cub18CUB_300001_SM_10006detail6reduce28DeviceReduceSingleTileKernelINS2_10policy_hubIfjN4cuda3std3__44plusIfEEE10Policy1000EPfSC_iS9_ffNS7_10__identityEEEvT0_T1_T2_T3_T4_T6_ --------------------------
	.section	.text._ZN3cub18CUB_300001_SM_10006detail6reduce28DeviceReduceSingleTileKernelINS2_10policy_hubIfjN4cuda3std3__44plusIfEEE10Policy1000EPfSC_iS9_ffNS7_10__identityEEEvT0_T1_T2_T3_T4_T6_,"ax",@progbits
	.align	128
        .global         _ZN3cub18CUB_300001_SM_10006detail6reduce28DeviceReduceSingleTileKernelINS2_10policy_hubIfjN4cuda3std3__44plusIfEEE10Policy1000EPfSC_iS9_ffNS7_10__identityEEEvT0_T1_T2_T3_T4_T6_
        .type           _ZN3cub18CUB_300001_SM_10006detail6reduce28DeviceReduceSingleTileKernelINS2_10policy_hubIfjN4cuda3std3__44plusIfEEE10Policy1000EPfSC_iS9_ffNS7_10__identityEEEvT0_T1_T2_T3_T4_T6_,@function
        .size           _ZN3cub18CUB_300001_SM_10006detail6reduce28DeviceReduceSingleTileKernelINS2_10policy_hubIfjN4cuda3std3__44plusIfEEE10Policy1000EPfSC_iS9_ffNS7_10__identityEEEvT0_T1_T2_T3_T4_T6_,(.L_x_524 - _ZN3cub18CUB_300001_SM_10006detail6reduce28DeviceReduceSingleTileKernelINS2_10policy_hubIfjN4cuda3std3__44plusIfEEE10Policy1000EPfSC_iS9_ffNS7_10__identityEEEvT0_T1_T2_T3_T4_T6_)
        .other          _ZN3cub18CUB_300001_SM_10006detail6reduce28DeviceReduceSingleTileKernelINS2_10policy_hubIfjN4cuda3std3__44plusIfEEE10Policy1000EPfSC_iS9_ffNS7_10__identityEEEvT0_T1_T2_T3_T4_T6_,@"STO_CUDA_ENTRY STV_DEFAULT"
_ZN3cub18CUB_300001_SM_10006detail6reduce28DeviceReduceSingleTileKernelINS2_10policy_hubIfjN4cuda3std3__44plusIfEEE10Policy1000EPfSC_iS9_ffNS7_10__identityEEEvT0_T1_T2_T3_T4_T6_:
.text._ZN3cub18CUB_300001_SM_10006detail6reduce28DeviceReduceSingleTileKernelINS2_10policy_hubIfjN4cuda3std3__44plusIfEEE10Policy1000EPfSC_iS9_ffNS7_10__identityEEEvT0_T1_T2_T3_T4_T6_:
        /* <DEDUP_REMOVED lines=13> */
.L_x_351:
        /* <DEDUP_REMOVED lines=16> */
.L_x_356:
[----:B------:R-:W-:Y:S05]  /*01d0*/  BSYNC.RECONVERGENT B1 ;  /* 0x0000000000017941 */ /* 0x000fea0003800200 */
.L_x_355:
        /* <DEDUP_REMOVED lines=16> */
.L_x_361:
        /* <DEDUP_REMOVED lines=9> */
.L_x_360:
[----:B------:R-:W-:Y:S05]  /*0370*/  BSYNC.RECONVERGENT B2 ;  /* 0x0000000000027941 */ /* 0x000fea0003800200 */
.L_x_359:
        /* <DEDUP_REMOVED lines=8> */
.L_x_364:
        /* <DEDUP_REMOVED lines=43> */
.L_x_363:
[----:B------:R-:W-:Y:S05]  /*06b0*/  BSYNC.RECONVERGENT B2 ;  /* 0x0000000000027941 */ /* 0x000fea0003800200 */
.L_x_362:
        /* <DEDUP_REMOVED lines=26> */
.L_x_366:
[----:B------:R-:W-:Y:S05]  /*0860*/  BSYNC.RECONVERGENT B2 ;  /* 0x0000000000027941 */ /* 0x000fea0003800200 */
.L_x_365:
        /* <DEDUP_REMOVED lines=12> */
.L_x_358:
[----:B------:R-:W-:Y:S05]  /*0930*/  BSYNC.RECONVERGENT B1 ;  /* 0x0000000000017941 */ /* 0x000fea0003800200 */
.L_x_357:
        /* <DEDUP_REMOVED lines=10> */
[----:B------:R-:W1:Y:S06]  /*09e0*/  SHFL.DOWN PT, R3, R0, 0x2, 0x1f ;  /* 0x08401f0000037f89 */ /* 0x000e6c00000e0000 */
[----:B------:R-:W2:Y:S01]  /*09f0*/  @!P1 S2R R6, SR_CgaCtaId ;  /* 0x0000000000069919 */ /* 0x000ea20000008800 */
[----:B0-----:R-:W-:Y:S02]  /*0a00*/  @!P1 MOV R5, 0x400 ;  /* 0x0000040000059802 */ /* 0x001fe40000000f00 */
[----:B------:R-:W-:-:S04]  /*0a10*/  @!P1 SHF.R.U32.HI R4, RZ, 0x3, R2 ;  /* 0x00000003ff049819 */ /* 0x000fc80000011602 */
[----:B------:R-:W-:Y:S01]  /*0a20*/  @!P1 LOP3.LUT R4, R4, 0x7c, RZ, 0xc0, !PT ;  /* 0x0000007c04049812 */ /* 0x000fe200078ec0ff */
[----:B-1----:R-:W-:Y:S01]  /*0a30*/  @!P0 FADD R0, R0, R3 ;  /* 0x0000000300008221 */ /* 0x002fe20000000000 */
[----:B------:R-:W-:-:S04]  /*0a40*/  ISETP.GT.AND P0, PT, R8, 0x1b, PT ;  /* 0x0000001b0800780c */ /* 0x000fc80003f04270 */
[----:B------:R-:W0:Y:S01]  /*0a50*/  SHFL.DOWN PT, R3, R0, 0x4, 0x1f ;  /* 0x08801f0000037f89 */ /* 0x000e2200000e0000 */
[----:B--2---:R-:W-:-:S04]  /*0a60*/  @!P1 LEA R5, R6, R5, 0x18 ;  /* 0x0000000506059211 */ /* 0x004fc800078ec0ff */
        /* <DEDUP_REMOVED lines=16> */
[----:B0-----:R-:W0:Y:S04]  /*0b70*/  LDS.128 R4, [UR4+0x10] ;  /* 0x00001004ff047984 */ /* 0x001e280008000c00 */
[----:B------:R-:W1:Y:S04]  /*0b80*/  LDS.128 R12, [UR4+0x20] ;  /* 0x00002004ff0c7984 */ /* 0x000e680008000c00 */
[----:B------:R-:W2:Y:S04]  /*0b90*/  LDS.128 R8, [UR4+0x30] ;  /* 0x00003004ff087984 */ /* 0x000ea80008000c00 */
[----:B------:R-:W3:Y:S01]  /*0ba0*/  LDS.128 R16, [UR4+0x40] ;  /* 0x00004004ff107984 */ /* 0x000ee20008000c00 */
[----:B0-----:R-:W-:-:S04]  /*0bb0*/  FADD R5, R0, R5 ;  /* 0x0000000500057221 */ /* 0x001fc80000000000 */
[----:B------:R-:W-:-:S04]  /*0bc0*/  FADD R6, R5, R6 ;  /* 0x0000000605067221 */ /* 0x000fc80000000000 */
[----:B------:R-:W-:-:S04]  /*0bd0*/  FADD R7, R6, R7 ;  /* 0x0000000706077221 */ /* 0x000fc80000000000 */
[----:B-1----:R-:W-:-:S04]  /*0be0*/  FADD R12, R7, R12 ;  /* 0x0000000c070c7221 */ /* 0x002fc80000000000 */
[----:B------:R-:W-:-:S04]  /*0bf0*/  FADD R13, R12, R13 ;  /* 0x0000000d0c0d7221 */ /* 0x000fc80000000000 */
[----:B------:R-:W-:-:S04]  /*0c00*/  FADD R14, R13, R14 ;  /* 0x0000000e0d0e7221 */ /* 0x000fc80000000000 */
[----:B------:R-:W-:-:S04]  /*0c10*/  FADD R15, R14, R15 ;  /* 0x0000000f0e0f7221 */ /* 0x000fc80000000000 */
[----:B--2---:R-:W-:-:S04]  /*0c20*/  FADD R8, R15, R8 ;  /* 0x000000080f087221 */ /* 0x004fc80000000000 */
[----:B------:R-:W-:-:S04]  /*0c30*/  FADD R9, R8, R9 ;  /* 0x0000000908097221 */ /* 0x000fc80000000000 */
[----:B------:R-:W-:-:S04]  /*0c40*/  FADD R10, R9, R10 ;  /* 0x0000000a090a7221 */ /* 0x000fc80000000000 */
[----:B------:R-:W-:-:S04]  /*0c50*/  FADD R11, R10, R11 ;  /* 0x0000000b0a0b7221 */ /* 0x000fc80000000000 */
[----:B---3--:R-:W-:-:S04]  /*0c60*/  FADD R16, R11, R16 ;  /* 0x000000100b107221 */ /* 0x008fc80000000000 */
[----:B------:R-:W-:-:S04]  /*0c70*/  FADD R17, R16, R17 ;  /* 0x0000001110117221 */ /* 0x000fc80000000000 */
[----:B------:R-:W-:-:S04]  /*0c80*/  FADD R18, R17, R18 ;  /* 0x0000001211127221 */ /* 0x000fc80000000000 */
[----:B------:R-:W-:Y:S01]  /*0c90*/  FADD R0, R18, R19 ;  /* 0x0000001312007221 */ /* 0x000fe20000000000 */
[----:B------:R-:W-:Y:S06]  /*0ca0*/  BRA `(.L_x_368) ;  /* 0x0000003400707947 */ /* 0x000fec0003800000 */
.L_x_367:
        /* <DEDUP_REMOVED lines=23> */
[-C--:B------:R-:W-:Y:S02]  /*0e20*/  ISETP.GT.AND P0, PT, R5, R4.reuse, PT ;  /* 0x000000040500720c */ /* 0x080fe40003f04270 */
[----:B------:R-:W-:Y:S02]  /*0e30*/  IADD3 R5, PT, PT, R9, 0x10, RZ ;  /* 0x0000001009057810 */ /* 0x000fe40007ffe0ff */
        /* <DEDUP_REMOVED lines=20> */
[----:B------:R-:W0:Y:S04]  /*0f80*/  LDS.128 R16, [UR4+0x10] ;  /* 0x00001004ff107984 */ /* 0x000e280008000c00 */
[----:B----4-:R-:W1:Y:S04]  /*0f90*/  LDS.128 R4, [UR4+0x20] ;  /* 0x00002004ff047984 */ /* 0x010e680008000c00 */
[----:B------:R-:W2:Y:S04]  /*0fa0*/  LDS.128 R8, [UR4+0x30] ;  /* 0x00003004ff087984 */ /* 0x000ea80008000c00 */
[----:B------:R-:W3:Y:S01]  /*0fb0*/  LDS.128 R12, [UR4+0x40] ;  /* 0x00004004ff0c7984 */ /* 0x000ee20008000c00 */
[----:B0-----:R-:W-:Y:S01]  /*0fc0*/  @P2 FADD R0, R0, R17 ;  /* 0x0000001100002221 */ /* 0x001fe20000000000 */
[----:B------:R-:W-:-:S03]  /*0fd0*/  ISETP.GT.AND P2, PT, R3, 0x80, PT ;  /* 0x000000800300780c */ /* 0x000fc60003f44270 */
[----:B------:R-:W-:Y:S01]  /*0fe0*/  @P3 FADD R0, R0, R18 ;  /* 0x0000001200003221 */ /* 0x000fe20000000000 */
[----:B------:R-:W-:-:S03]  /*0ff0*/  ISETP.GT.AND P3, PT, R3, 0xa0, PT ;  /* 0x000000a00300780c */ /* 0x000fc60003f64270 */
[----:B------:R-:W-:Y:S01]  /*1000*/  @P1 FADD R0, R0, R19 ;  /* 0x0000001300001221 */ /* 0x000fe20000000000 */
[----:B------:R-:W-:-:S05]  /*1010*/  ISETP.GT.AND P1, PT, R3, 0xe0, PT ;  /* 0x000000e00300780c */ /* 0x000fca0003f24270 */
[----:B-1----:R-:W-:Y:S01]  /*1020*/  @P2 FADD R0, R0, R4 ;  /* 0x0000000400002221 */ /* 0x002fe20000000000 */
[----:B------:R-:W-:-:S03]  /*1030*/  ISETP.GT.AND P2, PT, R3, 0x100, PT ;  /* 0x000001000300780c */ /* 0x000fc60003f44270 */
[----:B------:R-:W-:Y:S01]  /*1040*/  @P3 FADD R0, R0, R5 ;  /* 0x0000000500003221 */ /* 0x000fe20000000000 */
[----:B------:R-:W-:-:S03]  /*1050*/  ISETP.GT.AND P3, PT, R3, 0x120, PT ;  /* 0x000001200300780c */ /* 0x000fc60003f64270 */
[----:B------:R-:W-:Y:S01]  /*1060*/  @P4 FADD R0, R0, R6 ;  /* 0x0000000600004221 */ /* 0x000fe20000000000 */
[----:B------:R-:W-:-:S03]  /*1070*/  ISETP.GT.AND P4, PT, R3, 0x140, PT ;  /* 0x000001400300780c */ /* 0x000fc60003f84270 */
[----:B------:R-:W-:Y:S01]  /*1080*/  @P1 FADD R0, R0, R7 ;  /* 0x0000000700001221 */ /* 0x000fe20000000000 */
[----:B------:R-:W-:-:S03]  /*1090*/  ISETP.GT.AND P1, PT, R3, 0x160, PT ;  /* 0x000001600300780c */ /* 0x000fc60003f24270 */
[----:B--2---:R-:W-:Y:S01]  /*10a0*/  @P2 FADD R0, R0, R8 ;  /* 0x0000000800002221 */ /* 0x004fe20000000000 */
[----:B------:R-:W-:-:S03]  /*10b0*/  ISETP.GT.AND P2, PT, R3, 0x180, PT ;  /* 0x000001800300780c */ /* 0x000fc60003f44270 */
[----:B------:R-:W-:Y:S01]  /*10c0*/  @P3 FADD R0, R0, R9 ;  /* 0x0000000900003221 */ /* 0x000fe20000000000 */
[----:B------:R-:W-:-:S03]  /*10d0*/  ISETP.GT.AND P3, PT, R3, 0x1a0, PT ;  /* 0x000001a00300780c */ /* 0x000fc60003f64270 */
[----:B------:R-:W-:Y:S01]  /*10e0*/  @P4 FADD R0, R0, R10 ;  /* 0x0000000a00004221 */ /* 0x000fe20000000000 */
[----:B------:R-:W-:-:S03]  /*10f0*/  ISETP.GT.AND P4, PT, R3, 0x1c0, PT ;  /* 0x000001c00300780c */ /* 0x000fc60003f84270 */
[----:B------:R-:W-:Y:S01]  /*1100*/  @P1 FADD R0, R0, R11 ;  /* 0x0000000b00001221 */ /* 0x000fe20000000000 */
[----:B------:R-:W-:-:S03]  /*1110*/  ISETP.GT.AND P1, PT, R3, 0x1e0, PT ;  /* 0x000001e00300780c */ /* 0x000fc60003f24270 */
[----:B---3--:R-:W-:-:S04]  /*1120*/  @P2 FADD R0, R0, R12 ;  /* 0x0000000c00002221 */ /* 0x008fc80000000000 */
[----:B------:R-:W-:-:S04]  /*1130*/  @P3 FADD R0, R0, R13 ;  /* 0x0000000d00003221 */ /* 0x000fc80000000000 */
[----:B------:R-:W-:-:S04]  /*1140*/  @P4 FADD R0, R0, R14 ;  /* 0x0000000e00004221 */ /* 0x000fc80000000000 */
[----:B------:R-:W-:Y:S01]  /*1150*/  @P1 FADD R0, R0, R15 ;  /* 0x0000000f00001221 */ /* 0x000fe20000000000 */
[----:B------:R-:W-:Y:S06]  /*1160*/  BRA `(.L_x_368) ;  /* 0x0000003000407947 */ /* 0x000fec0003800000 */
.L_x_354:
[----:B------:R-:W0:Y:S01]  /*1170*/  S2R R2, SR_TID.X ;  /* 0x0000000000027919 */ /* 0x000e220000002100 */
[----:B------:R-:W1:Y:S01]  /*1180*/  LDC.64 R4, c[0x0][0x380] ;  /* 0x0000e000ff047b82 */ /* 0x000e620000000a00 */
[----:B0-----:R-:W-:-:S05]  /*1190*/  SHF.L.U32 R7, R2, 0x1, RZ ;  /* 0x0000000102077819 */ /* 0x001fca00000006ff */
[----:B-1----:R-:W-:-:S05]  /*11a0*/  IMAD.WIDE.U32 R4, R7, 0x4, R4 ;  /* 0x0000000407047825 */ /* 0x002fca00078e0004 */
[----:B------:R-:W2:Y:S04]  /*11b0*/  LDG.E.64.CONSTANT R14, desc[UR6][R4.64] ;  /* 0x00000006040e7981 */ /* 0x000ea8000c1e9b00 */
[----:B------:R-:W3:Y:S04]  /*11c0*/  LDG.E.64.CONSTANT R16, desc[UR6][R4.64+0x1000] ;  /* 0x0010000604107981 */ /* 0x000ee8000c1e9b00 */
[----:B------:R-:W4:Y:S04]  /*11d0*/  LDG.E.64.CONSTANT R18, desc[UR6][R4.64+0x2000] ;  /* 0x0020000604127981 */ /* 0x000f28000c1e9b00 */
[----:B------:R-:W5:Y:S04]  /*11e0*/  LDG.E.64.CONSTANT R20, desc[UR6][R4.64+0x3000] ;  /* 0x0030000604147981 */ /* 0x000f68000c1e9b00 */
[----:B------:R-:W5:Y:S04]  /*11f0*/  LDG.E.64.CONSTANT R12, desc[UR6][R4.64+0x4000] ;  /* 0x00400006040c7981 */ /* 0x000f68000c1e9b00 */
[----:B------:R-:W5:Y:S04]  /*1200*/  LDG.E.64.CONSTANT R10, desc[UR6][R4.64+0x5000] ;  /* 0x00500006040a7981 */ /* 0x000f68000c1e9b00 */
[----:B------:R-:W5:Y:S04]  /*1210*/  LDG.E.64.CONSTANT R6, desc[UR6][R4.64+0x6000] ;  /* 0x0060000604067981 */ /* 0x000f68000c1e9b00 */
[----:B------:R-:W5:Y:S01]  /*1220*/  LDG.E.64.CONSTANT R8, desc[UR6][R4.64+0x7000] ;  /* 0x0070000604087981 */ /* 0x000f62000c1e9b00 */
[----:B------:R-:W-:Y:S01]  /*1230*/  ISETP.GE.U32.AND P0, PT, R3, 0x4000, PT ;  /* 0x000040000300780c */ /* 0x000fe20003f06070 */
[----:B--2---:R-:W-:Y:S01]  /*1240*/  FADD R14, R14, R15 ;  /* 0x0000000f0e0e7221 */ /* 0x004fe20000000000 */
[----:B---3--:R-:W-:Y:S01]  /*1250*/  FADD R17, R16, R17 ;  /* 0x0000001110117221 */ /* 0x008fe20000000000 */
[----:B----4-:R-:W-:-:S03]  /*1260*/  FADD R18, R18, R19 ;  /* 0x0000001312127221 */ /* 0x010fc60000000000 */
[----:B------:R-:W-:Y:S01]  /*1270*/  FADD R14, R14, R17 ;  /* 0x000000110e0e7221 */ /* 0x000fe20000000000 */
[----:B-----5:R-:W-:Y:S01]  /*1280*/  FADD R21, R20, R21 ;  /* 0x0000001514157221 */ /* 0x020fe20000000000 */
[----:B------:R-:W-:Y:S02]  /*1290*/  HFMA2 R20, -RZ, RZ, 0, 0.0078125 ;  /* 0x00002000ff147431 */ /* 0x000fe400000001ff */
[----:B------:R-:W-:Y:S01]  /*12a0*/  FADD R12, R12, R13 ;  /* 0x0000000d0c0c7221 */ /* 0x000fe20000000000 */
[----:B------:R-:W-:Y:S01]  /*12b0*/  FADD R21, R18, R21 ;  /* 0x0000001512157221 */ /* 0x000fe20000000000 */
[----:B------:R-:W-:-:S03]  /*12c0*/  FADD R11, R10, R11 ;  /* 0x0000000b0a0b7221 */ /* 0x000fc60000000000 */
[----:B------:R-:W-:Y:S01]  /*12d0*/  FADD R14, R14, R21 ;  /* 0x000000150e0e7221 */ /* 0x000fe20000000000 */
[----:B------:R-:W-:Y:S01]  /*12e0*/  FADD R6, R6, R7 ;  /* 0x0000000706067221 */ /* 0x000fe20000000000 */
[----:B------:R-:W-:Y:S01]  /*12f0*/  FADD R11, R12, R11 ;  /* 0x0000000b0c0b7221 */ /* 0x000fe20000000000 */
[----:B------:R-:W-:-:S04]  /*1300*/  FADD R9, R8, R9 ;  /* 0x0000000908097221 */ /* 0x000fc80000000000 */
[----:B------:R-:W-:-:S04]  /*1310*/  FADD R6, R6, R9 ;  /* 0x0000000906067221 */ /* 0x000fc80000000000 */
[----:B------:R-:W-:-:S04]  /*1320*/  FADD R11, R11, R6 ;  /* 0x000000060b0b7221 */ /* 0x000fc80000000000 */
[----:B------:R-:W-:Y:S01]  /*1330*/  FADD R0, R14, R11 ;  /* 0x0000000b0e007221 */ /* 0x000fe20000000000 */
[----:B------:R-:W-:Y:S06]  /*1340*/  @!P0 BRA `(.L_x_369) ;  /* 0x00000000008c8947 */ /* 0x000fec0003800000 */
[----:B------:R-:W0:Y:S01]  /*1350*/  LDC R24, c[0x0][0x390] ;  /* 0x0000e400ff187b82 */ /* 0x000e220000000800 */
[----:B------:R-:W-:Y:S02]  /*1360*/  IADD3 R21, PT, PT, R3, -0x2000, RZ ;  /* 0xffffe00003157810 */ /* 0x000fe40007ffe0ff */
[----:B------:R-:W-:-:S07]  /*1370*/  MOV R20, 0x2000 ;  /* 0x0000200000147802 */ /* 0x000fce0000000f00 */
.L_x_371:
[----:B------:R-:W-:-:S05]  /*1380*/  IMAD.WIDE R26, R20, 0x4, R4 ;  /* 0x00000004141a7825 */ /* 0x000fca00078e0204 */
[----:B------:R-:W2:Y:S04]  /*1390*/  LDG.E.64.CONSTANT R14, desc[UR6][R26.64+0x6000] ;  /* 0x006000061a0e7981 */ /* 0x000ea8000c1e9b00 */
[----:B------:R-:W2:Y:S04]  /*13a0*/  LDG.E.64.CONSTANT R6, desc[UR6][R26.64+0x7000] ;  /* 0x007000061a067981 */ /* 0x000ea8000c1e9b00 */
[----:B------:R-:W3:Y:S04]  /*13b0*/  LDG.E.64.CONSTANT R22, desc[UR6][R26.64] ;  /* 0x000000061a167981 */ /* 0x000ee8000c1e9b00 */
[----:B------:R-:W4:Y:S04]  /*13c0*/  LDG.E.64.CONSTANT R18, desc[UR6][R26.64+0x1000] ;  /* 0x001000061a127981 */ /* 0x000f28000c1e9b00 */
[----:B------:R-:W5:Y:S04]  /*13d0*/  LDG.E.64.CONSTANT R16, desc[UR6][R26.64+0x2000] ;  /* 0x002000061a107981 */ /* 0x000f68000c1e9b00 */
[----:B------:R-:W5:Y:S04]  /*13e0*/  LDG.E.64.CONSTANT R12, desc[UR6][R26.64+0x3000] ;  /* 0x003000061a0c7981 */ /* 0x000f68000c1e9b00 */
[----:B------:R-:W5:Y:S04]  /*13f0*/  LDG.E.64.CONSTANT R10, desc[UR6][R26.64+0x4000] ;  /* 0x004000061a0a7981 */ /* 0x000f68000c1e9b00 */
[----:B------:R-:W5:Y:S01]  /*1400*/  LDG.E.64.CONSTANT R8, desc[UR6][R26.64+0x5000] ;  /* 0x005000061a087981 */ /* 0x000f62000c1e9b00 */
[----:B0-----:R-:W-:Y:S01]  /*1410*/  MOV R3, R24 ;  /* 0x0000001800037202 */ /* 0x001fe20000000f00 */
[----:B--2---:R-:W-:-:S03]  /*1420*/  FADD R15, R15, R6 ;  /* 0x000000060f0f7221 */ /* 0x004fc60000000000 */
[----:B------:R-:W-:Y:S01]  /*1430*/  IADD3 R6, PT, PT, -R20, R3, RZ ;  /* 0x0000000314067210 */ /* 0x000fe20007ffe1ff */
[----:B---3--:R-:W-:-:S03]  /*1440*/  FADD R0, R22, R0 ;  /* 0x0000000016007221 */ /* 0x008fc60000000000 */
[----:B------:R-:W-:Y:S01]  /*1450*/  ISETP.GE.AND P0, PT, R6, 0x2000, PT ;  /* 0x000020000600780c */ /* 0x000fe20003f06270 */
[----:B----4-:R-:W-:Y:S01]  /*1460*/  FADD R23, R23, R18 ;  /* 0x0000001217177221 */ /* 0x010fe20000000000 */
[----:B-----5:R-:W-:Y:S01]  /*1470*/  FADD R18, R19, R16 ;  /* 0x0000001013127221 */ /* 0x020fe20000000000 */
[----:B------:R-:W-:Y:S01]  /*1480*/  FADD R17, R17, R12 ;  /* 0x0000000c11117221 */ /* 0x000fe20000000000 */
[----:B------:R-:W-:Y:S01]  /*1490*/  FADD R12, R13, R10 ;  /* 0x0000000a0d0c7221 */ /* 0x000fe20000000000 */
[----:B------:R-:W-:Y:S01]  /*14a0*/  FADD R11, R11, R8 ;  /* 0x000000080b0b7221 */ /* 0x000fe20000000000 */
[----:B------:R-:W-:Y:S01]  /*14b0*/  FADD R8, R9, R14 ;  /* 0x0000000e09087221 */ /* 0x000fe20000000000 */
[----:B------:R-:W-:Y:S01]  /*14c0*/  FADD R0, R0, R23 ;  /* 0x0000001700007221 */ /* 0x000fe20000000000 */
[----:B------:R-:W-:Y:S01]  /*14d0*/  FADD R17, R18, R17 ;  /* 0x0000001112117221 */ /* 0x000fe20000000000 */
[----:B------:R-:W-:Y:S01]  /*14e0*/  FADD R11, R12, R11 ;  /* 0x0000000b0c0b7221 */ /* 0x000fe20000000000 */
[----:B------:R-:W-:-:S02]  /*14f0*/  FADD R8, R8, R15 ;  /* 0x0000000f08087221 */ /* 0x000fc40000000000 */
[----:B------:R-:W-:Y:S02]  /*1500*/  FADD R0, R0, R17 ;  /* 0x0000001100007221 */ /* 0x000fe40000000000 */
[----:B------:R-:W-:-:S04]  /*1510*/  FADD R11, R11, R8 ;  /* 0x000000080b0b7221 */ /* 0x000fc80000000000 */
[----:B------:R-:W-:-:S04]  /*1520*/  FADD R11, R0, R11 ;  /* 0x0000000b000b7221 */ /* 0x000fc80000000000 */
[----:B------:R-:W-:Y:S01]  /*1530*/  FADD R0, R7, R11 ;  /* 0x0000000b07007221 */ /* 0x000fe20000000000 */
[----:B------:R-:W-:Y:S06]  /*1540*/  @!P0 BRA `(.L_x_370) ;  /* 0x0000000800308947 */ /* 0x000fec0003800000 */
[----:B------:R-:W-:-:S04]  /*1550*/  IADD3 R20, PT, PT, R20, 0x2000, RZ ;  /* 0x0000200014147810 */ /* 0x000fc80007ffe0ff */
[----:B------:R-:W-:-:S13]  /*1560*/  ISETP.GT.AND P0, PT, R20, R21, PT ;  /* 0x000000151400720c */ /* 0x000fda0003f04270 */
[----:B------:R-:W-:Y:S05]  /*1570*/  @!P0 BRA `(.L_x_371) ;  /* 0xfffffffc00808947 */ /* 0x000fea000383ffff */
.L_x_369:
        /* <DEDUP_REMOVED lines=20> */
.L_x_375:
        /* <DEDUP_REMOVED lines=8> */
.L_x_374:
[----:B------:R-:W-:Y:S05]  /*1740*/  BSYNC.RECONVERGENT B2 ;  /* 0x0000000000027941 */ /* 0x000fea0003800200 */
.L_x_373:
[----:B------:R-:W-:Y:S05]  /*1750*/  @!P1 BRA `(.L_x_372) ;  /* 0x0000000400a89947 */ /* 0x000fea0003800000 */
[----:B------:R-:W0:Y:S01]  /*1760*/  LDCU.64 UR4, c[0x0][0x380] ;  /* 0x00007000ff0477ac */ /* 0x000e220008000a00 */
[----:B------:R-:W-:Y:S01]  /*1770*/  IADD3 R5, PT, PT, R11, -R10, RZ ;  /* 0x8000000a0b057210 */ /* 0x000fe20007ffe0ff */
[----:B------:R-:W-:Y:S01]  /*1780*/  BSSY.RECONVERGENT B2, `(.L_x_376) ;  /* 0x000003b000027945 */ /* 0x000fe20003800200 */
[----:B------:R-:W-:Y:S02]  /*1790*/  IADD3 R3, P0, PT, R10, R20, RZ ;  /* 0x000000140a037210 */ /* 0x000fe40007f1e0ff */
[----:B------:R-:W-:Y:S02]  /*17a0*/  ISETP.GT.AND P1, PT, R5, 0x1800, PT ;  /* 0x000018000500780c */ /* 0x000fe40003f24270 */
[----:B------:R-:W-:Y:S02]  /*17b0*/  IADD3.X R6, PT, PT, RZ, RZ, RZ, P0, !PT ;  /* 0x000000ffff067210 */ /* 0x000fe400007fe4ff */
[----:B0-----:R-:W-:-:S04]  /*17c0*/  LEA R4, P0, R3, UR4, 0x2 ;  /* 0x0000000403047c11 */ /* 0x001fc8000f8010ff */
[----:B------:R-:W-:Y:S02]  /*17d0*/  LEA.HI.X R3, R3, UR5, R6, 0x2, P0 ;  /* 0x0000000503037c11 */ /* 0x000fe400080f1406 */
[----:B------:R-:W-:-:S04]  /*17e0*/  IADD3 R4, P0, PT, R4, 0x1000, RZ ;  /* 0x0000100004047810 */ /* 0x000fc80007f1e0ff */
[----:B------:R-:W-:Y:S02]  /*17f0*/  IADD3.X R5, PT, PT, RZ, R3, RZ, P0, !PT ;  /* 0x00000003ff057210 */ /* 0x000fe400007fe4ff */
[----:B------:R-:W-:Y:S02]  /*1800*/  PLOP3.LUT P0, PT, PT, PT, PT, 0x80, 0x8 ;  /* 0x000000000008781c */ /* 0x000fe40003f0f070 */
[----:B------:R-:W-:Y:S01]  /*1810*/  IADD3 R3, PT, PT, R10, R20, RZ ;  /* 0x000000140a037210 */ /* 0x000fe20007ffe0ff */
[----:B------:R-:W-:Y:S10]  /*1820*/  @!P1 BRA `(.L_x_377) ;  /* 0x0000000000c09947 */ /* 0x000ff40003800000 */
[----:B------:R-:W-:Y:S02]  /*1830*/  PLOP3.LUT P0, PT, PT, PT, PT, 0x8, 0x80 ;  /* 0x000000000080781c */ /* 0x000fe40003f0e170 */
[----:B------:R-:W-:-:S11]  /*1840*/  IADD3 R13, PT, PT, R11, -0x1800, RZ ;  /* 0xffffe8000b0d7810 */ /* 0x000fd60007ffe0ff */
.L_x_378:
        /* <DEDUP_REMOVED lines=46> */
.L_x_377:
[----:B------:R-:W-:Y:S05]  /*1b30*/  BSYNC.RECONVERGENT B2 ;  /* 0x0000000000027941 */ /* 0x000fea0003800200 */
.L_x_376:
        /* <DEDUP_REMOVED lines=31> */
.L_x_380:
[----:B------:R-:W-:Y:S05]  /*1d30*/  BSYNC.RECONVERGENT B2 ;  /* 0x0000000000027941 */ /* 0x000fea0003800200 */
.L_x_379:
        /* <DEDUP_REMOVED lines=9> */
[----:B----4-:R-:W-:-:S04]  /*1dd0*/  FADD R0, R0, R3 ;  /* 0x0000000300007221 */ /* 0x010fc80000000000 */
[----:B--2---:R-:W-:-:S04]  /*1de0*/  FADD R0, R0, R9 ;  /* 0x0000000900007221 */ /* 0x004fc80000000000 */
[----:B---3--:R-:W-:-:S07]  /*1df0*/  FADD R0, R0, R11 ;  /* 0x0000000b00007221 */ /* 0x008fce0000000000 */
.L_x_372:
[----:B------:R-:W-:Y:S05]  /*1e00*/  BSYNC.RECONVERGENT B1 ;  /* 0x0000000000017941 */ /* 0x000fea0003800200 */
.L_x_370:
        /* <DEDUP_REMOVED lines=32> */
[----:B---3--:R-:W0:Y:S04]  /*2010*/  LDS.128 R4, [UR4+0x10] ;  /* 0x00001004ff047984 */ /* 0x008e280008000c00 */
        /* <DEDUP_REMOVED lines=19> */
.L_x_353:
        /* <DEDUP_REMOVED lines=12> */
.L_x_383:
[----:B------:R-:W-:Y:S05]  /*2210*/  BSYNC.RECONVERGENT B1 ;  /* 0x0000000000017941 */ /* 0x000fea0003800200 */
.L_x_382:
        /* <DEDUP_REMOVED lines=16> */
.L_x_388:
        /* <DEDUP_REMOVED lines=9> */
.L_x_387:
[----:B------:R-:W-:Y:S05]  /*23b0*/  BSYNC.RECONVERGENT B2 ;  /* 0x0000000000027941 */ /* 0x000fea0003800200 */
.L_x_386:
        /* <DEDUP_REMOVED lines=8> */
.L_x_391:
        /* <DEDUP_REMOVED lines=43> */
.L_x_390:
[----:B------:R-:W-:Y:S05]  /*26f0*/  BSYNC.RECONVERGENT B2 ;  /* 0x0000000000027941 */ /* 0x000fea0003800200 */
.L_x_389:
        /* <DEDUP_REMOVED lines=26> */
.L_x_393:
[----:B------:R-:W-:Y:S05]  /*28a0*/  BSYNC.RECONVERGENT B2 ;  /* 0x0000000000027941 */ /* 0x000fea0003800200 */
.L_x_392:
        /* <DEDUP_REMOVED lines=12> */
.L_x_385:
[----:B------:R-:W-:Y:S05]  /*2970*/  BSYNC.RECONVERGENT B1 ;  /* 0x0000000000017941 */ /* 0x000fea0003800200 */
.L_x_384:
[----:B------:R-:W-:Y:S02]  /*2980*/  ISETP.GE.AND P0, PT, R3, 0x200, PT ;  /* 0x000002000300780c */ /* 0x000fe40003f06270 */
[----:B0----5:R-:W-:-:S11]  /*2990*/  MOV R5, R0 ;  /* 0x0000000000057202 */ /* 0x021fd60000000f00 */
[----:B------:R-:W-:Y:S05]  /*29a0*/  @!P0 BRA `(.L_x_394) ;  /* 0x0000000000d08947 */ /* 0x000fea0003800000 */
[----:B------:R-:W0:Y:S01]  /*29b0*/  S2R R7, SR_LANEID ;  /* 0x0000000000077919 */ /* 0x000e220000000000 */
[----:B------:R-:W1:Y:S02]  /*29c0*/  SHFL.DOWN PT, R0, R5, 0x1, 0x1f ;  /* 0x08201f0005007f89 */ /* 0x000e6400000e0000 */
[----:B-1----:R-:W-:Y:S01]  /*29d0*/  FADD R0, R0, R5 ;  /* 0x0000000500007221 */ /* 0x002fe20000000000 */
[C---:B0-----:R-:W-:Y:S02]  /*29e0*/  ISETP.GT.AND P0, PT, R7.reuse, 0x1e, PT ;  /* 0x0000001e0700780c */ /* 0x041fe40003f04270 */
[----:B------:R-:W-:Y:S02]  /*29f0*/  ISETP.NE.AND P1, PT, R7, RZ, PT ;  /* 0x000000ff0700720c */ /* 0x000fe40003f25270 */
[----:B------:R-:W-:Y:S02]  /*2a00*/  FSEL R0, R5, R0, P0 ;  /* 0x0000000005007208 */ /* 0x000fe40000000000 */
[----:B------:R-:W-:-:S03]  /*2a10*/  ISETP.GT.AND P0, PT, R7, 0x1d, PT ;  /* 0x0000001d0700780c */ /* 0x000fc60003f04270 */
[----:B------:R-:W0:Y:S06]  /*2a20*/  SHFL.DOWN PT, R3, R0, 0x2, 0x1f ;  /* 0x08401f0000037f89 */ /* 0x000e2c00000e0000 */
        /* <DEDUP_REMOVED lines=24> */
[----:B--2---:R-:W0:Y:S04]  /*2bb0*/  LDS.128 R4, [UR4+0x10] ;  /* 0x00001004ff047984 */ /* 0x004e280008000c00 */
        /* <DEDUP_REMOVED lines=19> */
.L_x_394:
[----:B------:R-:W0:Y:S01]  /*2cf0*/  S2R R4, SR_LANEID ;  /* 0x0000000000047919 */ /* 0x000e220000000000 */
[----:B------:R-:W-:-:S04]  /*2d00*/  LOP3.LUT R0, R2, 0x3e0, RZ, 0xc0, !PT ;  /* 0x000003e002007812 */ /* 0x000fc800078ec0ff */
[----:B------:R-:W-:Y:S02]  /*2d10*/  IADD3 R6, PT, PT, R0, 0x20, RZ ;  /* 0x0000002000067810 */ /* 0x000fe40007ffe0ff */
[----:B------:R-:W-:Y:S02]  /*2d20*/  LOP3.LUT R0, RZ, R0, RZ, 0x33, !PT ;  /* 0x00000000ff007212 */ /* 0x000fe400078e33ff */
[-C--:B------:R-:W-:Y:S02]  /*2d30*/  ISETP.GT.AND P0, PT, R6, R3.reuse, PT ;  /* 0x000000030600720c */ /* 0x080fe40003f04270 */
[----:B------:R-:W-:-:S04]  /*2d40*/  IADD3 R0, PT, PT, R0, R3, RZ ;  /* 0x0000000300007210 */ /* 0x000fc80007ffe0ff */
[----:B------:R-:W-:-:S05]  /*2d50*/  SEL R6, R0, 0x1f, P0 ;  /* 0x0000001f00067807 */ /* 0x000fca0000000000 */
[----:B------:R-:W1:Y:S01]  /*2d60*/  SHFL.DOWN PT, R0, R5, 0x1, R6 ;  /* 0x0820000005007989 */ /* 0x000e6200000e0006 */
[C---:B0-----:R-:W-:Y:S02]  /*2d70*/  ISETP.GE.AND P0, PT, R4.reuse, R6, PT ;  /* 0x000000060400720c */ /* 0x041fe40003f06270 */
[C---:B------:R-:W-:Y:S02]  /*2d80*/  IADD3 R7, PT, PT, R4.reuse, 0x2, RZ ;  /* 0x0000000204077810 */ /* 0x040fe40007ffe0ff */
[----:B------:R-:W-:-:S09]  /*2d90*/  ISETP.NE.AND P1, PT, R4, RZ, PT ;  /* 0x000000ff0400720c */ /* 0x000fd20003f25270 */
[----:B-1----:R-:W-:Y:S01]  /*2da0*/  @!P0 FADD R5, R0, R5 ;  /* 0x0000000500058221 */ /* 0x002fe20000000000 */
[-C--:B------:R-:W-:Y:S02]  /*2db0*/  ISETP.GT.AND P0, PT, R7, R6.reuse, PT ;  /* 0x000000060700720c */ /* 0x080fe40003f04270 */
[----:B------:R-:W-:Y:S01]  /*2dc0*/  IADD3 R7, PT, PT, R4, 0x4, RZ ;  /* 0x0000000404077810 */ /* 0x000fe20007ffe0ff */
[----:B------:R-:W0:Y:S01]  /*2dd0*/  @!P1 S2R R8, SR_CgaCtaId ;  /* 0x0000000000089919 */ /* 0x000e220000008800 */
        /* <DEDUP_REMOVED lines=31> */
[----:B-1----:R-:W1:Y:S04]  /*2fd0*/  LDS.128 R4, [UR4+0x20] ;  /* 0x00002004ff047984 */ /* 0x002e680008000c00 */
        /* <DEDUP_REMOVED lines=29> */
.L_x_381:
        /* <DEDUP_REMOVED lines=28> */
[----:B------:R-:W-:Y:S02]  /*3370*/  HFMA2 R11, -RZ, RZ, 0, 0.0078125 ;  /* 0x00002000ff0b7431 */ /* 0x000fe400000001ff */
        /* <DEDUP_REMOVED lines=11> */
.L_x_397:
        /* <DEDUP_REMOVED lines=16> */
[----:B------:R0:W5:Y:S02]  /*3530*/  LDG.E.CONSTANT R18, desc[UR6][R2.64+0x7800] ;  /* 0x0078000602127981 */ /* 0x000164000c1e9900 */
[----:B0-----:R-:W-:-:S04]  /*3540*/  MOV R3, R7 ;  /* 0x0000000700037202 */ /* 0x001fc80000000f00 */
[----:B------:R-:W-:-:S04]  /*3550*/  IADD3 R2, PT, PT, -R11, R3, RZ ;  /* 0x000000030b027210 */ /* 0x000fc80007ffe1ff */
[----:B------:R-:W-:Y:S01]  /*3560*/  ISETP.GE.AND P0, PT, R2, 0x2000, PT ;  /* 0x000020000200780c */ /* 0x000fe20003f06270 */
        /* <DEDUP_REMOVED lines=17> */
[----:B------:R-:W-:-:S04]  /*3680*/  IADD3 R11, PT, PT, R11, 0x2000, RZ ;  /* 0x000020000b0b7810 */ /* 0x000fc80007ffe0ff */
[----:B------:R-:W-:-:S13]  /*3690*/  ISETP.GT.AND P0, PT, R11, R6, PT ;  /* 0x000000060b00720c */ /* 0x000fda0003f04270 */
[----:B------:R-:W-:Y:S05]  /*36a0*/  @!P0 BRA `(.L_x_397) ;  /* 0xfffffffc00608947 */ /* 0x000fea000383ffff */
.L_x_395:
        /* <DEDUP_REMOVED lines=20> */
.L_x_401:
        /* <DEDUP_REMOVED lines=8> */
.L_x_400:
[----:B------:R-:W-:Y:S05]  /*3870*/  BSYNC.RECONVERGENT B2 ;  /* 0x0000000000027941 */ /* 0x000fea0003800200 */
.L_x_399:
        /* <DEDUP_REMOVED lines=16> */
.L_x_404:
        /* <DEDUP_REMOVED lines=46> */
.L_x_403:
[----:B------:R-:W-:Y:S05]  /*3c60*/  BSYNC.RECONVERGENT B2 ;  /* 0x0000000000027941 */ /* 0x000fea0003800200 */
.L_x_402:
        /* <DEDUP_REMOVED lines=31> */
.L_x_406:
[----:B------:R-:W-:Y:S05]  /*3e60*/  BSYNC.RECONVERGENT B2 ;  /* 0x0000000000027941 */ /* 0x000fea0003800200 */
.L_x_405:
        /* <DEDUP_REMOVED lines=12> */
.L_x_398:
[----:B------:R-:W-:Y:S05]  /*3f30*/  BSYNC.RECONVERGENT B1 ;  /* 0x0000000000017941 */ /* 0x000fea0003800200 */
.L_x_396:
        /* <DEDUP_REMOVED lines=50> */
[----:B------:R-:W-:-:S07]  /*4260*/  FADD R0, R18, R19 ;  /* 0x0000001312007221 */ /* 0x000fce0000000000 */
.L_x_368:
[----:B------:R-:W-:Y:S05]  /*4270*/  BSYNC.RECONVERGENT B0 ;  /* 0x0000000000007941 */ /* 0x000fea0003800200 */
.L_x_352:
[----:B------:R-:W-:Y:S05]  /*4280*/  @P0 EXIT ;  /* 0x000000000000094d */ /* 0x000fea0003800000 */
[----:B0-23--:R-:W0:Y:S01]  /*4290*/  LDC.64 R2, c[0x0][0x388] ;  /* 0x0000e200ff027b82 */ /* 0x00de220000000a00 */
[----:B------:R-:W4:Y:S02]  /*42a0*/  LDCU UR4, c[0x0][0x398] ;  /* 0x00007300ff0477ac */ /* 0x000f240008000800 */
[----:B----4-:R-:W-:-:S05]  /*42b0*/  FADD R5, R0, UR4 ;  /* 0x0000000400057e21 */ /* 0x010fca0008000000 */
[----:B0-----:R-:W-:Y:S01]  /*42c0*/  STG.E desc[UR6][R2.64], R5 ;  /* 0x0000000502007986 */ /* 0x001fe2000c101906 */
[----:B------:R-:W-:Y:S05]  /*42d0*/  EXIT ;  /* 0x000000000000794d */ /* 0x000fea0003800000 */
.L_x_407:
        /* <DEDUP_REMOVED lines=10> */
.L_x_524:


//--------------------- .text._ZN3cub18CUB_300001_SM_10006detail6reduce18DeviceReduceKernelINS2_10policy_hubIfjN4cuda3std3__44plusIfEEE10Policy1000EN6thrust24THRUST_300001_SM_1000_NS6detail15normal_iteratorINSD_10device_ptrIfEEEEjS9_fNS7_10__identityEEEvT0_PT3_T1_NS0_13GridEvenShareISN_EET2_T4_ --------------------------
	.section	.text._ZN3cub18CUB_300001_SM_10006detail6reduce18DeviceReduceKernelINS2_10policy_hubIfjN4cuda3std3__44plusIfEEE10Policy1000EN6thrust24THRUST_300001_SM_1000_NS6detail15normal_iteratorINSD_10device_ptrIfEEEEjS9_fNS7_10__identityEEEvT0_PT3_T1_NS0_13GridEvenShareISN_EET2_T4_,"ax",@progbits
	.align	128
        .global         _ZN3cub18CUB_300001_SM_10006detail6reduce18DeviceReduceKernelINS2_10policy_hubIfjN4cuda3std3__44plusIfEEE10Policy1000EN6thrust24THRUST_300001_SM_1000_NS6detail15normal_iteratorINSD_10device_ptrIfEEEEjS9_fNS7_10__identityEEEvT0_PT3_T1_NS0_13GridEvenShareISN_EET2_T4_
        .type           _ZN3cub18CUB_300001_SM_10006detail6reduce18DeviceReduceKernelINS2_10policy_hubIfjN4cuda3std3__44plusIfEEE10Policy1000EN6thrust24THRUST_300001_SM_1000_NS6detail15normal_iteratorINSD_10device_ptrIfEEEEjS9_fNS7_10__identityEEEvT0_PT3_T1_NS0_13GridEvenShareISN_EET2_T4_,@function
        .size           _ZN3cub18CUB_300001_SM_10006detail6reduce18DeviceReduceKernelINS2_10policy_hubIfjN4cuda3std3__44plusIfEEE10Policy1000EN6thrust24THRUST_300001_SM_1000_NS6detail15normal_iteratorINSD_10device_ptrIfEEEEjS9_fNS7_10__identityEEEvT0_PT3_T1_NS0_13GridEvenShareISN_EET2_T4_,(.L_x_525 - _ZN3cub18CUB_300001_SM_10006detail6reduce18DeviceReduceKernelINS2_10policy_hubIfjN4cuda3std3__44plusIfEEE10Policy1000EN6thrust24THRUST_300001_SM_1000_NS6detail15normal_iteratorINSD_10device_ptrIfEEEEjS9_fNS7_10__identityEEEvT0_PT3_T1_NS0_13GridEvenShareISN_EET2_T4_)
        .other          _ZN3cub18CUB_300001_SM_10006detail6reduce18DeviceReduceKernelINS2_10policy_hubIfjN4cuda3std3__44plusIfEEE10Policy1000EN6thrust24THRUST_300001_SM_1000_NS6detail15normal_iteratorINSD_10device_ptrIfEEEEjS9_fNS7_10__identityEEEvT0_PT3_T1_NS0_13GridEvenShareISN_EET2_T4_,@"STO_CUDA_ENTRY STV_DEFAULT"
_ZN3cub18CUB_300001_SM_10006detail6reduce18DeviceReduceKernelINS2_10policy_hubIfjN4cuda3std3__44plusIfEEE10Policy1000EN6thrust24THRUST_300001_SM_1000_NS6detail15normal_iteratorINSD_10device_ptrIfEEEEjS9_fNS7_10__identityEEEvT0_PT3_T1_NS0_13GridEvenShareISN_EET2_T4_:
.text._ZN3cub18CUB_300001_SM_10006detail6reduce18DeviceReduceKernelINS2_10policy_hubIfjN4cuda3std3__44plusIfEEE10Policy1000EN6thrust24THRUST_300001_SM_1000_NS6detail15normal_iteratorINSD_10device_ptrIfEEEEjS9_fNS7_10__identityEEEvT0_PT3_T1_NS0_13GridEvenShareISN_EET2_T4_:
[----:B------:R-:W-:Y:S01]  /*0000*/  LDC R1, c[0x0][0x37c] ;  /* 0x0000df00ff017b82 */ /* 0x000fe20000000800 */
[----:B------:R-:W0:Y:S07]  /*0010*/  S2R R3, SR_CTAID.X ;  /* 0x0000000000037919 */ /* 0x000e2e0000002500 */
[----:B------:R-:W1:Y:S01]  /*0020*/  LDC.64 R6, c[0x0][0x3a8] ;  /* 0x0000ea00ff067b82 */ /* 0x000e620000000a00 */
[----:B------:R-:W2:Y:S01]  /*0030*/  LDCU.64 UR6, c[0x0][0x358] ;  /* 0x00006b00ff0677ac */ /* 0x000ea20008000a00 */
[----:B------:R-:W-:Y:S01]  /*0040*/  BSSY.RECONVERGENT B0, `(.L_x_408) ;  /* 0x000027a000007945 */ /* 0x000fe20003800200 */
[----:B-1----:R-:W-:Y:S01]  /*0050*/  SHF.L.U32 R13, R7, 0xd, RZ ;  /* 0x0000000d070d7819 */ /* 0x002fe200000006ff */
[----:B0-----:R-:W-:-:S05]  /*0060*/  IMAD R0, R3, -0x2000, R6 ;  /* 0xffffe00003007824 */ /* 0x001fca00078e0206 */
[----:B------:R-:W-:-:S13]  /*0070*/  ISETP.GT.U32.AND P0, PT, R0, 0x1fff, PT ;  /* 0x00001fff0000780c */ /* 0x000fda0003f04070 */
[----:B--2---:R-:W-:Y:S05]  /*0080*/  @P0 BRA `(.L_x_409) ;  /* 0x0000001000d40947 */ /* 0x004fea0003800000 */
[----:B------:R-:W0:Y:S01]  /*0090*/  S2R R2, SR_TID.X ;  /* 0x0000000000027919 */ /* 0x000e220000002100 */
[----:B------:R-:W-:Y:S01]  /*00a0*/  BSSY.RECONVERGENT B1, `(.L_x_410) ;  /* 0x000000a000017945 */ /* 0x000fe20003800200 */
[----:B------:R-:W-:Y:S01]  /*00b0*/  HFMA2 R15, -RZ, RZ, 0, 0 ;  /* 0x00000000ff0f7431 */ /* 0x000fe200000001ff */
[----:B0-----:R-:W-:Y:S02]  /*00c0*/  ISETP.GE.U32.AND P0, PT, R2, R0, PT ;  /* 0x000000000200720c */ /* 0x001fe40003f06070 */
[----:B------:R-:W-:-:S11]  /*00d0*/  MOV R4, R2 ;  /* 0x0000000200047202 */ /* 0x000fd60000000f00 */
[----:B------:R-:W-:Y:S05]  /*00e0*/  @P0 BRA `(.L_x_411) ;  /* 0x0000000000140947 */ /* 0x000fea0003800000 */
[----:B------:R-:W0:Y:S01]  /*00f0*/  LDC.64 R8, c[0x0][0x380] ;  /* 0x0000e000ff087b82 */ /* 0x000e220000000a00 */
[----:B------:R-:W-:-:S05]  /*0100*/  LEA R5, R3, R2, 0xd ;  /* 0x0000000203057211 */ /* 0x000fca00078e68ff */
[----:B0-----:R-:W-:-:S05]  /*0110*/  IMAD.WIDE.U32 R8, R5, 0x4, R8 ;  /* 0x0000000405087825 */ /* 0x001fca00078e0008 */
[----:B------:R0:W5:Y:S01]  /*0120*/  LDG.E R15, desc[UR6][R8.64] ;  /* 0x00000006080f7981 */ /* 0x000162000c1e1900 */
[----:B------:R-:W-:-:S07]  /*0130*/  IADD3 R4, PT, PT, R2, 0x200, RZ ;  /* 0x0000020002047810 */ /* 0x000fce0007ffe0ff */
.L_x_411:
[----:B------:R-:W-:Y:S05]  /*0140*/  BSYNC.RECONVERGENT B1 ;  /* 0x0000000000017941 */ /* 0x000fea0003800200 */
.L_x_410:
[----:B------:R-:W-:Y:S01]  /*0150*/  ISETP.GE.U32.AND P0, PT, R4, R0, PT ;  /* 0x000000000400720c */ /* 0x000fe20003f06070 */
[----:B------:R-:W-:-:S12]  /*0160*/  BSSY.RECONVERGENT B1, `(.L_x_412) ;  /* 0x00000a5000017945 */ /* 0x000fd80003800200 */
[----:B------:R-:W-:Y:S05]  /*0170*/  @P0 BRA `(.L_x_413) ;  /* 0x00000008008c0947 */ /* 0x000fea0003800000 */
[----:B------:R-:W-:Y:S01]  /*0180*/  LOP3.LUT R5, RZ, R4, RZ, 0x33, !PT ;  /* 0x00000004ff057212 */ /* 0x000fe200078e33ff */
[----:B------:R-:W-:Y:S03]  /*0190*/  BSSY.RECONVERGENT B2, `(.L_x_414) ;  /* 0x0000053000027945 */ /* 0x000fe60003800200 */
[----:B------:R-:W-:-:S05]  /*01a0*/  IADD3 R6, PT, PT, R5, R6, RZ ;  /* 0x0000000605067210 */ /* 0x000fca0007ffe0ff */
[----:B------:R-:W-:-:S05]  /*01b0*/  IMAD R6, R3, -0x2000, R6 ;  /* 0xffffe00003067824 */ /* 0x000fca00078e0206 */
[C---:B------:R-:W-:Y:S02]  /*01c0*/  ISETP.GE.U32.AND P0, PT, R6.reuse, 0x1e00, PT ;  /* 0x00001e000600780c */ /* 0x040fe40003f06070 */
[----:B------:R-:W-:-:S04]  /*01d0*/  LEA.HI R5, R6, 0x1, RZ, 0x17 ;  /* 0x0000000106057811 */ /* 0x000fc800078fb8ff */
[----:B------:R-:W-:-:S07]  /*01e0*/  LOP3.LUT R6, R5, 0xf, RZ, 0xc0, !PT ;  /* 0x0000000f05067812 */ /* 0x000fce00078ec0ff */
[----:B------:R-:W-:Y:S05]  /*01f0*/  @!P0 BRA `(.L_x_415) ;  /* 0x0000000400308947 */ /* 0x000fea0003800000 */
[----:B------:R-:W-:Y:S01]  /*0200*/  LOP3.LUT R10, R5, 0xfffff0, RZ, 0xc0, !PT ;  /* 0x00fffff0050a7812 */ /* 0x000fe200078ec0ff */
[----:B------:R-:W-:Y:S01]  /*0210*/  BSSY.RECONVERGENT B3, `(.L_x_416) ;  /* 0x0000049000037945 */ /* 0x000fe20003800200 */
[----:B0-----:R-:W-:Y:S02]  /*0220*/  LOP3.LUT R9, R4, 0x1000, RZ, 0xfc, !PT ;  /* 0x0000100004097812 */ /* 0x001fe400078efcff */
[----:B------:R-:W-:Y:S02]  /*0230*/  LEA R4, R3, R4, 0xd ;  /* 0x0000000403047211 */ /* 0x000fe400078e68ff */
[----:B------:R-:W-:-:S07]  /*0240*/  IADD3 R10, PT, PT, -R10, RZ, RZ ;  /* 0x000000ff0a0a7210 */ /* 0x000fce0007ffe1ff */
.L_x_417:
[----:B------:R-:W0:Y:S02]  /*0250*/  LDC.64 R12, c[0x0][0x380] ;  /* 0x0000e000ff0c7b82 */ /* 0x000e240000000a00 */
[----:B0-----:R-:W-:-:S05]  /*0260*/  IMAD.WIDE.U32 R22, R4, 0x4, R12 ;  /* 0x0000000404167825 */ /* 0x001fca00078e000c */
[----:B------:R0:W2:Y:S01]  /*0270*/  LDG.E R8, desc[UR6][R22.64] ;  /* 0x0000000616087981 */ /* 0x0000a2000c1e1900 */
[C---:B------:R-:W-:Y:S02]  /*0280*/  IADD3 R25, PT, PT, R4.reuse, 0x200, RZ ;  /* 0x0000020004197810 */ /* 0x040fe40007ffe0ff */
[C---:B------:R-:W-:Y:S02]  /*0290*/  IADD3 R21, PT, PT, R4.reuse, 0x400, RZ ;  /* 0x0000040004157810 */ /* 0x040fe40007ffe0ff */
[C---:B------:R-:W-:Y:S01]  /*02a0*/  IADD3 R17, PT, PT, R4.reuse, 0x600, RZ ;  /* 0x0000060004117810 */ /* 0x040fe20007ffe0ff */
[----:B------:R-:W-:Y:S01]  /*02b0*/  IMAD.WIDE.U32 R24, R25, 0x4, R12 ;  /* 0x0000000419187825 */ /* 0x000fe200078e000c */
[----:B------:R-:W-:-:S03]  /*02c0*/  IADD3 R19, PT, PT, R4, 0x800, RZ ;  /* 0x0000080004137810 */ /* 0x000fc60007ffe0ff */
[--C-:B------:R-:W-:Y:S01]  /*02d0*/  IMAD.WIDE.U32 R20, R21, 0x4, R12.reuse ;  /* 0x0000000415147825 */ /* 0x100fe200078e000c */
[----:B------:R-:W3:Y:S01]  /*02e0*/  LDG.E R7, desc[UR6][R24.64] ;  /* 0x0000000618077981 */ /* 0x000ee2000c1e1900 */
[C---:B------:R-:W-:Y:S02]  /*02f0*/  IADD3 R11, PT, PT, R4.reuse, 0xa00, RZ ;  /* 0x00000a00040b7810 */ /* 0x040fe40007ffe0ff */
[--C-:B------:R-:W-:Y:S01]  /*0300*/  IMAD.WIDE.U32 R16, R17, 0x4, R12.reuse ;  /* 0x0000000411107825 */ /* 0x100fe200078e000c */
[----:B------:R1:W4:Y:S01]  /*0310*/  LDG.E R29, desc[UR6][R20.64] ;  /* 0x00000006141d7981 */ /* 0x000322000c1e1900 */
[C---:B------:R-:W-:Y:S02]  /*0320*/  IADD3 R14, PT, PT, R4.reuse, 0xc00, RZ ;  /* 0x00000c00040e7810 */ /* 0x040fe40007ffe0ff */
[--C-:B------:R-:W-:Y:S01]  /*0330*/  IMAD.WIDE.U32 R18, R19, 0x4, R12.reuse ;  /* 0x0000000413127825 */ /* 0x100fe200078e000c */
[----:B------:R1:W4:Y:S03]  /*0340*/  LDG.E R28, desc[UR6][R16.64] ;  /* 0x00000006101c7981 */ /* 0x000326000c1e1900 */
[----:B0-----:R-:W-:Y:S01]  /*0350*/  IMAD.WIDE.U32 R22, R11, 0x4, R12 ;  /* 0x000000040b167825 */ /* 0x001fe200078e000c */
[----:B------:R-:W4:Y:S01]  /*0360*/  LDG.E R27, desc[UR6][R18.64] ;  /* 0x00000006121b7981 */ /* 0x000f22000c1e1900 */
[----:B------:R-:W-:-:S02]  /*0370*/  IADD3 R11, PT, PT, R4, 0xe00, RZ ;  /* 0x00000e00040b7810 */ /* 0x000fc40007ffe0ff */
[--C-:B-1----:R-:W-:Y:S01]  /*0380*/  IMAD.WIDE.U32 R20, R14, 0x4, R12.reuse ;  /* 0x000000040e147825 */ /* 0x102fe200078e000c */
[----:B------:R0:W4:Y:S01]  /*0390*/  LDG.E R26, desc[UR6][R22.64] ;  /* 0x00000006161a7981 */ /* 0x000122000c1e1900 */
[C---:B------:R-:W-:Y:S02]  /*03a0*/  IADD3 R14, PT, PT, R4.reuse, 0x1000, RZ ;  /* 0x00001000040e7810 */ /* 0x040fe40007ffe0ff */
[C---:B------:R-:W-:Y:S01]  /*03b0*/  IADD3 R24, PT, PT, R4.reuse, 0x1200, RZ ;  /* 0x0000120004187810 */ /* 0x040fe20007ffe0ff */
[--C-:B------:R-:W-:Y:S01]  /*03c0*/  IMAD.WIDE.U32 R16, R11, 0x4, R12.reuse ;  /* 0x000000040b107825 */ /* 0x100fe200078e000c */
[----:B------:R1:W4:Y:S01]  /*03d0*/  LDG.E R25, desc[UR6][R20.64] ;  /* 0x0000000614197981 */ /* 0x000322000c1e1900 */
[----:B------:R-:W-:Y:S02]  /*03e0*/  IADD3 R11, PT, PT, R4, 0x1400, RZ ;  /* 0x00001400040b7810 */ /* 0x000fe40007ffe0ff */
[--C-:B0-----:R-:W-:Y:S02]  /*03f0*/  IMAD.WIDE.U32 R22, R24, 0x4, R12.reuse ;  /* 0x0000000418167825 */ /* 0x101fe400078e000c */
[----:B------:R0:W4:Y:S02]  /*0400*/  LDG.E R24, desc[UR6][R16.64] ;  /* 0x0000000610187981 */ /* 0x000124000c1e1900 */
[--C-:B-1----:R-:W-:Y:S01]  /*0410*/  IMAD.WIDE.U32 R20, R14, 0x4, R12.reuse ;  /* 0x000000040e147825 */ /* 0x102fe200078e000c */
[C---:B------:R-:W-:Y:S01]  /*0420*/  IADD3 R14, PT, PT, R4.reuse, 0x1600, RZ ;  /* 0x00001600040e7810 */ /* 0x040fe20007ffe0ff */
[----:B------:R1:W4:Y:S04]  /*0430*/  LDG.E R18, desc[UR6][R22.64] ;  /* 0x0000000616127981 */ /* 0x000328000c1e1900 */
[----:B------:R1:W4:Y:S01]  /*0440*/  LDG.E R19, desc[UR6][R20.64] ;  /* 0x0000000614137981 */ /* 0x000322000c1e1900 */
[----:B0-----:R-:W-:Y:S01]  /*0450*/  IMAD.WIDE.U32 R16, R11, 0x4, R12 ;  /* 0x000000040b107825 */ /* 0x001fe200078e000c */
[----:B-1----:R-:W-:-:S04]  /*0460*/  IADD3 R23, PT, PT, R4, 0x1800, RZ ;  /* 0x0000180004177810 */ /* 0x002fc80007ffe0ff */
[----:B------:R0:W4:Y:S01]  /*0470*/  LDG.E R11, desc[UR6][R16.64] ;  /* 0x00000006100b7981 */ /* 0x000122000c1e1900 */
[C---:B------:R-:W-:Y:S01]  /*0480*/  IADD3 R21, PT, PT, R4.reuse, 0x1a00, RZ ;  /* 0x00001a0004157810 */ /* 0x040fe20007ffe0ff */
[----:B0-----:R-:W-:Y:S01]  /*0490*/  IMAD.WIDE.U32 R16, R23, 0x4, R12 ;  /* 0x0000000417107825 */ /* 0x001fe200078e000c */
[----:B------:R-:W-:-:S03]  /*04a0*/  IADD3 R23, PT, PT, R4, 0x1c00, RZ ;  /* 0x00001c0004177810 */ /* 0x000fc60007ffe0ff */
[--C-:B------:R-:W-:Y:S02]  /*04b0*/  IMAD.WIDE.U32 R20, R21, 0x4, R12.reuse ;  /* 0x0000000415147825 */ /* 0x100fe400078e000c */
[----:B------:R-:W4:Y:S02]  /*04c0*/  LDG.E R16, desc[UR6][R16.64] ;  /* 0x0000000610107981 */ /* 0x000f24000c1e1900 */
[----:B------:R-:W-:Y:S02]  /*04d0*/  IMAD.WIDE.U32 R22, R23, 0x4, R12 ;  /* 0x0000000417167825 */ /* 0x000fe400078e000c */
[----:B------:R-:W4:Y:S04]  /*04e0*/  LDG.E R20, desc[UR6][R20.64] ;  /* 0x0000000614147981 */ /* 0x000f28000c1e1900 */
[----:B------:R-:W4:Y:S01]  /*04f0*/  LDG.E R22, desc[UR6][R22.64] ;  /* 0x0000000616167981 */ /* 0x000f22000c1e1900 */
[----:B--2--5:R-:W-:Y:S01]  /*0500*/  FADD R8, R8, R15 ;  /* 0x0000000f08087221 */ /* 0x024fe20000000000 */
[----:B------:R-:W-:-:S06]  /*0510*/  IMAD.WIDE.U32 R14, R14, 0x4, R12 ;  /* 0x000000040e0e7825 */ /* 0x000fcc00078e000c */
[----:B------:R0:W2:Y:S02]  /*0520*/  LDG.E R14, desc[UR6][R14.64] ;  /* 0x000000060e0e7981 */ /* 0x0000a4000c1e1900 */
[----:B0-----:R-:W-:-:S05]  /*0530*/  IADD3 R15, PT, PT, R4, 0x1e00, RZ ;  /* 0x00001e00040f7810 */ /* 0x001fca0007ffe0ff */
[----:B------:R-:W-:-:S06]  /*0540*/  IMAD.WIDE.U32 R12, R15, 0x4, R12 ;  /* 0x000000040f0c7825 */ /* 0x000fcc00078e000c */
[----:B------:R-:W2:Y:S01]  /*0550*/  LDG.E R12, desc[UR6][R12.64] ;  /* 0x000000060c0c7981 */ /* 0x000ea2000c1e1900 */
        /* <DEDUP_REMOVED lines=8> */
[----:B------:R-:W-:Y:S01]  /*05e0*/  FADD R18, R19, R18 ;  /* 0x0000001213127221 */ /* 0x000fe20000000000 */
[----:B------:R-:W-:-:S03]  /*05f0*/  IADD3 R10, PT, PT, R10, 0x10, RZ ;  /* 0x000000100a0a7810 */ /* 0x000fc60007ffe0ff */
[----:B------:R-:W-:Y:S01]  /*0600*/  FADD R11, R18, R11 ;  /* 0x0000000b120b7221 */ /* 0x000fe20000000000 */
[----:B------:R-:W-:Y:S02]  /*0610*/  ISETP.NE.AND P0, PT, R10, RZ, PT ;  /* 0x000000ff0a00720c */ /* 0x000fe40003f05270 */
[----:B------:R-:W-:Y:S02]  /*0620*/  IADD3 R9, PT, PT, R9, 0x2000, RZ ;  /* 0x0000200009097810 */ /* 0x000fe40007ffe0ff */
[----:B------:R-:W-:Y:S01]  /*0630*/  IADD3 R4, PT, PT, R4, 0x2000, RZ ;  /* 0x0000200004047810 */ /* 0x000fe20007ffe0ff */
[----:B--2---:R-:W-:-:S04]  /*0640*/  FADD R11, R11, R14 ;  /* 0x0000000e0b0b7221 */ /* 0x004fc80000000000 */
[----:B------:R-:W-:-:S04]  /*0650*/  FADD R11, R11, R16 ;  /* 0x000000100b0b7221 */ /* 0x000fc80000000000 */
[----:B------:R-:W-:-:S04]  /*0660*/  FADD R11, R11, R20 ;  /* 0x000000140b0b7221 */ /* 0x000fc80000000000 */
[----:B------:R-:W-:-:S04]  /*0670*/  FADD R11, R11, R22 ;  /* 0x000000160b0b7221 */ /* 0x000fc80000000000 */
[----:B------:R-:W-:Y:S01]  /*0680*/  FADD R15, R11, R12 ;  /* 0x0000000c0b0f7221 */ /* 0x000fe20000000000 */
[----:B------:R-:W-:Y:S06]  /*0690*/  @P0 BRA `(.L_x_417) ;  /* 0xfffffff800ec0947 */ /* 0x000fec000383ffff */
[----:B------:R-:W-:Y:S05]  /*06a0*/  BSYNC.RECONVERGENT B3 ;  /* 0x0000000000037941 */ /* 0x000fea0003800200 */
.L_x_416:
[----:B------:R-:W-:-:S07]  /*06b0*/  IADD3 R4, PT, PT, R9, -0x1000, RZ ;  /* 0xfffff00009047810 */ /* 0x000fce0007ffe0ff */
.L_x_415:
[----:B------:R-:W-:Y:S05]  /*06c0*/  BSYNC.RECONVERGENT B2 ;  /* 0x0000000000027941 */ /* 0x000fea0003800200 */
.L_x_414:
[----:B------:R-:W-:-:S13]  /*06d0*/  ISETP.NE.AND P0, PT, R6, RZ, PT ;  /* 0x000000ff0600720c */ /* 0x000fda0003f05270 */
[----:B------:R-:W-:Y:S05]  /*06e0*/  @!P0 BRA `(.L_x_413) ;  /* 0x0000000400308947 */ /* 0x000fea0003800000 */
[----:B------:R-:W-:Y:S01]  /*06f0*/  ISETP.GE.U32.AND P0, PT, R6, 0x8, PT ;  /* 0x000000080600780c */ /* 0x000fe20003f06070 */
[----:B------:R-:W-:Y:S01]  /*0700*/  BSSY.RECONVERGENT B2, `(.L_x_418) ;  /* 0x0000026000027945 */ /* 0x000fe20003800200 */
[----:B------:R-:W-:-:S04]  /*0710*/  LOP3.LUT R22, R5, 0x7, RZ, 0xc0, !PT ;  /* 0x0000000705167812 */ /* 0x000fc800078ec0ff */
[----:B------:R-:W-:-:S07]  /*0720*/  ISETP.NE.AND P1, PT, R22, RZ, PT ;  /* 0x000000ff1600720c */ /* 0x000fce0003f25270 */
[----:B------:R-:W-:Y:S06]  /*0730*/  @!P0 BRA `(.L_x_419) ;  /* 0x0000000000888947 */ /* 0x000fec0003800000 */
[----:B------:R-:W1:Y:S01]  /*0740*/  LDC.64 R6, c[0x0][0x380] ;  /* 0x0000e000ff067b82 */ /* 0x000e620000000a00 */
[----:B------:R-:W-:-:S04]  /*0750*/  LEA R19, R3, R4, 0xd ;  /* 0x0000000403137211 */ /* 0x000fc800078e68ff */
[C---:B------:R-:W-:Y:S02]  /*0760*/  IADD3 R17, PT, PT, R19.reuse, 0x200, RZ ;  /* 0x0000020013117810 */ /* 0x040fe40007ffe0ff */
[C---:B------:R-:W-:Y:S02]  /*0770*/  IADD3 R21, PT, PT, R19.reuse, 0x400, RZ ;  /* 0x0000040013157810 */ /* 0x040fe40007ffe0ff */
[C---:B------:R-:W-:Y:S02]  /*0780*/  IADD3 R13, PT, PT, R19.reuse, 0x600, RZ ;  /* 0x00000600130d7810 */ /* 0x040fe40007ffe0ff */
[C---:B0-----:R-:W-:Y:S01]  /*0790*/  IADD3 R9, PT, PT, R19.reuse, 0x800, RZ ;  /* 0x0000080013097810 */ /* 0x041fe20007ffe0ff */
[----:B-1----:R-:W-:-:S04]  /*07a0*/  IMAD.WIDE.U32 R10, R19, 0x4, R6 ;  /* 0x00000004130a7825 */ /* 0x002fc800078e0006 */
[--C-:B------:R-:W-:Y:S01]  /*07b0*/  IMAD.WIDE.U32 R16, R17, 0x4, R6.reuse ;  /* 0x0000000411107825 */ /* 0x100fe200078e0006 */
[----:B------:R0:W2:Y:S03]  /*07c0*/  LDG.E R14, desc[UR6][R10.64] ;  /* 0x000000060a0e7981 */ /* 0x0000a6000c1e1900 */
[--C-:B------:R-:W-:Y:S01]  /*07d0*/  IMAD.WIDE.U32 R20, R21, 0x4, R6.reuse ;  /* 0x0000000415147825 */ /* 0x100fe200078e0006 */
[----:B------:R1:W3:Y:S03]  /*07e0*/  LDG.E R18, desc[UR6][R16.64] ;  /* 0x0000000610127981 */ /* 0x0002e6000c1e1900 */
[--C-:B------:R-:W-:Y:S01]  /*07f0*/  IMAD.WIDE.U32 R12, R13, 0x4, R6.reuse ;  /* 0x000000040d0c7825 */ /* 0x100fe200078e0006 */
[----:B------:R-:W-:Y:S01]  /*0800*/  IADD3 R23, PT, PT, R19, 0xa00, RZ ;  /* 0x00000a0013177810 */ /* 0x000fe20007ffe0ff */
[----:B------:R-:W4:Y:S02]  /*0810*/  LDG.E R20, desc[UR6][R20.64] ;  /* 0x0000000614147981 */ /* 0x000f24000c1e1900 */
[--C-:B------:R-:W-:Y:S01]  /*0820*/  IMAD.WIDE.U32 R8, R9, 0x4, R6.reuse ;  /* 0x0000000409087825 */ /* 0x100fe200078e0006 */
[----:B------:R-:W-:Y:S01]  /*0830*/  IADD3 R25, PT, PT, R19, 0xc00, RZ ;  /* 0x00000c0013197810 */ /* 0x000fe20007ffe0ff */
[----:B------:R-:W4:Y:S02]  /*0840*/  LDG.E R12, desc[UR6][R12.64] ;  /* 0x000000060c0c7981 */ /* 0x000f24000c1e1900 */
[--C-:B0-----:R-:W-:Y:S01]  /*0850*/  IMAD.WIDE.U32 R10, R23, 0x4, R6.reuse ;  /* 0x00000004170a7825 */ /* 0x101fe200078e0006 */
[----:B------:R-:W-:Y:S01]  /*0860*/  IADD3 R19, PT, PT, R19, 0xe00, RZ ;  /* 0x00000e0013137810 */ /* 0x000fe20007ffe0ff */
[----:B------:R-:W4:Y:S02]  /*0870*/  LDG.E R8, desc[UR6][R8.64] ;  /* 0x0000000608087981 */ /* 0x000f24000c1e1900 */
[----:B-1----:R-:W-:-:S02]  /*0880*/  IMAD.WIDE.U32 R16, R25, 0x4, R6 ;  /* 0x0000000419107825 */ /* 0x002fc400078e0006 */
[----:B------:R-:W4:Y:S02]  /*0890*/  LDG.E R11, desc[UR6][R10.64] ;  /* 0x000000060a0b7981 */ /* 0x000f24000c1e1900 */
[----:B------:R-:W-:Y:S02]  /*08a0*/  IMAD.WIDE.U32 R6, R19, 0x4, R6 ;  /* 0x0000000413067825 */ /* 0x000fe400078e0006 */
[----:B------:R-:W4:Y:S04]  /*08b0*/  LDG.E R17, desc[UR6][R16.64] ;  /* 0x0000000610117981 */ /* 0x000f28000c1e1900 */
[----:B------:R-:W4:Y:S01]  /*08c0*/  LDG.E R7, desc[UR6][R6.64] ;  /* 0x0000000606077981 */ /* 0x000f22000c1e1900 */
        /* <DEDUP_REMOVED lines=9> */
.L_x_419:
[----:B------:R-:W-:Y:S05]  /*0960*/  BSYNC.RECONVERGENT B2 ;  /* 0x0000000000027941 */ /* 0x000fea0003800200 */
.L_x_418:
[----:B------:R-:W-:Y:S05]  /*0970*/  @!P1 BRA `(.L_x_413) ;  /* 0x00000000008c9947 */ /* 0x000fea0003800000 */
[----:B------:R-:W-:Y:S01]  /*0980*/  ISETP.GE.U32.AND P0, PT, R22, 0x4, PT ;  /* 0x000000041600780c */ /* 0x000fe20003f06070 */
[----:B------:R-:W-:Y:S01]  /*0990*/  BSSY.RECONVERGENT B2, `(.L_x_420) ;  /* 0x0000016000027945 */ /* 0x000fe20003800200 */
[----:B------:R-:W-:-:S04]  /*09a0*/  LOP3.LUT R5, R5, 0x3, RZ, 0xc0, !PT ;  /* 0x0000000305057812 */ /* 0x000fc800078ec0ff */
[----:B------:R-:W-:-:S07]  /*09b0*/  ISETP.NE.AND P1, PT, R5, RZ, PT ;  /* 0x000000ff0500720c */ /* 0x000fce0003f25270 */
[----:B------:R-:W-:Y:S06]  /*09c0*/  @!P0 BRA `(.L_x_421) ;  /* 0x0000000000488947 */ /* 0x000fec0003800000 */
[----:B------:R-:W0:Y:S01]  /*09d0*/  LDC.64 R6, c[0x0][0x380] ;  /* 0x0000e000ff067b82 */ /* 0x000e220000000a00 */
[----:B------:R-:W-:-:S04]  /*09e0*/  LEA R13, R3, R4, 0xd ;  /* 0x00000004030d7211 */ /* 0x000fc800078e68ff */
[C---:B------:R-:W-:Y:S02]  /*09f0*/  IADD3 R11, PT, PT, R13.reuse, 0x200, RZ ;  /* 0x000002000d0b7810 */ /* 0x040fe40007ffe0ff */
[C---:B------:R-:W-:Y:S02]  /*0a00*/  IADD3 R17, PT, PT, R13.reuse, 0x400, RZ ;  /* 0x000004000d117810 */ /* 0x040fe40007ffe0ff */
[C---:B------:R-:W-:Y:S01]  /*0a10*/  IADD3 R19, PT, PT, R13.reuse, 0x600, RZ ;  /* 0x000006000d137810 */ /* 0x040fe20007ffe0ff */
[----:B0-----:R-:W-:-:S04]  /*0a20*/  IMAD.WIDE.U32 R8, R13, 0x4, R6 ;  /* 0x000000040d087825 */ /* 0x001fc800078e0006 */
[--C-:B------:R-:W-:Y:S02]  /*0a30*/  IMAD.WIDE.U32 R10, R11, 0x4, R6.reuse ;  /* 0x000000040b0a7825 */ /* 0x100fe400078e0006 */
[----:B------:R-:W2:Y:S02]  /*0a40*/  LDG.E R8, desc[UR6][R8.64] ;  /* 0x0000000608087981 */ /* 0x000ea4000c1e1900 */
[--C-:B------:R-:W-:Y:S02]  /*0a50*/  IMAD.WIDE.U32 R12, R17, 0x4, R6.reuse ;  /* 0x00000004110c7825 */ /* 0x100fe400078e0006 */
[----:B------:R-:W3:Y:S02]  /*0a60*/  LDG.E R10, desc[UR6][R10.64] ;  /* 0x000000060a0a7981 */ /* 0x000ee4000c1e1900 */
[----:B------:R-:W-:Y:S02]  /*0a70*/  IMAD.WIDE.U32 R6, R19, 0x4, R6 ;  /* 0x0000000413067825 */ /* 0x000fe400078e0006 */
[----:B------:R-:W4:Y:S04]  /*0a80*/  LDG.E R12, desc[UR6][R12.64] ;  /* 0x000000060c0c7981 */ /* 0x000f28000c1e1900 */
[----:B------:R-:W4:Y:S01]  /*0a90*/  LDG.E R6, desc[UR6][R6.64] ;  /* 0x0000000606067981 */ /* 0x000f22000c1e1900 */
[----:B------:R-:W-:Y:S01]  /*0aa0*/  IADD3 R4, PT, PT, R4, 0x800, RZ ;  /* 0x0000080004047810 */ /* 0x000fe20007ffe0ff */
[----:B--2--5:R-:W-:-:S04]  /*0ab0*/  FADD R15, R15, R8 ;  /* 0x000000080f0f7221 */ /* 0x024fc80000000000 */
[----:B---3--:R-:W-:-:S04]  /*0ac0*/  FADD R15, R15, R10 ;  /* 0x0000000a0f0f7221 */ /* 0x008fc80000000000 */
[----:B----4-:R-:W-:-:S04]  /*0ad0*/  FADD R15, R15, R12 ;  /* 0x0000000c0f0f7221 */ /* 0x010fc80000000000 */
[----:B------:R-:W-:-:S07]  /*0ae0*/  FADD R15, R15, R6 ;  /* 0x000000060f0f7221 */ /* 0x000fce0000000000 */
.L_x_421:
[----:B------:R-:W-:Y:S05]  /*0af0*/  BSYNC.RECONVERGENT B2 ;  /* 0x0000000000027941 */ /* 0x000fea0003800200 */
.L_x_420:
[----:B------:R-:W-:Y:S05]  /*0b00*/  @!P1 BRA `(.L_x_413) ;  /* 0x0000000000289947 */ /* 0x000fea0003800000 */
[----:B------:R-:W1:Y:S01]  /*0b10*/  LDC.64 R6, c[0x0][0x380] ;  /* 0x0000e000ff067b82 */ /* 0x000e620000000a00 */
[----:B0-----:R-:W-:Y:S02]  /*0b20*/  LEA R9, R3, R4, 0xd ;  /* 0x0000000403097211 */ /* 0x001fe400078e68ff */
[----:B------:R-:W-:-:S07]  /*0b30*/  IADD3 R8, PT, PT, -R5, RZ, RZ ;  /* 0x000000ff05087210 */ /* 0x000fce0007ffe1ff */
.L_x_422:
[----:B-1----:R-:W-:-:S06]  /*0b40*/  IMAD.WIDE.U32 R4, R9, 0x4, R6 ;  /* 0x0000000409047825 */ /* 0x002fcc00078e0006 */
[----:B------:R-:W2:Y:S01]  /*0b50*/  LDG.E R4, desc[UR6][R4.64] ;  /* 0x0000000604047981 */ /* 0x000ea2000c1e1900 */
[----:B------:R-:W-:Y:S02]  /*0b60*/  IADD3 R8, PT, PT, R8, 0x1, RZ ;  /* 0x0000000108087810 */ /* 0x000fe40007ffe0ff */
[----:B------:R-:W-:Y:S02]  /*0b70*/  IADD3 R9, PT, PT, R9, 0x200, RZ ;  /* 0x0000020009097810 */ /* 0x000fe40007ffe0ff */
[----:B------:R-:W-:Y:S01]  /*0b80*/  ISETP.NE.AND P0, PT, R8, RZ, PT ;  /* 0x000000ff0800720c */ /* 0x000fe20003f05270 */
[----:B--2--5:R-:W-:-:S12]  /*0b90*/  FADD R15, R4, R15 ;  /* 0x0000000f040f7221 */ /* 0x024fd80000000000 */
[----:B------:R-:W-:Y:S05]  /*0ba0*/  @P0 BRA `(.L_x_422) ;  /* 0xfffffffc00e40947 */ /* 0x000fea000383ffff */
.L_x_413:
[----:B------:R-:W-:Y:S05]  /*0bb0*/  BSYNC.RECONVERGENT B1 ;  /* 0x0000000000017941 */ /* 0x000fea0003800200 */
.L_x_412:
[----:B------:R-:W-:-:S13]  /*0bc0*/  ISETP.GE.U32.AND P0, PT, R0, 0x200, PT ;  /* 0x000002000000780c */ /* 0x000fda0003f06070 */
[----:B------:R-:W-:Y:S05]  /*0bd0*/  @!P0 BRA `(.L_x_423) ;  /* 0x0000000000d08947 */ /* 0x000fea0003800000 */
[----:B0-----:R-:W0:Y:S01]  /*0be0*/  S2R R8, SR_LANEID ;  /* 0x0000000000087919 */ /* 0x001e220000000000 */
[----:B-----5:R-:W1:Y:S02]  /*0bf0*/  SHFL.DOWN PT, R0, R15, 0x1, 0x1f ;  /* 0x08201f000f007f89 */ /* 0x020e6400000e0000 */
[----:B-1----:R-:W-:Y:S01]  /*0c00*/  FADD R0, R0, R15 ;  /* 0x0000000f00007221 */ /* 0x002fe20000000000 */
[C---:B0-----:R-:W-:Y:S02]  /*0c10*/  ISETP.GT.AND P0, PT, R8.reuse, 0x1e, PT ;  /* 0x0000001e0800780c */ /* 0x041fe40003f04270 */
[C---:B------:R-:W-:Y:S02]  /*0c20*/  ISETP.NE.AND P1, PT, R8.reuse, RZ, PT ;  /* 0x000000ff0800720c */ /* 0x040fe40003f25270 */
        /* <DEDUP_REMOVED lines=27> */
[----:B------:R-:W0:Y:S04]  /*0de0*/  LDS.128 R12, [UR4+0x10] ;  /* 0x00001004ff0c7984 */ /* 0x000e280008000c00 */
[----:B------:R-:W2:Y:S04]  /*0df0*/  LDS.128 R8, [UR4+0x20] ;  /* 0x00002004ff087984 */ /* 0x000ea80008000c00 */
[----:B-1----:R-:W1:Y:S04]  /*0e00*/  LDS.128 R4, [UR4+0x30] ;  /* 0x00003004ff047984 */ /* 0x002e680008000c00 */
[----:B------:R-:W3:Y:S01]  /*0e10*/  LDS.128 R16, [UR4+0x40] ;  /* 0x00004004ff107984 */ /* 0x000ee20008000c00 */
[----:B0-----:R-:W-:-:S04]  /*0e20*/  FADD R13, R20, R13 ;  /* 0x0000000d140d7221 */ /* 0x001fc80000000000 */
[----:B------:R-:W-:-:S04]  /*0e30*/  FADD R14, R13, R14 ;  /* 0x0000000e0d0e7221 */ /* 0x000fc80000000000 */
[----:B------:R-:W-:-:S04]  /*0e40*/  FADD R15, R14, R15 ;  /* 0x0000000f0e0f7221 */ /* 0x000fc80000000000 */
[----:B--2---:R-:W-:-:S04]  /*0e50*/  FADD R8, R15, R8 ;  /* 0x000000080f087221 */ /* 0x004fc80000000000 */
[----:B------:R-:W-:-:S04]  /*0e60*/  FADD R9, R8, R9 ;  /* 0x0000000908097221 */ /* 0x000fc80000000000 */
[----:B------:R-:W-:-:S04]  /*0e70*/  FADD R10, R9, R10 ;  /* 0x0000000a090a7221 */ /* 0x000fc80000000000 */
[----:B------:R-:W-:-:S04]  /*0e80*/  FADD R11, R10, R11 ;  /* 0x0000000b0a0b7221 */ /* 0x000fc80000000000 */
[----:B-1----:R-:W-:-:S04]  /*0e90*/  FADD R4, R11, R4 ;  /* 0x000000040b047221 */ /* 0x002fc80000000000 */
        /* <DEDUP_REMOVED lines=8> */
.L_x_423:
[----:B0-----:R-:W0:Y:S01]  /*0f20*/  S2R R8, SR_LANEID ;  /* 0x0000000000087919 */ /* 0x001e220000000000 */
[----:B------:R-:W-:-:S04]  /*0f30*/  LOP3.LUT R4, R2, 0x3e0, RZ, 0xc0, !PT ;  /* 0x000003e002047812 */ /* 0x000fc800078ec0ff */
[----:B------:R-:W-:Y:S02]  /*0f40*/  IADD3 R5, PT, PT, R4, 0x20, RZ ;  /* 0x0000002004057810 */ /* 0x000fe40007ffe0ff */
[----:B------:R-:W-:Y:S02]  /*0f50*/  LOP3.LUT R7, RZ, R4, RZ, 0x33, !PT ;  /* 0x00000004ff077212 */ /* 0x000fe400078e33ff */
[----:B------:R-:W-:Y:S02]  /*0f60*/  ISETP.GT.U32.AND P0, PT, R5, R0, PT ;  /* 0x000000000500720c */ /* 0x000fe40003f04070 */
[----:B------:R-:W-:-:S04]  /*0f70*/  IADD3 R7, PT, PT, R0, R7, RZ ;  /* 0x0000000700077210 */ /* 0x000fc80007ffe0ff */
[----:B------:R-:W-:-:S05]  /*0f80*/  SEL R7, R7, 0x1f, P0 ;  /* 0x0000001f07077807 */ /* 0x000fca0000000000 */
[----:B-----5:R-:W1:Y:S01]  /*0f90*/  SHFL.DOWN PT, R4, R15, 0x1, R7 ;  /* 0x082000000f047989 */ /* 0x020e6200000e0007 */
[C---:B0-----:R-:W-:Y:S02]  /*0fa0*/  ISETP.GE.AND P0, PT, R8.reuse, R7, PT ;  /* 0x000000070800720c */ /* 0x041fe40003f06270 */
[C---:B------:R-:W-:Y:S02]  /*0fb0*/  IADD3 R6, PT, PT, R8.reuse, 0x2, RZ ;  /* 0x0000000208067810 */ /* 0x040fe40007ffe0ff */
[----:B------:R-:W-:-:S09]  /*0fc0*/  ISETP.NE.AND P1, PT, R8, RZ, PT ;  /* 0x000000ff0800720c */ /* 0x000fd20003f25270 */
[----:B-1----:R-:W-:Y:S01]  /*0fd0*/  @!P0 FADD R15, R4, R15 ;  /* 0x0000000f040f8221 */ /* 0x002fe20000000000 */
[----:B------:R-:W-:Y:S02]  /*0fe0*/  ISETP.GT.AND P0, PT, R6, R7, PT ;  /* 0x000000070600720c */ /* 0x000fe40003f04270 */
[----:B------:R-:W-:Y:S01]  /*0ff0*/  IADD3 R6, PT, PT, R8, 0x4, RZ ;  /* 0x0000000408067810 */ /* 0x000fe20007ffe0ff */
        /* <DEDUP_REMOVED lines=24> */
[----:B------:R-:W1:Y:S01]  /*1180*/  S2UR UR5, SR_CgaCtaId ;  /* 0x00000000000579c3 */ /* 0x000e620000008800 */
[----:B------:R-:W-:Y:S01]  /*1190*/  UMOV UR4, 0x400 ;  /* 0x0000040000047882 */ /* 0x000fe20000000000 */
[C---:B------:R-:W-:Y:S02]  /*11a0*/  ISETP.GT.U32.AND P2, PT, R0.reuse, 0x20, PT ;  /* 0x000000200000780c */ /* 0x040fe40003f44070 */
[C---:B------:R-:W-:Y:S02]  /*11b0*/  ISETP.GT.U32.AND P3, PT, R0.reuse, 0x40, PT ;  /* 0x000000400000780c */ /* 0x040fe40003f64070 */
[C---:B------:R-:W-:Y:S02]  /*11c0*/  ISETP.GT.U32.AND P1, PT, R0.reuse, 0x60, PT ;  /* 0x000000600000780c */ /* 0x040fe40003f24070 */
[----:B------:R-:W-:Y:S01]  /*11d0*/  ISETP.GT.U32.AND P4, PT, R0, 0xc0, PT ;  /* 0x000000c00000780c */ /* 0x000fe20003f84070 */
[----:B-1----:R-:W-:-:S09]  /*11e0*/  ULEA UR4, UR5, UR4, 0x18 ;  /* 0x0000000405047291 */ /* 0x002fd2000f8ec0ff */
[----:B0-----:R-:W0:Y:S04]  /*11f0*/  LDS.128 R4, [UR4+0x10] ;  /* 0x00001004ff047984 */ /* 0x001e280008000c00 */
[----:B------:R-:W1:Y:S04]  /*1200*/  LDS.128 R8, [UR4+0x20] ;  /* 0x00002004ff087984 */ /* 0x000e680008000c00 */
[----:B------:R-:W2:Y:S04]  /*1210*/  LDS.128 R12, [UR4+0x30] ;  /* 0x00003004ff0c7984 */ /* 0x000ea80008000c00 */
[----:B------:R-:W3:Y:S01]  /*1220*/  LDS.128 R16, [UR4+0x40] ;  /* 0x00004004ff107984 */ /* 0x000ee20008000c00 */
[----:B0-----:R-:W-:Y:S01]  /*1230*/  @P2 FADD R20, R20, R5 ;  /* 0x0000000514142221 */ /* 0x001fe20000000000 */
[----:B------:R-:W-:-:S03]  /*1240*/  ISETP.GT.U32.AND P2, PT, R0, 0x80, PT ;  /* 0x000000800000780c */ /* 0x000fc60003f44070 */
[----:B------:R-:W-:Y:S01]  /*1250*/  @P3 FADD R20, R20, R6 ;  /* 0x0000000614143221 */ /* 0x000fe20000000000 */
[----:B------:R-:W-:-:S03]  /*1260*/  ISETP.GT.U32.AND P3, PT, R0, 0xa0, PT ;  /* 0x000000a00000780c */ /* 0x000fc60003f64070 */
[----:B------:R-:W-:Y:S01]  /*1270*/  @P1 FADD R20, R20, R7 ;  /* 0x0000000714141221 */ /* 0x000fe20000000000 */
[----:B------:R-:W-:-:S05]  /*1280*/  ISETP.GT.U32.AND P1, PT, R0, 0xe0, PT ;  /* 0x000000e00000780c */ /* 0x000fca0003f24070 */
[----:B-1----:R-:W-:Y:S01]  /*1290*/  @P2 FADD R20, R20, R8 ;  /* 0x0000000814142221 */ /* 0x002fe20000000000 */
[----:B------:R-:W-:-:S03]  /*12a0*/  ISETP.GT.U32.AND P2, PT, R0, 0x100, PT ;  /* 0x000001000000780c */ /* 0x000fc60003f44070 */
[----:B------:R-:W-:Y:S01]  /*12b0*/  @P3 FADD R20, R20, R9 ;  /* 0x0000000914143221 */ /* 0x000fe20000000000 */
[----:B------:R-:W-:-:S03]  /*12c0*/  ISETP.GT.U32.AND P3, PT, R0, 0x120, PT ;  /* 0x000001200000780c */ /* 0x000fc60003f64070 */
[----:B------:R-:W-:Y:S01]  /*12d0*/  @P4 FADD R20, R20, R10 ;  /* 0x0000000a14144221 */ /* 0x000fe20000000000 */
[----:B------:R-:W-:-:S03]  /*12e0*/  ISETP.GT.U32.AND P4, PT, R0, 0x140, PT ;  /* 0x000001400000780c */ /* 0x000fc60003f84070 */
[----:B------:R-:W-:Y:S01]  /*12f0*/  @P1 FADD R20, R20, R11 ;  /* 0x0000000b14141221 */ /* 0x000fe20000000000 */
[----:B------:R-:W-:-:S03]  /*1300*/  ISETP.GT.U32.AND P1, PT, R0, 0x160, PT ;  /* 0x000001600000780c */ /* 0x000fc60003f24070 */
[----:B--2---:R-:W-:Y:S01]  /*1310*/  @P2 FADD R20, R20, R12 ;  /* 0x0000000c14142221 */ /* 0x004fe20000000000 */
[----:B------:R-:W-:-:S03]  /*1320*/  ISETP.GT.U32.AND P2, PT, R0, 0x180, PT ;  /* 0x000001800000780c */ /* 0x000fc60003f44070 */
[----:B------:R-:W-:Y:S01]  /*1330*/  @P3 FADD R20, R20, R13 ;  /* 0x0000000d14143221 */ /* 0x000fe20000000000 */
[----:B------:R-:W-:-:S03]  /*1340*/  ISETP.GT.U32.AND P3, PT, R0, 0x1a0, PT ;  /* 0x000001a00000780c */ /* 0x000fc60003f64070 */
[----:B------:R-:W-:Y:S01]  /*1350*/  @P4 FADD R20, R20, R14 ;  /* 0x0000000e14144221 */ /* 0x000fe20000000000 */
[----:B------:R-:W-:-:S03]  /*1360*/  ISETP.GT.U32.AND P4, PT, R0, 0x1c0, PT ;  /* 0x000001c00000780c */ /* 0x000fc60003f84070 */
[----:B------:R-:W-:Y:S01]  /*1370*/  @P1 FADD R20, R20, R15 ;  /* 0x0000000f14141221 */ /* 0x000fe20000000000 */
[----:B------:R-:W-:-:S03]  /*1380*/  ISETP.GT.U32.AND P1, PT, R0, 0x1e0, PT ;  /* 0x000001e00000780c */ /* 0x000fc60003f24070 */
[----:B---3--:R-:W-:-:S04]  /*1390*/  @P2 FADD R20, R20, R16 ;  /* 0x0000001014142221 */ /* 0x008fc80000000000 */
[----:B------:R-:W-:-:S04]  /*13a0*/  @P3 FADD R20, R20, R17 ;  /* 0x0000001114143221 */ /* 0x000fc80000000000 */
[----:B------:R-:W-:-:S04]  /*13b0*/  @P4 FADD R20, R20, R18 ;  /* 0x0000001214144221 */ /* 0x000fc80000000000 */
[----:B------:R-:W-:Y:S01]  /*13c0*/  @P1 FADD R20, R20, R19 ;  /* 0x0000001314141221 */ /* 0x000fe20000000000 */
[----:B------:R-:W-:Y:S06]  /*13d0*/  BRA `(.L_x_424) ;  /* 0x0000001400007947 */ /* 0x000fec0003800000 */
.L_x_409:
[----:B------:R-:W0:Y:S01]  /*13e0*/  S2R R2, SR_TID.X ;  /* 0x0000000000027919 */ /* 0x000e220000002100 */
[----:B------:R-:W1:Y:S02]  /*13f0*/  LDCU.64 UR4, c[0x0][0x380] ;  /* 0x00007000ff0477ac */ /* 0x000e640008000a00 */
[----:B-1----:R-:W-:Y:S02]  /*1400*/  MOV R4, UR4 ;  /* 0x0000000400047c02 */ /* 0x002fe40008000f00 */
[----:B------:R-:W-:Y:S02]  /*1410*/  MOV R5, UR5 ;  /* 0x0000000500057c02 */ /* 0x000fe40008000f00 */
[----:B0-----:R-:W-:-:S05]  /*1420*/  LEA R9, R3, R2, 0xd ;  /* 0x0000000203097211 */ /* 0x001fca00078e68ff */
        /* <DEDUP_REMOVED lines=17> */
[----:B------:R-:W-:Y:S01]  /*1540*/  ISETP.GE.U32.AND P0, PT, R0, R13, PT ;  /* 0x0000000d0000720c */ /* 0x000fe20003f06070 */
        /* <DEDUP_REMOVED lines=16> */
[----:B------:R-:W-:Y:S01]  /*1650*/  LEA R9, R3, R13, 0xd ;  /* 0x0000000d03097211 */ /* 0x000fe200078e68ff */
[----:B------:R-:W-:Y:S01]  /*1660*/  UMOV UR4, URZ ;  /* 0x000000ff00047c82 */ /* 0x000fe20008000000 */
[----:B------:R-:W-:Y:S02]  /*1670*/  IADD3 R8, PT, PT, R6, -0x2000, RZ ;  /* 0xffffe00006087810 */ /* 0x000fe40007ffe0ff */
[----:B------:R-:W-:Y:S02]  /*1680*/  LOP3.LUT R0, RZ, R2, RZ, 0x33, !PT ;  /* 0x00000002ff007212 */ /* 0x000fe400078e33ff */
[----:B------:R-:W-:Y:S02]  /*1690*/  ISETP.GT.U32.AND P0, PT, R9, R8, PT ;  /* 0x000000080900720c */ /* 0x000fe40003f04070 */
[----:B------:R-:W-:Y:S02]  /*16a0*/  IADD3 R10, PT, PT, -R13, R6, R0 ;  /* 0x000000060d0a7210 */ /* 0x000fe40007ffe100 */
[----:B------:R-:W-:-:S02]  /*16b0*/  IADD3 R7, PT, PT, R9, 0x1000, R2 ;  /* 0x0000100009077810 */ /* 0x000fc40007ffe002 */
[----:B------:R-:W-:Y:S01]  /*16c0*/  MOV R0, R9 ;  /* 0x0000000900007202 */ /* 0x000fe20000000f00 */
[----:B------:R-:W-:-:S06]  /*16d0*/  IMAD R2, R3, -0x2000, R10 ;  /* 0xffffe00003027824 */ /* 0x000fcc00078e020a */
[----:B------:R-:W-:Y:S05]  /*16e0*/  @P0 BRA `(.L_x_426) ;  /* 0x0000000000bc0947 */ /* 0x000fea0003800000 */
[----:B------:R-:W0:Y:S08]  /*16f0*/  LDC R6, c[0x0][0x3a8] ;  /* 0x0000ea00ff067b82 */ /* 0x000e300000000800 */
[----:B------:R-:W1:Y:S02]  /*1700*/  LDC.64 R4, c[0x0][0x380] ;  /* 0x0000e000ff047b82 */ /* 0x000e640000000a00 */
.L_x_427:
[----:B------:R-:W2:Y:S02]  /*1710*/  S2R R10, SR_TID.X ;  /* 0x00000000000a7919 */ /* 0x000ea40000002100 */
[----:B--2---:R-:W-:-:S05]  /*1720*/  IADD3 R11, PT, PT, R10, R9, RZ ;  /* 0x000000090a0b7210 */ /* 0x004fca0007ffe0ff */
        /* <DEDUP_REMOVED lines=14> */
[----:B---3--:R-:W-:-:S02]  /*1810*/  FADD R14, R14, R15 ;  /* 0x0000000f0e0e7221 */ /* 0x008fc40000000000 */
[----:B------:R-:W2:Y:S01]  /*1820*/  LDG.E R15, desc[UR6][R10.64+0x7000] ;  /* 0x007000060a0f7981 */ /* 0x000ea2000c1e1900 */
[----:B----4-:R-:W-:-:S03]  /*1830*/  FADD R12, R16, R17 ;  /* 0x00000011100c7221 */ /* 0x010fc60000000000 */
[----:B------:R-:W3:Y:S04]  /*1840*/  LDG.E R17, desc[UR6][R10.64+0x5800] ;  /* 0x005800060a117981 */ /* 0x000ee8000c1e1900 */
[----:B------:R-:W2:Y:S01]  /*1850*/  LDG.E R16, desc[UR6][R10.64+0x6800] ;  /* 0x006800060a107981 */ /* 0x000ea2000c1e1900 */
[----:B------:R-:W-:-:S03]  /*1860*/  FADD R14, R23, R14 ;  /* 0x0000000e170e7221 */ /* 0x000fc60000000000 */
[----:B------:R-:W4:Y:S01]  /*1870*/  LDG.E R23, desc[UR6][R10.64+0x7800] ;  /* 0x007800060a177981 */ /* 0x000f22000c1e1900 */
[----:B-----5:R-:W-:-:S04]  /*1880*/  FADD R19, R19, R20 ;  /* 0x0000001413137221 */ /* 0x020fc80000000000 */
[----:B------:R-:W-:Y:S01]  /*1890*/  FADD R19, R12, R19 ;  /* 0x000000130c137221 */ /* 0x000fe20000000000 */
[----:B0-----:R-:W-:Y:S01]  /*18a0*/  IADD3 R12, PT, PT, -R9, R6, RZ ;  /* 0x00000006090c7210 */ /* 0x001fe20007ffe1ff */
[----:B------:R-:W-:-:S03]  /*18b0*/  FADD R21, R21, R22 ;  /* 0x0000001615157221 */ /* 0x000fc60000000000 */
[----:B------:R-:W-:Y:S01]  /*18c0*/  ISETP.GE.U32.AND P0, PT, R12, R13, PT ;  /* 0x0000000d0c00720c */ /* 0x000fe20003f06070 */
[----:B------:R-:W-:-:S04]  /*18d0*/  FADD R24, R24, R25 ;  /* 0x0000001918187221 */ /* 0x000fc80000000000 */
[----:B------:R-:W-:Y:S01]  /*18e0*/  FADD R21, R21, R24 ;  /* 0x0000001815157221 */ /* 0x000fe20000000000 */
[----:B------:R-:W-:Y:S01]  /*18f0*/  FADD R14, R14, R19 ;  /* 0x000000130e0e7221 */ /* 0x000fe20000000000 */
[----:B---3--:R-:W-:Y:S01]  /*1900*/  FADD R17, R17, R18 ;  /* 0x0000001211117221 */ /* 0x008fe20000000000 */
[----:B--2---:R-:W-:-:S04]  /*1910*/  FADD R16, R16, R15 ;  /* 0x0000000f10107221 */ /* 0x004fc80000000000 */
[----:B------:R-:W-:-:S04]  /*1920*/  FADD R16, R17, R16 ;  /* 0x0000001011107221 */ /* 0x000fc80000000000 */
[----:B------:R-:W-:-:S04]  /*1930*/  FADD R21, R21, R16 ;  /* 0x0000001015157221 */ /* 0x000fc80000000000 */
[----:B------:R-:W-:-:S04]  /*1940*/  FADD R14, R14, R21 ;  /* 0x000000150e0e7221 */ /* 0x000fc80000000000 */
[----:B----4-:R-:W-:Y:S01]  /*1950*/  FADD R23, R23, R14 ;  /* 0x0000000e17177221 */ /* 0x010fe20000000000 */
[----:B------:R-:W-:Y:S06]  /*1960*/  @!P0 BRA `(.L_x_425) ;  /* 0x0000000800d08947 */ /* 0x000fec0003800000 */
[C---:B------:R-:W-:Y:S01]  /*1970*/  IADD3 R9, PT, PT, R13.reuse, R9, RZ ;  /* 0x000000090d097210 */ /* 0x040fe20007ffe0ff */
[----:B------:R-:W-:Y:S01]  /*1980*/  UIADD3 UR4, UPT, UPT, UR4, 0x1, URZ ;  /* 0x0000000104047890 */ /* 0x000fe2000fffe0ff */
[----:B------:R-:W-:Y:S02]  /*1990*/  IADD3 R0, PT, PT, R13, R0, RZ ;  /* 0x000000000d007210 */ /* 0x000fe40007ffe0ff */
[----:B------:R-:W-:Y:S02]  /*19a0*/  ISETP.GT.U32.AND P0, PT, R9, R8, PT ;  /* 0x000000080900720c */ /* 0x000fe40003f04070 */
[C---:B------:R-:W-:Y:S02]  /*19b0*/  IADD3 R2, PT, PT, -R13.reuse, R2, RZ ;  /* 0x000000020d027210 */ /* 0x040fe40007ffe1ff */
[----:B------:R-:W-:-:S09]  /*19c0*/  IADD3 R7, PT, PT, R13, R7, RZ ;  /* 0x000000070d077210 */ /* 0x000fd20007ffe0ff */
[----:B------:R-:W-:Y:S05]  /*19d0*/  @!P0 BRA `(.L_x_427) ;  /* 0xfffffffc004c8947 */ /* 0x000fea000383ffff */
.L_x_426:
[----:B------:R-:W0:Y:S01]  /*19e0*/  S2R R16, SR_TID.X ;  /* 0x0000000000107919 */ /* 0x000e220000002100 */
[----:B------:R-:W-:Y:S01]  /*19f0*/  IADD3 R8, PT, PT, -R9, R6, RZ ;  /* 0x0000000609087210 */ /* 0x000fe20007ffe1ff */
[----:B------:R-:W-:Y:S03]  /*1a00*/  BSSY.RECONVERGENT B1, `(.L_x_425) ;  /* 0x00000aa000017945 */ /* 0x000fe60003800200 */
[----:B0-----:R-:W-:-:S04]  /*1a10*/  ISETP.GE.AND P0, PT, R16, R8, PT ;  /* 0x000000081000720c */ /* 0x001fc80003f06270 */
[----:B------:R-:W-:-:S13]  /*1a20*/  ISETP.GE.U32.OR P0, PT, R9, R6, P0 ;  /* 0x000000060900720c */ /* 0x000fda0000706470 */
[----:B------:R-:W-:Y:S05]  /*1a30*/  @P0 BRA `(.L_x_428) ;  /* 0x0000000800980947 */ /* 0x000fea0003800000 */
[----:B------:R-:W0:Y:S01]  /*1a40*/  LDC R10, c[0x0][0x3ac] ;  /* 0x0000eb00ff0a7b82 */ /* 0x000e220000000800 */
[----:B------:R-:W-:Y:S01]  /*1a50*/  LOP3.LUT R11, RZ, R16, RZ, 0x33, !PT ;  /* 0x00000010ff0b7212 */ /* 0x000fe200078e33ff */
[----:B------:R-:W-:Y:S06]  /*1a60*/  BSSY.RECONVERGENT B2, `(.L_x_429) ;  /* 0x0000056000027945 */ /* 0x000fec0003800200 */
[----:B------:R-:W1:Y:S01]  /*1a70*/  LDC R8, c[0x0][0x3ac] ;  /* 0x0000eb00ff087b82 */ /* 0x000e620000000800 */
[----:B0-----:R-:W-:-:S04]  /*1a80*/  SHF.L.U32 R10, R10, 0xd, RZ ;  /* 0x0000000d0a0a7819 */ /* 0x001fc800000006ff */
[----:B------:R-:W-:-:S04]  /*1a90*/  LEA R10, R3, R10, 0xd ;  /* 0x0000000a030a7211 */ /* 0x000fc800078e68ff */
[----:B------:R-:W-:Y:S01]  /*1aa0*/  IADD3 R6, PT, PT, -R10, R6, R11 ;  /* 0x000000060a067210 */ /* 0x000fe20007ffe10b */
[----:B-1----:R-:W-:-:S04]  /*1ab0*/  IMAD R11, R8, UR4, RZ ;  /* 0x00000004080b7c24 */ /* 0x002fc8000f8e02ff */
        /* <DEDUP_REMOVED lines=8> */
[----:B------:R-:W-:-:S04]  /*1b40*/  LOP3.LUT R10, R10, 0xfffff0, RZ, 0xc0, !PT ;  /* 0x00fffff00a0a7812 */ /* 0x000fc800078ec0ff */
[----:B------:R-:W-:-:S07]  /*1b50*/  IADD3 R13, PT, PT, -R10, RZ, RZ ;  /* 0x000000ff0a0d7210 */ /* 0x000fce0007ffe1ff */
.L_x_432:
[C---:B------:R-:W-:Y:S02]  /*1b60*/  IADD3 R15, PT, PT, R7.reuse, -0x1000, RZ ;  /* 0xfffff000070f7810 */ /* 0x040fe40007ffe0ff */
[----:B------:R-:W-:-:S03]  /*1b70*/  IADD3 R25, PT, PT, R7, -0xe00, RZ ;  /* 0xfffff20007197810 */ /* 0x000fc60007ffe0ff */
[----:B------:R-:W-:Y:S01]  /*1b80*/  IMAD.WIDE.U32 R14, R15, 0x4, R4 ;  /* 0x000000040f0e7825 */ /* 0x000fe200078e0004 */
[----:B------:R-:W-:-:S04]  /*1b90*/  IADD3 R21, PT, PT, R7, -0xc00, RZ ;  /* 0xfffff40007157810 */ /* 0x000fc80007ffe0ff */
[----:B------:R0:W2:Y:S01]  /*1ba0*/  LDG.E R22, desc[UR6][R14.64] ;  /* 0x000000060e167981 */ /* 0x0000a2000c1e1900 */
[----:B------:R-:W-:-:S04]  /*1bb0*/  IMAD.WIDE.U32 R24, R25, 0x4, R4 ;  /* 0x0000000419187825 */ /* 0x000fc800078e0004 */
[--C-:B------:R-:W-:Y:S01]  /*1bc0*/  IMAD.WIDE.U32 R20, R21, 0x4, R4.reuse ;  /* 0x0000000415147825 */ /* 0x100fe200078e0004 */
[----:B------:R-:W3:Y:S04]  /*1bd0*/  LDG.E R16, desc[UR6][R24.64] ;  /* 0x0000000618107981 */ /* 0x000ee8000c1e1900 */
[----:B------:R1:W4:Y:S01]  /*1be0*/  LDG.E R17, desc[UR6][R20.64] ;  /* 0x0000000614117981 */ /* 0x000322000c1e1900 */
[C---:B------:R-:W-:Y:S02]  /*1bf0*/  IADD3 R19, PT, PT, R7.reuse, -0xa00, RZ ;  /* 0xfffff60007137810 */ /* 0x040fe40007ffe0ff */
[C---:B------:R-:W-:Y:S02]  /*1c00*/  IADD3 R29, PT, PT, R7.reuse, -0x800, RZ ;  /* 0xfffff800071d7810 */ /* 0x040fe40007ffe0ff */
[----:B------:R-:W-:Y:S01]  /*1c10*/  IADD3 R27, PT, PT, R7, -0x600, RZ ;  /* 0xfffffa00071b7810 */ /* 0x000fe20007ffe0ff */
[----:B------:R-:W-:Y:S01]  /*1c20*/  IMAD.WIDE.U32 R18, R19, 0x4, R4 ;  /* 0x0000000413127825 */ /* 0x000fe200078e0004 */
[----:B------:R-:W-:-:S03]  /*1c30*/  IADD3 R12, PT, PT, R7, -0x400, RZ ;  /* 0xfffffc00070c7810 */ /* 0x000fc60007ffe0ff */
[--C-:B------:R-:W-:Y:S01]  /*1c40*/  IMAD.WIDE.U32 R28, R29, 0x4, R4.reuse ;  /* 0x000000041d1c7825 */ /* 0x100fe200078e0004 */
[----:B------:R-:W5:Y:S03]  /*1c50*/  LDG.E R10, desc[UR6][R18.64] ;  /* 0x00000006120a7981 */ /* 0x000f66000c1e1900 */
[----:B0-----:R-:W-:Y:S01]  /*1c60*/  IMAD.WIDE.U32 R14, R27, 0x4, R4 ;  /* 0x000000041b0e7825 */ /* 0x001fe200078e0004 */
[----:B------:R-:W-:-:S03]  /*1c70*/  IADD3 R27, PT, PT, R7, -0x200, RZ ;  /* 0xfffffe00071b7810 */ /* 0x000fc60007ffe0ff */
[--C-:B-1----:R-:W-:Y:S02]  /*1c80*/  IMAD.WIDE.U32 R20, R12, 0x4, R4.reuse ;  /* 0x000000040c147825 */ /* 0x102fe400078e0004 */
[----:B------:R0:W5:Y:S04]  /*1c90*/  LDG.E R12, desc[UR6][R14.64] ;  /* 0x000000060e0c7981 */ /* 0x000168000c1e1900 */
[----:B------:R1:W5:Y:S01]  /*1ca0*/  LDG.E R18, desc[UR6][R28.64] ;  /* 0x000000061c127981 */ /* 0x000362000c1e1900 */
[----:B------:R-:W-:-:S04]  /*1cb0*/  IMAD.WIDE.U32 R24, R7, 0x4, R4 ;  /* 0x0000000407187825 */ /* 0x000fc800078e0004 */
[----:B0-----:R-:W-:Y:S01]  /*1cc0*/  IMAD.WIDE.U32 R14, R27, 0x4, R4 ;  /* 0x000000041b0e7825 */ /* 0x001fe200078e0004 */
[----:B------:R-:W5:Y:S04]  /*1cd0*/  LDG.E R19, desc[UR6][R24.64] ;  /* 0x0000000618137981 */ /* 0x000f68000c1e1900 */
[----:B------:R0:W5:Y:S01]  /*1ce0*/  LDG.E R27, desc[UR6][R20.64] ;  /* 0x00000006141b7981 */ /* 0x000162000c1e1900 */
[----:B-1----:R-:W-:-:S03]  /*1cf0*/  IADD3 R29, PT, PT, R7, 0x200, RZ ;  /* 0x00000200071d7810 */ /* 0x002fc60007ffe0ff */
[----:B------:R1:W5:Y:S01]  /*1d00*/  LDG.E R26, desc[UR6][R14.64] ;  /* 0x000000060e1a7981 */ /* 0x000362000c1e1900 */
[----:B0-----:R-:W-:Y:S01]  /*1d10*/  IADD3 R21, PT, PT, R7, 0x400, RZ ;  /* 0x0000040007157810 */ /* 0x001fe20007ffe0ff */
[----:B------:R-:W-:Y:S01]  /*1d20*/  IMAD.WIDE.U32 R28, R29, 0x4, R4 ;  /* 0x000000041d1c7825 */ /* 0x000fe200078e0004 */
[----:B-1----:R-:W-:-:S05]  /*1d30*/  IADD3 R15, PT, PT, R7, 0x800, RZ ;  /* 0x00000800070f7810 */ /* 0x002fca0007ffe0ff */
[----:B------:R-:W5:Y:S01]  /*1d40*/  LDG.E R28, desc[UR6][R28.64] ;  /* 0x000000061c1c7981 */ /* 0x000f62000c1e1900 */
[----:B------:R-:W-:-:S06]  /*1d50*/  IMAD.WIDE.U32 R14, R15, 0x4, R4 ;  /* 0x000000040f0e7825 */ /* 0x000fcc00078e0004 */
[----:B------:R-:W5:Y:S01]  /*1d60*/  LDG.E R14, desc[UR6][R14.64] ;  /* 0x000000060e0e7981 */ /* 0x000f62000c1e1900 */
[----:B--2---:R-:W-:Y:S01]  /*1d70*/  FADD R25, R22, R23 ;  /* 0x0000001716197221 */ /* 0x004fe20000000000 */
[----:B------:R-:W-:Y:S01]  /*1d80*/  IMAD.WIDE.U32 R22, R21, 0x4, R4 ;  /* 0x0000000415167825 */ /* 0x000fe200078e0004 */
[----:B------:R-:W-:-:S03]  /*1d90*/  IADD3 R21, PT, PT, R7, 0x600, RZ ;  /* 0x0000060007157810 */ /* 0x000fc60007ffe0ff */
[----:B---3--:R-:W-:Y:S02]  /*1da0*/  FADD R16, R25, R16 ;  /* 0x0000001019107221 */ /* 0x008fe40000000000 */
[----:B------:R-:W-:Y:S01]  /*1db0*/  IMAD.WIDE.U32 R20, R21, 0x4, R4 ;  /* 0x0000000415147825 */ /* 0x000fe200078e0004 */
[----:B------:R-:W-:Y:S01]  /*1dc0*/  IADD3 R25, PT, PT, R7, 0xa00, RZ ;  /* 0x00000a0007197810 */ /* 0x000fe20007ffe0ff */
[----:B------:R-:W2:Y:S04]  /*1dd0*/  LDG.E R29, desc[UR6][R22.64] ;  /* 0x00000006161d7981 */ /* 0x000ea8000c1e1900 */
[----:B------:R4:W3:Y:S02]  /*1de0*/  LDG.E R20, desc[UR6][R20.64] ;  /* 0x0000000614147981 */ /* 0x0008e4000c1e1900 */
[----:B----4-:R-:W-:Y:S01]  /*1df0*/  FADD R21, R16, R17 ;  /* 0x0000001110157221 */ /* 0x010fe20000000000 */
[----:B------:R-:W-:Y:S01]  /*1e00*/  IMAD.WIDE.U32 R16, R25, 0x4, R4 ;  /* 0x0000000419107825 */ /* 0x000fe200078e0004 */
[----:B------:R-:W-:-:S05]  /*1e10*/  IADD3 R25, PT, PT, R7, 0xc00, RZ ;  /* 0x00000c0007197810 */ /* 0x000fca0007ffe0ff */
[--C-:B------:R-:W-:Y:S01]  /*1e20*/  IMAD.WIDE.U32 R22, R25, 0x4, R4.reuse ;  /* 0x0000000419167825 */ /* 0x100fe200078e0004 */
[----:B------:R-:W-:Y:S01]  /*1e30*/  IADD3 R25, PT, PT, R7, 0xe00, RZ ;  /* 0x00000e0007197810 */ /* 0x000fe20007ffe0ff */
[----:B------:R-:W4:Y:S04]  /*1e40*/  LDG.E R16, desc[UR6][R16.64] ;  /* 0x0000000610107981 */ /* 0x000f28000c1e1900 */
[----:B------:R-:W-:Y:S01]  /*1e50*/  IMAD.WIDE.U32 R24, R25, 0x4, R4 ;  /* 0x0000000419187825 */ /* 0x000fe200078e0004 */
[----:B------:R-:W4:Y:S05]  /*1e60*/  LDG.E R22, desc[UR6][R22.64] ;  /* 0x0000000616167981 */ /* 0x000f2a000c1e1900 */
[----:B------:R-:W4:Y:S01]  /*1e70*/  LDG.E R24, desc[UR6][R24.64] ;  /* 0x0000000618187981 */ /* 0x000f22000c1e1900 */
[----:B-----5:R-:W-:-:S04]  /*1e80*/  FADD R21, R21, R10 ;  /* 0x0000000a15157221 */ /* 0x020fc80000000000 */
[----:B------:R-:W-:-:S04]  /*1e90*/  FADD R21, R21, R18 ;  /* 0x0000001215157221 */ /* 0x000fc80000000000 */
[----:B------:R-:W-:-:S04]  /*1ea0*/  FADD R12, R21, R12 ;  /* 0x0000000c150c7221 */ /* 0x000fc80000000000 */
[----:B------:R-:W-:-:S04]  /*1eb0*/  FADD R27, R12, R27 ;  /* 0x0000001b0c1b7221 */ /* 0x000fc80000000000 */
[----:B------:R-:W-:-:S04]  /*1ec0*/  FADD R26, R27, R26 ;  /* 0x0000001a1b1a7221 */ /* 0x000fc80000000000 */
[----:B------:R-:W-:-:S04]  /*1ed0*/  FADD R19, R26, R19 ;  /* 0x000000131a137221 */ /* 0x000fc80000000000 */
[----:B------:R-:W-:Y:S01]  /*1ee0*/  FADD R28, R19, R28 ;  /* 0x0000001c131c7221 */ /* 0x000fe20000000000 */
[----:B------:R-:W-:-:S04]  /*1ef0*/  IADD3 R13, PT, PT, R13, 0x10, RZ ;  /* 0x000000100d0d7810 */ /* 0x000fc80007ffe0ff */
[----:B------:R-:W-:Y:S02]  /*1f00*/  ISETP.NE.AND P0, PT, R13, RZ, PT ;  /* 0x000000ff0d00720c */ /* 0x000fe40003f05270 */
[----:B------:R-:W-:Y:S02]  /*1f10*/  IADD3 R11, PT, PT, R11, 0x2000, RZ ;  /* 0x000020000b0b7810 */ /* 0x000fe40007ffe0ff */
[----:B------:R-:W-:Y:S01]  /*1f20*/  IADD3 R7, PT, PT, R7, 0x2000, RZ ;  /* 0x0000200007077810 */ /* 0x000fe20007ffe0ff */
[----:B--2---:R-:W-:-:S04]  /*1f30*/  FADD R29, R28, R29 ;  /* 0x0000001d1c1d7221 */ /* 0x004fc80000000000 */
[----:B---3--:R-:W-:-:S04]  /*1f40*/  FADD R29, R29, R20 ;  /* 0x000000141d1d7221 */ /* 0x008fc80000000000 */
[----:B------:R-:W-:-:S04]  /*1f50*/  FADD R29, R29, R14 ;  /* 0x0000000e1d1d7221 */ /* 0x000fc80000000000 */
[----:B----4-:R-:W-:-:S04]  /*1f60*/  FADD R29, R29, R16 ;  /* 0x000000101d1d7221 */ /* 0x010fc80000000000 */
[----:B------:R-:W-:-:S04]  /*1f70*/  FADD R29, R29, R22 ;  /* 0x000000161d1d7221 */ /* 0x000fc80000000000 */
[----:B------:R-:W-:Y:S01]  /*1f80*/  FADD R23, R29, R24 ;  /* 0x000000181d177221 */ /* 0x000fe20000000000 */
[----:B------:R-:W-:Y:S06]  /*1f90*/  @P0 BRA `(.L_x_432) ;  /* 0xfffffff800f00947 */ /* 0x000fec000383ffff */
[----:B------:R-:W-:Y:S05]  /*1fa0*/  BSYNC.RECONVERGENT B3 ;  /* 0x0000000000037941 */ /* 0x000fea0003800200 */
.L_x_431:
[----:B------:R-:W-:-:S07]  /*1fb0*/  IADD3 R16, PT, PT, R11, -0x1000, RZ ;  /* 0xfffff0000b107810 */ /* 0x000fce0007ffe0ff */
.L_x_430:
[----:B------:R-:W-:Y:S05]  /*1fc0*/  BSYNC.RECONVERGENT B2 ;  /* 0x0000000000027941 */ /* 0x000fea0003800200 */
.L_x_429:
[----:B------:R-:W-:-:S13]  /*1fd0*/  ISETP.NE.AND P0, PT, R8, RZ, PT ;  /* 0x000000ff0800720c */ /* 0x000fda0003f05270 */
[----:B------:R-:W-:Y:S05]  /*1fe0*/  @!P0 BRA `(.L_x_428) ;  /* 0x00000004002c8947 */ /* 0x000fea0003800000 */
[----:B------:R-:W-:Y:S01]  /*1ff0*/  ISETP.GE.U32.AND P0, PT, R8, 0x8, PT ;  /* 0x000000080800780c */ /* 0x000fe20003f06070 */
[----:B------:R-:W-:Y:S01]  /*2000*/  BSSY.RECONVERGENT B2, `(.L_x_433) ;  /* 0x0000025000027945 */ /* 0x000fe20003800200 */
[----:B------:R-:W-:-:S04]  /*2010*/  LOP3.LUT R22, R6, 0x7, RZ, 0xc0, !PT ;  /* 0x0000000706167812 */ /* 0x000fc800078ec0ff */
[----:B------:R-:W-:-:S07]  /*2020*/  ISETP.NE.AND P1, PT, R22, RZ, PT ;  /* 0x000000ff1600720c */ /* 0x000fce0003f25270 */
[----:B------:R-:W-:Y:S06]  /*2030*/  @!P0 BRA `(.L_x_434) ;  /* 0x0000000000848947 */ /* 0x000fec0003800000 */
[----:B------:R-:W-:-:S04]  /*2040*/  IADD3 R7, PT, PT, R16, R9, RZ ;  /* 0x0000000910077210 */ /* 0x000fc80007ffe0ff */
[C---:B------:R-:W-:Y:S01]  /*2050*/  IADD3 R21, PT, PT, R7.reuse, 0x200, RZ ;  /* 0x0000020007157810 */ /* 0x040fe20007ffe0ff */
[C---:B------:R-:W-:Y:S01]  /*2060*/  IMAD.WIDE.U32 R14, R7.reuse, 0x4, R4 ;  /* 0x00000004070e7825 */ /* 0x040fe200078e0004 */
[----:B------:R-:W-:-:S03]  /*2070*/  IADD3 R19, PT, PT, R7, 0x400, RZ ;  /* 0x0000040007137810 */ /* 0x000fc60007ffe0ff */
[--C-:B------:R-:W-:Y:S01]  /*2080*/  IMAD.WIDE.U32 R20, R21, 0x4, R4.reuse ;  /* 0x0000000415147825 */ /* 0x100fe200078e0004 */
[----:B------:R0:W2:Y:S01]  /*2090*/  LDG.E R8, desc[UR6][R14.64] ;  /* 0x000000060e087981 */ /* 0x0000a2000c1e1900 */
[----:B------:R-:W-:Y:S02]  /*20a0*/  IADD3 R11, PT, PT, R7, 0x600, RZ ;  /* 0x00000600070b7810 */ /* 0x000fe40007ffe0ff */
[--C-:B------:R-:W-:Y:S01]  /*20b0*/  IMAD.WIDE.U32 R18, R19, 0x4, R4.reuse ;  /* 0x0000000413127825 */ /* 0x100fe200078e0004 */
[----:B------:R1:W3:Y:S01]  /*20c0*/  LDG.E R17, desc[UR6][R20.64] ;  /* 0x0000000614117981 */ /* 0x0002e2000c1e1900 */
[----:B------:R-:W-:Y:S02]  /*20d0*/  IADD3 R13, PT, PT, R7, 0x800, RZ ;  /* 0x00000800070d7810 */ /* 0x000fe40007ffe0ff */
[--C-:B------:R-:W-:Y:S01]  /*20e0*/  IMAD.WIDE.U32 R10, R11, 0x4, R4.reuse ;  /* 0x000000040b0a7825 */ /* 0x100fe200078e0004 */
[----:B------:R-:W-:Y:S01]  /*20f0*/  IADD3 R25, PT, PT, R7, 0xa00, RZ ;  /* 0x00000a0007197810 */ /* 0x000fe20007ffe0ff */
[----:B------:R-:W4:Y:S02]  /*2100*/  LDG.E R18, desc[UR6][R18.64] ;  /* 0x0000000612127981 */ /* 0x000f24000c1e1900 */
[--C-:B------:R-:W-:Y:S01]  /*2110*/  IMAD.WIDE.U32 R12, R13, 0x4, R4.reuse ;  /* 0x000000040d0c7825 */ /* 0x100fe200078e0004 */
[----:B------:R-:W-:Y:S01]  /*2120*/  IADD3 R27, PT, PT, R7, 0xc00, RZ ;  /* 0x00000c00071b7810 */ /* 0x000fe20007ffe0ff */
[----:B------:R-:W5:Y:S02]  /*2130*/  LDG.E R10, desc[UR6][R10.64] ;  /* 0x000000060a0a7981 */ /* 0x000f64000c1e1900 */
[--C-:B0-----:R-:W-:Y:S01]  /*2140*/  IMAD.WIDE.U32 R14, R25, 0x4, R4.reuse ;  /* 0x00000004190e7825 */ /* 0x101fe200078e0004 */
[----:B------:R-:W-:Y:S01]  /*2150*/  IADD3 R25, PT, PT, R7, 0xe00, RZ ;  /* 0x00000e0007197810 */ /* 0x000fe20007ffe0ff */
[----:B------:R-:W5:Y:S02]  /*2160*/  LDG.E R12, desc[UR6][R12.64] ;  /* 0x000000060c0c7981 */ /* 0x000f64000c1e1900 */
[----:B-1----:R-:W-:-:S02]  /*2170*/  IMAD.WIDE.U32 R20, R27, 0x4, R4 ;  /* 0x000000041b147825 */ /* 0x002fc400078e0004 */
[----:B------:R-:W5:Y:S02]  /*2180*/  LDG.E R15, desc[UR6][R14.64] ;  /* 0x000000060e0f7981 */ /* 0x000f64000c1e1900 */
[----:B------:R-:W-:Y:S02]  /*2190*/  IMAD.WIDE.U32 R24, R25, 0x4, R4 ;  /* 0x0000000419187825 */ /* 0x000fe400078e0004 */
        /* <DEDUP_REMOVED lines=11> */
.L_x_434:
[----:B------:R-:W-:Y:S05]  /*2250*/  BSYNC.RECONVERGENT B2 ;  /* 0x0000000000027941 */ /* 0x000fea0003800200 */
.L_x_433:
[----:B------:R-:W-:Y:S05]  /*2260*/  @!P1 BRA `(.L_x_428) ;  /* 0x00000000008c9947 */ /* 0x000fea0003800000 */
[----:B------:R-:W-:Y:S01]  /*2270*/  ISETP.GE.U32.AND P0, PT, R22, 0x4, PT ;  /* 0x000000041600780c */ /* 0x000fe20003f06070 */
[----:B------:R-:W-:Y:S01]  /*2280*/  BSSY.RECONVERGENT B2, `(.L_x_435) ;  /* 0x0000014000027945 */ /* 0x000fe20003800200 */
[----:B------:R-:W-:-:S11]  /*2290*/  LOP3.LUT P1, RZ, R6, 0x3, RZ, 0xc0, !PT ;  /* 0x0000000306ff7812 */ /* 0x000fd6000782c0ff */
[----:B------:R-:W-:Y:S05]  /*22a0*/  @!P0 BRA `(.L_x_436) ;  /* 0x0000000000448947 */ /* 0x000fea0003800000 */
[----:B------:R-:W-:-:S04]  /*22b0*/  IADD3 R11, PT, PT, R16, R9, RZ ;  /* 0x00000009100b7210 */ /* 0x000fc80007ffe0ff */
[C---:B------:R-:W-:Y:S01]  /*22c0*/  IADD3 R9, PT, PT, R11.reuse, 0x200, RZ ;  /* 0x000002000b097810 */ /* 0x040fe20007ffe0ff */
[C---:B------:R-:W-:Y:S01]  /*22d0*/  IMAD.WIDE.U32 R6, R11.reuse, 0x4, R4 ;  /* 0x000000040b067825 */ /* 0x040fe200078e0004 */
[----:B------:R-:W-:-:S03]  /*22e0*/  IADD3 R13, PT, PT, R11, 0x400, RZ ;  /* 0x000004000b0d7810 */ /* 0x000fc60007ffe0ff */
[--C-:B------:R-:W-:Y:S01]  /*22f0*/  IMAD.WIDE.U32 R8, R9, 0x4, R4.reuse ;  /* 0x0000000409087825 */ /* 0x100fe200078e0004 */
[----:B------:R-:W-:Y:S01]  /*2300*/  IADD3 R15, PT, PT, R11, 0x600, RZ ;  /* 0x000006000b0f7810 */ /* 0x000fe20007ffe0ff */
[----:B------:R-:W2:Y:S02]  /*2310*/  LDG.E R6, desc[UR6][R6.64] ;  /* 0x0000000606067981 */ /* 0x000ea4000c1e1900 */
[--C-:B------:R-:W-:Y:S02]  /*2320*/  IMAD.WIDE.U32 R10, R13, 0x4, R4.reuse ;  /* 0x000000040d0a7825 */ /* 0x100fe400078e0004 */
[----:B------:R-:W3:Y:S02]  /*2330*/  LDG.E R8, desc[UR6][R8.64] ;  /* 0x0000000608087981 */ /* 0x000ee4000c1e1900 */
[----:B------:R-:W-:Y:S02]  /*2340*/  IMAD.WIDE.U32 R12, R15, 0x4, R4 ;  /* 0x000000040f0c7825 */ /* 0x000fe400078e0004 */
[----:B------:R-:W4:Y:S04]  /*2350*/  LDG.E R10, desc[UR6][R10.64] ;  /* 0x000000060a0a7981 */ /* 0x000f28000c1e1900 */
[----:B------:R-:W5:Y:S01]  /*2360*/  LDG.E R12, desc[UR6][R12.64] ;  /* 0x000000060c0c7981 */ /* 0x000f62000c1e1900 */
[----:B------:R-:W-:Y:S01]  /*2370*/  IADD3 R16, PT, PT, R16, 0x800, RZ ;  /* 0x0000080010107810 */ /* 0x000fe20007ffe0ff */
[----:B--2---:R-:W-:-:S04]  /*2380*/  FADD R23, R23, R6 ;  /* 0x0000000617177221 */ /* 0x004fc80000000000 */
[----:B---3--:R-:W-:-:S04]  /*2390*/  FADD R23, R23, R8 ;  /* 0x0000000817177221 */ /* 0x008fc80000000000 */
[----:B----4-:R-:W-:-:S04]  /*23a0*/  FADD R23, R23, R10 ;  /* 0x0000000a17177221 */ /* 0x010fc80000000000 */
[----:B-----5:R-:W-:-:S07]  /*23b0*/  FADD R23, R23, R12 ;  /* 0x0000000c17177221 */ /* 0x020fce0000000000 */
.L_x_436:
[----:B------:R-:W-:Y:S05]  /*23c0*/  BSYNC.RECONVERGENT B2 ;  /* 0x0000000000027941 */ /* 0x000fea0003800200 */
.L_x_435:
[----:B------:R-:W-:Y:S05]  /*23d0*/  @!P1 BRA `(.L_x_428) ;  /* 0x0000000000309947 */ /* 0x000fea0003800000 */
[----:B------:R-:W-:Y:S02]  /*23e0*/  LOP3.LUT R2, R2, 0xffff, RZ, 0xc0, !PT ;  /* 0x0000ffff02027812 */ /* 0x000fe400078ec0ff */
[----:B------:R-:W-:Y:S02]  /*23f0*/  IADD3 R9, PT, PT, R16, R0, RZ ;  /* 0x0000000010097210 */ /* 0x000fe40007ffe0ff */
[----:B------:R-:W-:-:S04]  /*2400*/  LEA.HI R2, R2, 0x1, RZ, 0x17 ;  /* 0x0000000102027811 */ /* 0x000fc800078fb8ff */
[----:B------:R-:W-:-:S04]  /*2410*/  LOP3.LUT R2, R2, 0x3, RZ, 0xc0, !PT ;  /* 0x0000000302027812 */ /* 0x000fc800078ec0ff */
[----:B------:R-:W-:-:S07]  /*2420*/  IADD3 R2, PT, PT, -R2, RZ, RZ ;  /* 0x000000ff02027210 */ /* 0x000fce0007ffe1ff */
.L_x_437:
[----:B------:R-:W-:-:S06]  /*2430*/  IMAD.WIDE.U32 R6, R9, 0x4, R4 ;  /* 0x0000000409067825 */ /* 0x000fcc00078e0004 */
[----:B------:R-:W2:Y:S01]  /*2440*/  LDG.E R6, desc[UR6][R6.64] ;  /* 0x0000000606067981 */ /* 0x000ea2000c1e1900 */
[----:B------:R-:W-:Y:S02]  /*2450*/  IADD3 R2, PT, PT, R2, 0x1, RZ ;  /* 0x0000000102027810 */ /* 0x000fe40007ffe0ff */
[----:B------:R-:W-:Y:S02]  /*2460*/  IADD3 R9, PT, PT, R9, 0x200, RZ ;  /* 0x0000020009097810 */ /* 0x000fe40007ffe0ff */
[----:B------:R-:W-:Y:S01]  /*2470*/  ISETP.NE.AND P0, PT, R2, RZ, PT ;  /* 0x000000ff0200720c */ /* 0x000fe20003f05270 */
[----:B--2---:R-:W-:-:S12]  /*2480*/  FADD R23, R6, R23 ;  /* 0x0000001706177221 */ /* 0x004fd80000000000 */
[----:B------:R-:W-:Y:S05]  /*2490*/  @P0 BRA `(.L_x_437) ;  /* 0xfffffffc00e40947 */ /* 0x000fea000383ffff */
.L_x_428:
[----:B------:R-:W-:Y:S05]  /*24a0*/  BSYNC.RECONVERGENT B1 ;  /* 0x0000000000017941 */ /* 0x000fea0003800200 */
.L_x_425:
        /* <DEDUP_REMOVED lines=33> */
[----:B------:R-:W1:Y:S04]  /*26c0*/  LDS.128 R8, [UR4+0x20] ;  /* 0x00002004ff087984 */ /* 0x000e680008000c00 */
[----:B--2---:R-:W2:Y:S04]  /*26d0*/  LDS.128 R4, [UR4+0x30] ;  /* 0x00003004ff047984 */ /* 0x004ea80008000c00 */
        /* <DEDUP_REMOVED lines=16> */
.L_x_424:
[----:B------:R-:W-:Y:S05]  /*27e0*/  BSYNC.RECONVERGENT B0 ;  /* 0x0000000000007941 */ /* 0x000fea0003800200 */
.L_x_408:
[----:B------:R-:W-:Y:S05]  /*27f0*/  @P0 EXIT ;  /* 0x000000000000094d */ /* 0x000fea0003800000 */
[----:B012---:R-:W0:Y:S02]  /*2800*/  LDC.64 R4, c[0x0][0x388] ;  /* 0x0000e200ff047b82 */ /* 0x007e240000000a00 */
[----:B0-----:R-:W-:-:S05]  /*2810*/  IMAD.WIDE.U32 R2, R3, 0x4, R4 ;  /* 0x0000000403027825 */ /* 0x001fca00078e0004 */
[----:B------:R-:W-:Y:S01]  /*2820*/  STG.E desc[UR6][R2.64], R20 ;  /* 0x0000001402007986 */ /* 0x000fe2000c101906 */
[----:B------:R-:W-:Y:S05]  /*2830*/  EXIT ;  /* 0x000000000000794d */ /* 0x000fea0003800000 */
.L_x_438:
        /* <DEDUP_REMOVED lines=12> */
.L_x_525:


//--------------------- .text._ZN3cub18CUB_300001_SM_10006detail6reduce28DeviceReduceSingleTileKernelINS2_10policy_hubIfjN4cuda3std3__44plusIfEEE10Policy1000EN6thrust24THRUST_300001_SM_1000_NS6detail15normal_iteratorINSD_10device_ptrIfEEEEPfjS9_ffNS7_10__identityEEEvT0_T1_T2_T3_T4_T6_ --------------------------
	.section	.text._ZN3cub18CUB_300001_SM_10006detail6reduce28DeviceReduceSingleTileKernelINS2_10policy_hubIfjN4cuda3std3__44plusIfEEE10Policy1000EN6thrust24THRUST_300001_SM_1000_NS6detail15normal_iteratorINSD_10device_ptrIfEEEEPfjS9_ffNS7_10__identityEEEvT0_T1_T2_T3_T4_T6_,"ax",@progbits
	.align	128
        .global         _ZN3cub18CUB_300001_SM_10006detail6reduce28DeviceReduceSingleTileKernelINS2_10policy_hubIfjN4cuda3std3__44plusIfEEE10Policy1000EN6thrust24THRUST_300001_SM_1000_NS6detail15normal_iteratorINSD_10device_ptrIfEEEEPfjS9_ffNS7_10__identityEEEvT0_T1_T2_T3_T4_T6_
        .type           _ZN3cub18CUB_300001_SM_10006detail6reduce28DeviceReduceSingleTileKernelINS2_10policy_hubIfjN4cuda3std3__44plusIfEEE10Policy1000EN6thrust24THRUST_300001_SM_1000_NS6detail15normal_iteratorINSD_10device_ptrIfEEEEPfjS9_ffNS7_10__identityEEEvT0_T1_T2_T3_T4_T6_,@function
        .size           _ZN3cub18CUB_300001_SM_10006detail6reduce28DeviceReduceSingleTileKernelINS2_10policy_hubIfjN4cuda3std3__44plusIfEEE10Policy1000EN6thrust24THRUST_300001_SM_1000_NS6detail15normal_iteratorINSD_10device_ptrIfEEEEPfjS9_ffNS7_10__identityEEEvT0_T1_T2_T3_T4_T6_,(.L_x_526 - _ZN3cub18CUB_300001_SM_10006detail6reduce28DeviceReduceSingleTileKernelINS2_10policy_hubIfjN4cuda3std3__44plusIfEEE10Policy1000EN6thrust24THRUST_300001_SM_1000_NS6detail15normal_iteratorINSD_10device_ptrIfEEEEPfjS9_ffNS7_10__identityEEEvT0_T1_T2_T3_T4_T6_)
        .other          _ZN3cub18CUB_300001_SM_10006detail6reduce28DeviceReduceSingleTileKernelINS2_10policy_hubIfjN4cuda3std3__44plusIfEEE10Policy1000EN6thrust24THRUST_300001_SM_1000_NS6detail15normal_iteratorINSD_10device_ptrIfEEEEPfjS9_ffNS7_10__identityEEEvT0_T1_T2_T3_T4_T6_,@"STO_CUDA_ENTRY STV_DEFAULT"
_ZN3cub18CUB_300001_SM_10006detail6reduce28DeviceReduceSingleTileKernelINS2_10policy_hubIfjN4cuda3std3__44plusIfEEE10Policy1000EN6thrust24THRUST_300001_SM_1000_NS6detail15normal_iteratorINSD_10device_ptrIfEEEEPfjS9_ffNS7_10__identityEEEvT0_T1_T2_T3_T4_T6_:
.text._ZN3cub18CUB_300001_SM_10006detail6reduce28DeviceReduceSingleTileKernelINS2_10policy_hubIfjN4cuda3std3__44plusIfEEE10Policy1000EN6thrust24THRUST_300001_SM_1000_NS6detail15normal_iteratorINSD_10device_ptrIfEEEEPfjS9_ffNS7_10__identityEEEvT0_T1_T2_T3_T4_T6_:
        /* <DEDUP_REMOVED lines=13> */
.L_x_439:
[----:B------:R-:W-:Y:S01]  /*00d0*/  ISETP.GT.U32.AND P0, PT, R4, 0x1fff, PT ;  /* 0x00001fff0400780c */ /* 0x000fe20003f04070 */
[----:B------:R-:W-:-:S12]  /*00e0*/  BSSY.RECONVERGENT B0, `(.L_x_440) ;  /* 0x000022c000007945 */ /* 0x000fd80003800200 */
[----:B------:R-:W-:Y:S05]  /*00f0*/  @P0 BRA `(.L_x_441) ;  /* 0x0000001000000947 */ /* 0x000fea0003800000 */
[----:B------:R-:W0:Y:S01]  /*0100*/  S2R R5, SR_TID.X ;  /* 0x0000000000057919 */ /* 0x000e220000002100 */
[----:B------:R-:W-:Y:S01]  /*0110*/  BSSY.RECONVERGENT B1, `(.L_x_442) ;  /* 0x0000009000017945 */ /* 0x000fe20003800200 */
[----:B------:R-:W-:Y:S01]  /*0120*/  HFMA2 R0, -RZ, RZ, 0, 0 ;  /* 0x00000000ff007431 */ /* 0x000fe200000001ff */
[----:B0-----:R-:W-:Y:S02]  /*0130*/  ISETP.GE.U32.AND P0, PT, R5, R4, PT ;  /* 0x000000040500720c */ /* 0x001fe40003f06070 */
[----:B------:R-:W-:-:S11]  /*0140*/  MOV R7, R5 ;  /* 0x0000000500077202 */ /* 0x000fd60000000f00 */
[----:B------:R-:W-:Y:S05]  /*0150*/  @P0 BRA `(.L_x_443) ;  /* 0x0000000000100947 */ /* 0x000fea0003800000 */
[----:B------:R-:W0:Y:S02]  /*0160*/  LDC.64 R2, c[0x0][0x380] ;  /* 0x0000e000ff027b82 */ /* 0x000e240000000a00 */
[----:B0-----:R-:W-:-:S05]  /*0170*/  IMAD.WIDE.U32 R2, R5, 0x4, R2 ;  /* 0x0000000405027825 */ /* 0x001fca00078e0002 */
[----:B------:R0:W5:Y:S01]  /*0180*/  LDG.E R0, desc[UR6][R2.64] ;  /* 0x0000000602007981 */ /* 0x000162000c1e1900 */
[----:B------:R-:W-:-:S07]  /*0190*/  IADD3 R7, PT, PT, R5, 0x200, RZ ;  /* 0x0000020005077810 */ /* 0x000fce0007ffe0ff */
.L_x_443:
[----:B------:R-:W-:Y:S05]  /*01a0*/  BSYNC.RECONVERGENT B1 ;  /* 0x0000000000017941 */ /* 0x000fea0003800200 */
.L_x_442:
[----:B------:R-:W-:Y:S01]  /*01b0*/  ISETP.GE.U32.AND P0, PT, R7, R4, PT ;  /* 0x000000040700720c */ /* 0x000fe20003f06070 */
[----:B------:R-:W-:-:S12]  /*01c0*/  BSSY.RECONVERGENT B1, `(.L_x_444) ;  /* 0x0000070000017945 */ /* 0x000fd80003800200 */
[----:B------:R-:W-:Y:S05]  /*01d0*/  @P0 BRA `(.L_x_445) ;  /* 0x0000000400b80947 */ /* 0x000fea0003800000 */
[----:B0-----:R-:W-:Y:S01]  /*01e0*/  LOP3.LUT R3, RZ, R7, RZ, 0x33, !PT ;  /* 0x00000007ff037212 */ /* 0x001fe200078e33ff */
[----:B------:R-:W-:Y:S03]  /*01f0*/  BSSY.RECONVERGENT B2, `(.L_x_446) ;  /* 0x0000033000027945 */ /* 0x000fe60003800200 */
[----:B------:R-:W-:-:S04]  /*0200*/  IADD3 R3, PT, PT, R3, R4, RZ ;  /* 0x0000000403037210 */ /* 0x000fc80007ffe0ff */
        /* <DEDUP_REMOVED lines=9> */
[----:B------:R-:W-:-:S04]  /*02a0*/  IADD3 R2, P0, PT, R2, 0x4000, RZ ;  /* 0x0000400002027810 */ /* 0x000fc80007f1e0ff */
[----:B------:R-:W-:-:S09]  /*02b0*/  IADD3.X R3, PT, PT, RZ, R3, RZ, P0, !PT ;  /* 0x00000003ff037210 */ /* 0x000fd200007fe4ff */
.L_x_448:
        /* <DEDUP_REMOVED lines=19> */
[----:B0-----:R-:W-:-:S04]  /*03f0*/  IADD3 R2, P2, PT, R2, 0x8000, RZ ;  /* 0x0000800002027810 */ /* 0x001fc80007f5e0ff */
[----:B------:R-:W-:Y:S01]  /*0400*/  IADD3.X R3, PT, PT, RZ, R3, RZ, P2, !PT ;  /* 0x00000003ff037210 */ /* 0x000fe200017fe4ff */
        /* <DEDUP_REMOVED lines=17> */
.L_x_447:
[----:B------:R-:W-:Y:S05]  /*0520*/  BSYNC.RECONVERGENT B2 ;  /* 0x0000000000027941 */ /* 0x000fea0003800200 */
.L_x_446:
        /* <DEDUP_REMOVED lines=25> */
.L_x_450:
[----:B------:R-:W-:Y:S05]  /*06c0*/  BSYNC.RECONVERGENT B2 ;  /* 0x0000000000027941 */ /* 0x000fea0003800200 */
.L_x_449:
        /* <DEDUP_REMOVED lines=17> */
.L_x_452:
[----:B------:R-:W-:Y:S05]  /*07e0*/  BSYNC.RECONVERGENT B2 ;  /* 0x0000000000027941 */ /* 0x000fea0003800200 */
.L_x_451:
[----:B------:R-:W-:Y:S05]  /*07f0*/  @!P1 BRA `(.L_x_445) ;  /* 0x0000000000309947 */ /* 0x000fea0003800000 */
[----:B------:R-:W0:Y:S01]  /*0800*/  LDC.64 R2, c[0x0][0x380] ;  /* 0x0000e000ff027b82 */ /* 0x000e220000000a00 */
[----:B------:R-:W-:Y:S01]  /*0810*/  IADD3 R6, PT, PT, -R6, RZ, RZ ;  /* 0x000000ff06067210 */ /* 0x000fe20007ffe1ff */
[----:B0-----:R-:W-:-:S05]  /*0820*/  IMAD.WIDE.U32 R2, R7, 0x4, R2 ;  /* 0x0000000407027825 */ /* 0x001fca00078e0002 */
[----:B------:R-:W-:-:S07]  /*0830*/  MOV R7, R3 ;  /* 0x0000000300077202 */ /* 0x000fce0000000f00 */
.L_x_453:
[----:B------:R-:W-:-:S06]  /*0840*/  MOV R3, R7 ;  /* 0x0000000700037202 */ /* 0x000fcc0000000f00 */
[----:B------:R0:W2:Y:S01]  /*0850*/  LDG.E R3, desc[UR6][R2.64] ;  /* 0x0000000602037981 */ /* 0x0000a2000c1e1900 */
[----:B------:R-:W-:-:S04]  /*0860*/  IADD3 R6, PT, PT, R6, 0x1, RZ ;  /* 0x0000000106067810 */ /* 0x000fc80007ffe0ff */
[----:B------:R-:W-:Y:S02]  /*0870*/  ISETP.NE.AND P0, PT, R6, RZ, PT ;  /* 0x000000ff0600720c */ /* 0x000fe40003f05270 */
[----:B0-----:R-:W-:-:S04]  /*0880*/  IADD3 R2, P1, PT, R2, 0x800, RZ ;  /* 0x0000080002027810 */ /* 0x001fc80007f3e0ff */
[----:B------:R-:W-:Y:S01]  /*0890*/  IADD3.X R7, PT, PT, RZ, R7, RZ, P1, !PT ;  /* 0x00000007ff077210 */ /* 0x000fe20000ffe4ff */
[----:B--2--5:R-:W-:-:S06]  /*08a0*/  FADD R0, R3, R0 ;  /* 0x0000000003007221 */ /* 0x024fcc0000000000 */
[----:B------:R-:W-:Y:S05]  /*08b0*/  @P0 BRA `(.L_x_453) ;  /* 0xfffffffc00e00947 */ /* 0x000fea000383ffff */
.L_x_445:
[----:B------:R-:W-:Y:S05]  /*08c0*/  BSYNC.RECONVERGENT B1 ;  /* 0x0000000000017941 */ /* 0x000fea0003800200 */
.L_x_444:
[----:B------:R-:W-:Y:S02]  /*08d0*/  ISETP.GE.U32.AND P0, PT, R4, 0x200, PT ;  /* 0x000002000400780c */ /* 0x000fe40003f06070 */
        /* <DEDUP_REMOVED lines=36> */
[----:B------:R-:W3:Y:S04]  /*0b20*/  LDS.128 R8, [UR4+0x30] ;  /* 0x00003004ff087984 */ /* 0x000ee80008000c00 */
[----:B------:R-:W4:Y:S01]  /*0b30*/  LDS.128 R16, [UR4+0x40] ;  /* 0x00004004ff107984 */ /* 0x000f220008000c00 */
[----:B0-----:R-:W-:-:S04]  /*0b40*/  FADD R5, R0, R5 ;  /* 0x0000000500057221 */ /* 0x001fc80000000000 */
        /* <DEDUP_REMOVED lines=9> */
[----:B------:R-:W-:-:S04]  /*0be0*/  FADD R11, R10, R11 ;  /* 0x0000000b0a0b7221 */ /* 0x000fc80000000000 */
[----:B----4-:R-:W-:-:S04]  /*0bf0*/  FADD R16, R11, R16 ;  /* 0x000000100b107221 */ /* 0x010fc80000000000 */
[----:B------:R-:W-:-:S04]  /*0c00*/  FADD R17, R16, R17 ;  /* 0x0000001110117221 */ /* 0x000fc80000000000 */
[----:B------:R-:W-:-:S04]  /*0c10*/  FADD R18, R17, R18 ;  /* 0x0000001211127221 */ /* 0x000fc80000000000 */
[----:B------:R-:W-:Y:S01]  /*0c20*/  FADD R0, R18, R19 ;  /* 0x0000001312007221 */ /* 0x000fe20000000000 */
[----:B------:R-:W-:Y:S06]  /*0c30*/  BRA `(.L_x_455) ;  /* 0x0000001400d87947 */ /* 0x000fec0003800000 */
.L_x_454:
[----:B------:R-:W1:Y:S01]  /*0c40*/  S2R R6, SR_LANEID ;  /* 0x0000000000067919 */ /* 0x000e620000000000 */
[----:B------:R-:W-:-:S04]  /*0c50*/  LOP3.LUT R0, R5, 0x3e0, RZ, 0xc0, !PT ;  /* 0x000003e005007812 */ /* 0x000fc800078ec0ff */
[----:B0-----:R-:W-:Y:S02]  /*0c60*/  IADD3 R3, PT, PT, R0, 0x20, RZ ;  /* 0x0000002000037810 */ /* 0x001fe40007ffe0ff */
[----:B------:R-:W-:Y:S02]  /*0c70*/  LOP3.LUT R7, RZ, R0, RZ, 0x33, !PT ;  /* 0x00000000ff077212 */ /* 0x000fe400078e33ff */
[-C--:B------:R-:W-:Y:S02]  /*0c80*/  ISETP.GT.U32.AND P0, PT, R3, R4.reuse, PT ;  /* 0x000000040300720c */ /* 0x080fe40003f04070 */
        /* <DEDUP_REMOVED lines=40> */
[----:B------:R-:W0:Y:S04]  /*0f10*/  LDS.128 R20, [UR4+0x10] ;  /* 0x00001004ff147984 */ /* 0x000e280008000c00 */
        /* <DEDUP_REMOVED lines=30> */
.L_x_441:
[----:B------:R-:W0:Y:S01]  /*1100*/  S2R R0, SR_TID.X ;  /* 0x0000000000007919 */ /* 0x000e220000002100 */
[----:B------:R-:W1:Y:S02]  /*1110*/  LDCU.64 UR4, c[0x0][0x380] ;  /* 0x00007000ff0477ac */ /* 0x000e640008000a00 */
[----:B-1----:R-:W-:Y:S02]  /*1120*/  MOV R12, UR4 ;  /* 0x00000004000c7c02 */ /* 0x002fe40008000f00 */
[----:B------:R-:W-:-:S03]  /*1130*/  MOV R13, UR5 ;  /* 0x00000005000d7c02 */ /* 0x000fc60008000f00 */
        /* <DEDUP_REMOVED lines=18> */
[----:B--2---:R-:W-:Y:S01]  /*1260*/  FADD R20, R20, R21 ;  /* 0x0000001514147221 */ /* 0x004fe20000000000 */
[----:B------:R-:W-:-:S04]  /*1270*/  IADD3 R21, PT, PT, R4, -0x2000, RZ ;  /* 0xffffe00004157810 */ /* 0x000fc80007ffe0ff */
[----:B------:R-:W-:Y:S01]  /*1280*/  ISETP.GE.U32.AND P0, PT, R21, 0x2000, PT ;  /* 0x000020001500780c */ /* 0x000fe20003f06070 */
[----:B---3--:R-:W-:Y:S01]  /*1290*/  FADD R6, R6, R7 ;  /* 0x0000000706067221 */ /* 0x008fe20000000000 */
[----:B----4-:R-:W-:-:S04]  /*12a0*/  FADD R9, R8, R9 ;  /* 0x0000000908097221 */ /* 0x010fc80000000000 */
[----:B------:R-:W-:Y:S01]  /*12b0*/  FADD R6, R6, R9 ;  /* 0x0000000906067221 */ /* 0x000fe20000000000 */
[----:B-----5:R-:W-:Y:S01]  /*12c0*/  FADD R10, R10, R11 ;  /* 0x0000000b0a0a7221 */ /* 0x020fe20000000000 */
[----:B------:R-:W-:-:S04]  /*12d0*/  FADD R15, R14, R15 ;  /* 0x0000000f0e0f7221 */ /* 0x000fc80000000000 */
[----:B------:R-:W-:Y:S01]  /*12e0*/  FADD R15, R10, R15 ;  /* 0x0000000f0a0f7221 */ /* 0x000fe20000000000 */
[----:B------:R-:W-:Y:S01]  /*12f0*/  FADD R16, R16, R17 ;  /* 0x0000001110107221 */ /* 0x000fe20000000000 */
[----:B------:R-:W-:-:S04]  /*1300*/  FADD R19, R18, R19 ;  /* 0x0000001312137221 */ /* 0x000fc80000000000 */
[----:B------:R-:W-:Y:S01]  /*1310*/  FADD R16, R16, R19 ;  /* 0x0000001310107221 */ /* 0x000fe20000000000 */
[----:B------:R-:W-:-:S04]  /*1320*/  FADD R5, R5, R22 ;  /* 0x0000001605057221 */ /* 0x000fc80000000000 */
[----:B------:R-:W-:Y:S01]  /*1330*/  FADD R5, R20, R5 ;  /* 0x0000000514057221 */ /* 0x000fe20000000000 */
[----:B------:R-:W-:-:S03]  /*1340*/  FADD R6, R6, R15 ;  /* 0x0000000f06067221 */ /* 0x000fc60000000000 */
[----:B------:R-:W-:-:S04]  /*1350*/  FADD R5, R16, R5 ;  /* 0x0000000510057221 */ /* 0x000fc80000000000 */
[----:B------:R-:W-:Y:S01]  /*1360*/  FADD R5, R6, R5 ;  /* 0x0000000506057221 */ /* 0x000fe20000000000 */
[----:B------:R-:W-:Y:S06]  /*1370*/  @!P0 BRA `(.L_x_456) ;  /* 0x0000000000ac8947 */ /* 0x000fec0003800000 */
[----:B------:R-:W0:Y:S01]  /*1380*/  LDC R4, c[0x0][0x390] ;  /* 0x0000e400ff047b82 */ /* 0x000e220000000800 */
[----:B------:R-:W-:-:S07]  /*1390*/  UMOV UR4, 0x2000 ;  /* 0x0000200000047882 */ /* 0x000fce0000000000 */
[----:B------:R-:W1:Y:S02]  /*13a0*/  LDC.64 R12, c[0x0][0x380] ;  /* 0x0000e000ff0c7b82 */ /* 0x000e640000000a00 */
.L_x_458:
[----:B------:R-:W-:-:S05]  /*13b0*/  IADD3 R3, PT, PT, R0, UR4, RZ ;  /* 0x0000000400037c10 */ /* 0x000fca000fffe0ff */
        /* <DEDUP_REMOVED lines=17> */
[----:B0-----:R-:W-:-:S04]  /*14d0*/  IADD3 R2, PT, PT, R4, -UR4, RZ ;  /* 0x8000000404027c10 */ /* 0x001fc8000fffe0ff */
        /* <DEDUP_REMOVED lines=18> */
[----:B------:R-:W-:-:S06]  /*1600*/  UIADD3 UR4, UPT, UPT, UR4, 0x2000, URZ ;  /* 0x0000200004047890 */ /* 0x000fcc000fffe0ff */
[----:B------:R-:W-:-:S13]  /*1610*/  ISETP.LT.U32.AND P0, PT, R21, UR4, PT ;  /* 0x0000000415007c0c */ /* 0x000fda000bf01070 */
[----:B------:R-:W-:Y:S05]  /*1620*/  @!P0 BRA `(.L_x_458) ;  /* 0xfffffffc00608947 */ /* 0x000fea000383ffff */
.L_x_456:
[----:B------:R-:W-:Y:S01]  /*1630*/  IADD3 R3, PT, PT, R4, -UR4, RZ ;  /* 0x8000000404037c10 */ /* 0x000fe2000fffe0ff */
[----:B------:R-:W-:Y:S03]  /*1640*/  BSSY.RECONVERGENT B1, `(.L_x_457) ;  /* 0x00000a3000017945 */ /* 0x000fe60003800200 */
[----:B------:R-:W-:-:S04]  /*1650*/  ISETP.GE.AND P0, PT, R0, R3, PT ;  /* 0x000000030000720c */ /* 0x000fc80003f06270 */
[----:B------:R-:W-:-:S13]  /*1660*/  ISETP.LE.U32.OR P0, PT, R4, UR4, P0 ;  /* 0x0000000404007c0c */ /* 0x000fda0008703470 */
[----:B------:R-:W-:Y:S05]  /*1670*/  @P0 BRA `(.L_x_459) ;  /* 0x00000008007c0947 */ /* 0x000fea0003800000 */
[-C--:B------:R-:W-:Y:S01]  /*1680*/  LOP3.LUT R3, RZ, R0.reuse, RZ, 0x33, !PT ;  /* 0x00000000ff037212 */ /* 0x080fe200078e33ff */
[----:B------:R-:W-:Y:S01]  /*1690*/  BSSY.RECONVERGENT B2, `(.L_x_460) ;  /* 0x0000052000027945 */ /* 0x000fe20003800200 */
[----:B------:R-:W-:Y:S02]  /*16a0*/  MOV R6, R0 ;  /* 0x0000000000067202 */ /* 0x000fe40000000f00 */
[----:B------:R-:W-:-:S04]  /*16b0*/  IADD3 R3, PT, PT, R4, -UR4, R3 ;  /* 0x8000000404037c10 */ /* 0x000fc8000fffe003 */
[C---:B------:R-:W-:Y:S02]  /*16c0*/  ISETP.GE.U32.AND P0, PT, R3.reuse, 0x1e00, PT ;  /* 0x00001e000300780c */ /* 0x040fe40003f06070 */
[----:B------:R-:W-:-:S04]  /*16d0*/  LEA.HI R3, R3, 0x1, RZ, 0x17 ;  /* 0x0000000103037811 */ /* 0x000fc800078fb8ff */
[----:B------:R-:W-:-:S07]  /*16e0*/  LOP3.LUT R4, R3, 0xf, RZ, 0xc0, !PT ;  /* 0x0000000f03047812 */ /* 0x000fce00078ec0ff */
[----:B------:R-:W-:Y:S05]  /*16f0*/  @!P0 BRA `(.L_x_461) ;  /* 0x00000004002c8947 */ /* 0x000fea0003800000 */
[----:B------:R-:W-:Y:S01]  /*1700*/  LOP3.LUT R7, R3, 0xfffff0, RZ, 0xc0, !PT ;  /* 0x00fffff003077812 */ /* 0x000fe200078ec0ff */
[----:B------:R-:W-:Y:S01]  /*1710*/  BSSY.RECONVERGENT B3, `(.L_x_462) ;  /* 0x0000048000037945 */ /* 0x000fe20003800200 */
[C---:B------:R-:W-:Y:S02]  /*1720*/  LOP3.LUT R6, R0.reuse, 0x1000, RZ, 0xfc, !PT ;  /* 0x0000100000067812 */ /* 0x040fe400078efcff */
[----:B------:R-:W-:Y:S02]  /*1730*/  IADD3 R2, PT, PT, R0, UR4, RZ ;  /* 0x0000000400027c10 */ /* 0x000fe4000fffe0ff */
[----:B------:R-:W-:-:S07]  /*1740*/  IADD3 R7, PT, PT, -R7, RZ, RZ ;  /* 0x000000ff07077210 */ /* 0x000fce0007ffe1ff */
.L_x_463:
[C---:B------:R-:W-:Y:S01]  /*1750*/  IADD3 R19, PT, PT, R2.reuse, 0x200, RZ ;  /* 0x0000020002137810 */ /* 0x040fe20007ffe0ff */
[C---:B------:R-:W-:Y:S01]  /*1760*/  IMAD.WIDE.U32 R14, R2.reuse, 0x4, R12 ;  /* 0x00000004020e7825 */ /* 0x040fe200078e000c */
[----:B------:R-:W-:-:S03]  /*1770*/  IADD3 R11, PT, PT, R2, 0x400, RZ ;  /* 0x00000400020b7810 */ /* 0x000fc60007ffe0ff */
[--C-:B------:R-:W-:Y:S01]  /*1780*/  IMAD.WIDE.U32 R18, R19, 0x4, R12.reuse ;  /* 0x0000000413127825 */ /* 0x100fe200078e000c */
[----:B------:R0:W2:Y:S01]  /*1790*/  LDG.E R8, desc[UR6][R14.64] ;  /* 0x000000060e087981 */ /* 0x0000a2000c1e1900 */
[C---:B------:R-:W-:Y:S02]  /*17a0*/  IADD3 R21, PT, PT, R2.reuse, 0x600, RZ ;  /* 0x0000060002157810 */ /* 0x040fe40007ffe0ff */
[--C-:B------:R-:W-:Y:S01]  /*17b0*/  IMAD.WIDE.U32 R10, R11, 0x4, R12.reuse ;  /* 0x000000040b0a7825 */ /* 0x100fe200078e000c */
[----:B------:R1:W3:Y:S01]  /*17c0*/  LDG.E R9, desc[UR6][R18.64] ;  /* 0x0000000612097981 */ /* 0x0002e2000c1e1900 */
[C---:B------:R-:W-:Y:S02]  /*17d0*/  IADD3 R17, PT, PT, R2.reuse, 0x800, RZ ;  /* 0x0000080002117810 */ /* 0x040fe40007ffe0ff */
[--C-:B------:R-:W-:Y:S02]  /*17e0*/  IMAD.WIDE.U32 R20, R21, 0x4, R12.reuse ;  /* 0x0000000415147825 */ /* 0x100fe400078e000c */
[----:B------:R4:W5:Y:S01]  /*17f0*/  LDG.E R10, desc[UR6][R10.64] ;  /* 0x000000060a0a7981 */ /* 0x000962000c1e1900 */
[----:B------:R-:W-:Y:S01]  /*1800*/  IADD3 R29, PT, PT, R2, 0xa00, RZ ;  /* 0x00000a00021d7810 */ /* 0x000fe20007ffe0ff */
[----:B------:R-:W-:-:S02]  /*1810*/  IMAD.WIDE.U32 R16, R17, 0x4, R12 ;  /* 0x0000000411107825 */ /* 0x000fc400078e000c */
[----:B------:R4:W5:Y:S01]  /*1820*/  LDG.E R27, desc[UR6][R20.64] ;  /* 0x00000006141b7981 */ /* 0x000962000c1e1900 */
[C---:B------:R-:W-:Y:S01]  /*1830*/  IADD3 R23, PT, PT, R2.reuse, 0xc00, RZ ;  /* 0x00000c0002177810 */ /* 0x040fe20007ffe0ff */
[--C-:B------:R-:W-:Y:S02]  /*1840*/  IMAD.WIDE.U32 R28, R29, 0x4, R12.reuse ;  /* 0x000000041d1c7825 */ /* 0x100fe400078e000c */
[----:B------:R-:W5:Y:S01]  /*1850*/  LDG.E R26, desc[UR6][R16.64] ;  /* 0x00000006101a7981 */ /* 0x000f62000c1e1900 */
[C---:B------:R-:W-:Y:S01]  /*1860*/  IADD3 R22, PT, PT, R2.reuse, 0xe00, RZ ;  /* 0x00000e0002167810 */ /* 0x040fe20007ffe0ff */
[--C-:B0-----:R-:W-:Y:S02]  /*1870*/  IMAD.WIDE.U32 R14, R23, 0x4, R12.reuse ;  /* 0x00000004170e7825 */ /* 0x101fe400078e000c */
[----:B------:R0:W5:Y:S01]  /*1880*/  LDG.E R25, desc[UR6][R28.64] ;  /* 0x000000061c197981 */ /* 0x000162000c1e1900 */
[----:B------:R-:W-:Y:S01]  /*1890*/  IADD3 R23, PT, PT, R2, 0x1000, RZ ;  /* 0x0000100002177810 */ /* 0x000fe20007ffe0ff */
[----:B-1----:R-:W-:-:S02]  /*18a0*/  IMAD.WIDE.U32 R18, R22, 0x4, R12 ;  /* 0x0000000416127825 */ /* 0x002fc400078e000c */
[----:B------:R1:W5:Y:S01]  /*18b0*/  LDG.E R24, desc[UR6][R14.64] ;  /* 0x000000060e187981 */ /* 0x000362000c1e1900 */
[C---:B----4-:R-:W-:Y:S01]  /*18c0*/  IADD3 R11, PT, PT, R2.reuse, 0x1200, RZ ;  /* 0x00001200020b7810 */ /* 0x050fe20007ffe0ff */
[--C-:B------:R-:W-:Y:S02]  /*18d0*/  IMAD.WIDE.U32 R20, R23, 0x4, R12.reuse ;  /* 0x0000000417147825 */ /* 0x100fe400078e000c */
[----:B------:R4:W5:Y:S01]  /*18e0*/  LDG.E R23, desc[UR6][R18.64] ;  /* 0x0000000612177981 */ /* 0x000962000c1e1900 */
[C---:B0-----:R-:W-:Y:S01]  /*18f0*/  IADD3 R29, PT, PT, R2.reuse, 0x1400, RZ ;  /* 0x00001400021d7810 */ /* 0x041fe20007ffe0ff */
[--C-:B------:R-:W-:Y:S02]  /*1900*/  IMAD.WIDE.U32 R16, R11, 0x4, R12.reuse ;  /* 0x000000040b107825 */ /* 0x100fe400078e000c */
[----:B------:R-:W5:Y:S01]  /*1910*/  LDG.E R22, desc[UR6][R20.64] ;  /* 0x0000000614167981 */ /* 0x000f62000c1e1900 */
[----:B-1----:R-:W-:Y:S01]  /*1920*/  IADD3 R15, PT, PT, R2, 0x1600, RZ ;  /* 0x00001600020f7810 */ /* 0x002fe20007ffe0ff */
[----:B------:R-:W-:-:S02]  /*1930*/  IMAD.WIDE.U32 R28, R29, 0x4, R12 ;  /* 0x000000041d1c7825 */ /* 0x000fc400078e000c */
[----:B------:R0:W5:Y:S01]  /*1940*/  LDG.E R11, desc[UR6][R16.64] ;  /* 0x00000006100b7981 */ /* 0x000162000c1e1900 */
[C---:B----4-:R-:W-:Y:S01]  /*1950*/  IADD3 R19, PT, PT, R2.reuse, 0x1800, RZ ;  /* 0x0000180002137810 */ /* 0x050fe20007ffe0ff */
[--C-:B------:R-:W-:Y:S02]  /*1960*/  IMAD.WIDE.U32 R14, R15, 0x4, R12.reuse ;  /* 0x000000040f0e7825 */ /* 0x100fe400078e000c */
[----:B------:R-:W4:Y:S02]  /*1970*/  LDG.E R28, desc[UR6][R28.64] ;  /* 0x000000061c1c7981 */ /* 0x000f24000c1e1900 */
[----:B------:R-:W-:Y:S01]  /*1980*/  IMAD.WIDE.U32 R18, R19, 0x4, R12 ;  /* 0x0000000413127825 */ /* 0x000fe200078e000c */
[C---:B0-----:R-:W-:Y:S02]  /*1990*/  IADD3 R17, PT, PT, R2.reuse, 0x1a00, RZ ;  /* 0x00001a0002117810 */ /* 0x041fe40007ffe0ff */
[----:B------:R-:W-:-:S03]  /*19a0*/  IADD3 R21, PT, PT, R2, 0x1c00, RZ ;  /* 0x00001c0002157810 */ /* 0x000fc60007ffe0ff */
[----:B------:R-:W4:Y:S04]  /*19b0*/  LDG.E R18, desc[UR6][R18.64] ;  /* 0x0000000612127981 */ /* 0x000f28000c1e1900 */
[----:B------:R0:W4:Y:S01]  /*19c0*/  LDG.E R29, desc[UR6][R14.64] ;  /* 0x000000060e1d7981 */ /* 0x000122000c1e1900 */
[----:B------:R-:W-:Y:S01]  /*19d0*/  IADD3 R20, PT, PT, R2, 0x1e00, RZ ;  /* 0x00001e0002147810 */ /* 0x000fe20007ffe0ff */
[----:B0-----:R-:W-:-:S04]  /*19e0*/  IMAD.WIDE.U32 R14, R17, 0x4, R12 ;  /* 0x00000004110e7825 */ /* 0x001fc800078e000c */
[--C-:B------:R-:W-:Y:S02]  /*19f0*/  IMAD.WIDE.U32 R16, R21, 0x4, R12.reuse ;  /* 0x0000000415107825 */ /* 0x100fe400078e000c */
[----:B------:R-:W4:Y:S02]  /*1a00*/  LDG.E R14, desc[UR6][R14.64] ;  /* 0x000000060e0e7981 */ /* 0x000f24000c1e1900 */
[----:B------:R-:W-:Y:S02]  /*1a10*/  IMAD.WIDE.U32 R20, R20, 0x4, R12 ;  /* 0x0000000414147825 */ /* 0x000fe400078e000c */
[----:B------:R-:W4:Y:S04]  /*1a20*/  LDG.E R16, desc[UR6][R16.64] ;  /* 0x0000000610107981 */ /* 0x000f28000c1e1900 */
[----:B------:R-:W4:Y:S01]  /*1a30*/  LDG.E R20, desc[UR6][R20.64] ;  /* 0x0000000614147981 */ /* 0x000f22000c1e1900 */
[----:B------:R-:W-:-:S04]  /*1a40*/  IADD3 R7, PT, PT, R7, 0x10, RZ ;  /* 0x0000001007077810 */ /* 0x000fc80007ffe0ff */
[----:B------:R-:W-:Y:S02]  /*1a50*/  ISETP.NE.AND P0, PT, R7, RZ, PT ;  /* 0x000000ff0700720c */ /* 0x000fe40003f05270 */
[----:B------:R-:W-:Y:S02]  /*1a60*/  IADD3 R6, PT, PT, R6, 0x2000, RZ ;  /* 0x0000200006067810 */ /* 0x000fe40007ffe0ff */
[----:B------:R-:W-:Y:S01]  /*1a70*/  IADD3 R2, PT, PT, R2, 0x2000, RZ ;  /* 0x0000200002027810 */ /* 0x000fe20007ffe0ff */
[----:B--2---:R-:W-:-:S04]  /*1a80*/  FADD R8, R8, R5 ;  /* 0x0000000508087221 */ /* 0x004fc80000000000 */
[----:B---3--:R-:W-:-:S04]  /*1a90*/  FADD R9, R8, R9 ;  /* 0x0000000908097221 */ /* 0x008fc80000000000 */
        /* <DEDUP_REMOVED lines=8> */
[----:B----4-:R-:W-:-:S04]  /*1b20*/  FADD R28, R11, R28 ;  /* 0x0000001c0b1c7221 */ /* 0x010fc80000000000 */
[----:B------:R-:W-:-:S04]  /*1b30*/  FADD R29, R28, R29 ;  /* 0x0000001d1c1d7221 */ /* 0x000fc80000000000 */
[----:B------:R-:W-:-:S04]  /*1b40*/  FADD R29, R29, R18 ;  /* 0x000000121d1d7221 */ /* 0x000fc80000000000 */
[----:B------:R-:W-:-:S04]  /*1b50*/  FADD R29, R29, R14 ;  /* 0x0000000e1d1d7221 */ /* 0x000fc80000000000 */
[----:B------:R-:W-:-:S04]  /*1b60*/  FADD R29, R29, R16 ;  /* 0x000000101d1d7221 */ /* 0x000fc80000000000 */
[----:B------:R-:W-:Y:S01]  /*1b70*/  FADD R5, R29, R20 ;  /* 0x000000141d057221 */ /* 0x000fe20000000000 */
[----:B------:R-:W-:Y:S06]  /*1b80*/  @P0 BRA `(.L_x_463) ;  /* 0xfffffff800f00947 */ /* 0x000fec000383ffff */
[----:B------:R-:W-:Y:S05]  /*1b90*/  BSYNC.RECONVERGENT B3 ;  /* 0x0000000000037941 */ /* 0x000fea0003800200 */
.L_x_462:
[----:B------:R-:W-:-:S07]  /*1ba0*/  IADD3 R6, PT, PT, R6, -0x1000, RZ ;  /* 0xfffff00006067810 */ /* 0x000fce0007ffe0ff */
.L_x_461:
[----:B------:R-:W-:Y:S05]  /*1bb0*/  BSYNC.RECONVERGENT B2 ;  /* 0x0000000000027941 */ /* 0x000fea0003800200 */
.L_x_460:
[----:B------:R-:W-:-:S13]  /*1bc0*/  ISETP.NE.AND P0, PT, R4, RZ, PT ;  /* 0x000000ff0400720c */ /* 0x000fda0003f05270 */
[----:B------:R-:W-:Y:S05]  /*1bd0*/  @!P0 BRA `(.L_x_459) ;  /* 0x0000000400248947 */ /* 0x000fea0003800000 */
[----:B------:R-:W-:Y:S01]  /*1be0*/  ISETP.GE.U32.AND P0, PT, R4, 0x8, PT ;  /* 0x000000080400780c */ /* 0x000fe20003f06070 */
[----:B------:R-:W-:Y:S01]  /*1bf0*/  BSSY.RECONVERGENT B2, `(.L_x_464) ;  /* 0x0000025000027945 */ /* 0x000fe20003800200 */
[----:B------:R-:W-:-:S04]  /*1c00*/  LOP3.LUT R22, R3, 0x7, RZ, 0xc0, !PT ;  /* 0x0000000703167812 */ /* 0x000fc800078ec0ff */
[----:B------:R-:W-:-:S07]  /*1c10*/  ISETP.NE.AND P1, PT, R22, RZ, PT ;  /* 0x000000ff1600720c */ /* 0x000fce0003f25270 */
[----:B------:R-:W-:Y:S06]  /*1c20*/  @!P0 BRA `(.L_x_465) ;  /* 0x0000000000848947 */ /* 0x000fec0003800000 */
[----:B------:R-:W-:-:S04]  /*1c30*/  IADD3 R7, PT, PT, R6, UR4, RZ ;  /* 0x0000000406077c10 */ /* 0x000fc8000fffe0ff */
        /* <DEDUP_REMOVED lines=32> */
.L_x_465:
[----:B------:R-:W-:Y:S05]  /*1e40*/  BSYNC.RECONVERGENT B2 ;  /* 0x0000000000027941 */ /* 0x000fea0003800200 */
.L_x_464:
        /* <DEDUP_REMOVED lines=23> */
.L_x_467:
[----:B------:R-:W-:Y:S05]  /*1fc0*/  BSYNC.RECONVERGENT B2 ;  /* 0x0000000000027941 */ /* 0x000fea0003800200 */
.L_x_466:
[----:B------:R-:W-:Y:S05]  /*1fd0*/  @!P1 BRA `(.L_x_459) ;  /* 0x0000000000249947 */ /* 0x000fea0003800000 */
[----:B------:R-:W-:Y:S02]  /*1fe0*/  IADD3 R7, PT, PT, R6, UR4, RZ ;  /* 0x0000000406077c10 */ /* 0x000fe4000fffe0ff */
[----:B------:R-:W-:-:S07]  /*1ff0*/  IADD3 R4, PT, PT, -R4, RZ, RZ ;  /* 0x000000ff04047210 */ /* 0x000fce0007ffe1ff */
.L_x_468:
[----:B------:R-:W-:-:S06]  /*2000*/  IMAD.WIDE.U32 R2, R7, 0x4, R12 ;  /* 0x0000000407027825 */ /* 0x000fcc00078e000c */
[----:B------:R-:W2:Y:S01]  /*2010*/  LDG.E R2, desc[UR6][R2.64] ;  /* 0x0000000602027981 */ /* 0x000ea2000c1e1900 */
[----:B------:R-:W-:Y:S02]  /*2020*/  IADD3 R4, PT, PT, R4, 0x1, RZ ;  /* 0x0000000104047810 */ /* 0x000fe40007ffe0ff */
[----:B------:R-:W-:Y:S02]  /*2030*/  IADD3 R7, PT, PT, R7, 0x200, RZ ;  /* 0x0000020007077810 */ /* 0x000fe40007ffe0ff */
[----:B------:R-:W-:Y:S01]  /*2040*/  ISETP.NE.AND P0, PT, R4, RZ, PT ;  /* 0x000000ff0400720c */ /* 0x000fe20003f05270 */
[----:B--2---:R-:W-:-:S12]  /*2050*/  FADD R5, R2, R5 ;  /* 0x0000000502057221 */ /* 0x004fd80000000000 */
[----:B------:R-:W-:Y:S05]  /*2060*/  @P0 BRA `(.L_x_468) ;  /* 0xfffffffc00e40947 */ /* 0x000fea000383ffff */
.L_x_459:
[----:B------:R-:W-:Y:S05]  /*2070*/  BSYNC.RECONVERGENT B1 ;  /* 0x0000000000017941 */ /* 0x000fea0003800200 */
.L_x_457:
        /* <DEDUP_REMOVED lines=33> */
[----:B------:R-:W3:Y:S04]  /*2290*/  LDS.128 R8, [UR4+0x30] ;  /* 0x00003004ff087984 */ /* 0x000ee80008000c00 */
[----:B------:R-:W4:Y:S01]  /*22a0*/  LDS.128 R16, [UR4+0x40] ;  /* 0x00004004ff107984 */ /* 0x000f220008000c00 */
[----:B0-----:R-:W-:-:S04]  /*22b0*/  FADD R5, R0, R5 ;  /* 0x0000000500057221 */ /* 0x001fc80000000000 */
        /* <DEDUP_REMOVED lines=13> */
[----:B------:R-:W-:-:S07]  /*2390*/  FADD R0, R18, R19 ;  /* 0x0000001312007221 */ /* 0x000fce0000000000 */
.L_x_455:
[----:B------:R-:W-:Y:S05]  /*23a0*/  BSYNC.RECONVERGENT B0 ;  /* 0x0000000000007941 */ /* 0x000fea0003800200 */
.L_x_440:
[----:B------:R-:W-:Y:S05]  /*23b0*/  @P0 EXIT ;  /* 0x000000000000094d */ /* 0x000fea0003800000 */
[----:B012---:R-:W0:Y:S01]  /*23c0*/  LDC.64 R2, c[0x0][0x388] ;  /* 0x0000e200ff027b82 */ /* 0x007e220000000a00 */
[----:B------:R-:W1:Y:S02]  /*23d0*/  LDCU UR4, c[0x0][0x398] ;  /* 0x00007300ff0477ac */ /* 0x000e640008000800 */
[----:B-1----:R-:W-:-:S05]  /*23e0*/  FADD R5, R0, UR4 ;  /* 0x0000000400057e21 */ /* 0x002fca0008000000 */
[----:B0-----:R-:W-:Y:S01]  /*23f0*/  STG.E desc[UR6][R2.64], R5 ;  /* 0x0000000502007986 */ /* 0x001fe2000c101906 */
[----:B------:R-:W-:Y:S05]  /*2400*/  EXIT ;  /* 0x000000000000794d */ /* 0x000fea0003800000 */
.L_x_469:
        /* <DEDUP_REMOVED lines=15> */
.L_x_526:


//--------------------- .text._ZN3cub18CUB_300001_SM_10006detail9transform16transform_kernelINS2_10policy_hubILb1EN4cuda3std3__45tupleIJN6thrust24THRUST_300001_SM_1000_NS6detail15normal_iteratorINSA_10device_ptrIfEEEESF_EEEE10policy1000El13saxpy_functorSF_JPfSK_EEEvT0_iT1_T2_DpNS2_10kernel_argIT3_EE --------------------------
	.section	.text._ZN3cub18CUB_300001_SM_10006detail9transform16transform_kernelINS2_10policy_hubILb1EN4cuda3std3__45tupleIJN6thrust24THRUST_300001_SM_1000_NS6detail15normal_iteratorINSA_10device_ptrIfEEEESF_EEEE10policy1000El13saxpy_functorSF_JPfSK_EEEvT0_iT1_T2_DpNS2_10kernel_argIT3_EE,"ax",@progbits
	.align	128
        .global         _ZN3cub18CUB_300001_SM_10006detail9transform16transform_kernelINS2_10policy_hubILb1EN4cuda3std3__45tupleIJN6thrust24THRUST_300001_SM_1000_NS6detail15normal_iteratorINSA_10device_ptrIfEEEESF_EEEE10policy1000El13saxpy_functorSF_JPfSK_EEEvT0_iT1_T2_DpNS2_10kernel_argIT3_EE
        .type           _ZN3cub18CUB_300001_SM_10006detail9transform16transform_kernelINS2_10policy_hubILb1EN4cuda3std3__45tupleIJN6thrust24THRUST_300001_SM_1000_NS6detail15normal_iteratorINSA_10device_ptrIfEEEESF_EEEE10policy1000El13saxpy_functorSF_JPfSK_EEEvT0_iT1_T2_DpNS2_10kernel_argIT3_EE,@function
        .size           _ZN3cub18CUB_300001_SM_10006detail9transform16transform_kernelINS2_10policy_hubILb1EN4cuda3std3__45tupleIJN6thrust24THRUST_300001_SM_1000_NS6detail15normal_iteratorINSA_10device_ptrIfEEEESF_EEEE10policy1000El13saxpy_functorSF_JPfSK_EEEvT0_iT1_T2_DpNS2_10kernel_argIT3_EE,(.L_x_527 - _ZN3cub18CUB_300001_SM_10006detail9transform16transform_kernelINS2_10policy_hubILb1EN4cuda3std3__45tupleIJN6thrust24THRUST_300001_SM_1000_NS6detail15normal_iteratorINSA_10device_ptrIfEEEESF_EEEE10policy1000El13saxpy_functorSF_JPfSK_EEEvT0_iT1_T2_DpNS2_10kernel_argIT3_EE)
        .other          _ZN3cub18CUB_300001_SM_10006detail9transform16transform_kernelINS2_10policy_hubILb1EN4cuda3std3__45tupleIJN6thrust24THRUST_300001_SM_1000_NS6detail15normal_iteratorINSA_10device_ptrIfEEEESF_EEEE10policy1000El13saxpy_functorSF_JPfSK_EEEvT0_iT1_T2_DpNS2_10kernel_argIT3_EE,@"STO_CUDA_ENTRY STV_DEFAULT"
_ZN3cub18CUB_300001_SM_10006detail9transform16transform_kernelINS2_10policy_hubILb1EN4cuda3std3__45tupleIJN6thrust24THRUST_300001_SM_1000_NS6detail15normal_iteratorINSA_10device_ptrIfEEEESF_EEEE10policy1000El13saxpy_functorSF_JPfSK_EEEvT0_iT1_T2_DpNS2_10kernel_argIT3_EE:
.text._ZN3cub18CUB_300001_SM_10006detail9transform16transform_kernelINS2_10policy_hubILb1EN4cuda3std3__45tupleIJN6thrust24THRUST_300001_SM_1000_NS6detail15normal_iteratorINSA_10device_ptrIfEEEESF_EEEE10policy1000El13saxpy_functorSF_JPfSK_EEEvT0_iT1_T2_DpNS2_10kernel_argIT3_EE:
[----:B------:R-:W-:Y:S08]  /*0000*/  LDC R1, c[0x0][0x37c] ;  /* 0x0000df00ff017b82 */ /* 0x000ff00000000800 */
[----:B------:R-:W0:Y:S01]  /*0010*/  LDC R10, c[0x0][0x388] ;  /* 0x0000e200ff0a7b82 */ /* 0x000e220000000800 */
[----:B------:R-:W1:Y:S01]  /*0020*/  LDCU.64 UR4, c[0x0][0x380] ;  /* 0x00007000ff0477ac */ /* 0x000e620008000a00 */
[----:B------:R-:W2:Y:S01]  /*0030*/  S2R R7, SR_TID.X ;  /* 0x0000000000077919 */ /* 0x000ea20000002100 */
[----:B------:R-:W-:Y:S05]  /*0040*/  BSSY.RECONVERGENT B0, `(.L_x_470) ;  /* 0x0000029000007945 */ /* 0x000fea0003800200 */
[----:B------:R-:W3:Y:S01]  /*0050*/  S2UR UR12, SR_CTAID.X ;  /* 0x00000000000c79c3 */ /* 0x000ee20000002500 */
[----:B0-----:R-:W-:-:S04]  /*0060*/  SHF.L.U32 R5, R10, 0x7, RZ ;  /* 0x000000070a057819 */ /* 0x001fc800000006ff */
[----:B------:R-:W-:Y:S01]  /*0070*/  SHF.R.S32.HI R0, RZ, 0x1f, R5 ;  /* 0x0000001fff007819 */ /* 0x000fe20000011405 */
[----:B---3--:R-:W-:-:S04]  /*0080*/  IMAD.WIDE.U32 R2, R5, UR12, RZ ;  /* 0x0000000c05027c25 */ /* 0x008fc8000f8e00ff */
[----:B------:R-:W-:Y:S01]  /*0090*/  IMAD R9, R0, UR12, RZ ;  /* 0x0000000c00097c24 */ /* 0x000fe2000f8e02ff */
[----:B-1----:R-:W-:-:S03]  /*00a0*/  IADD3 R4, P1, PT, -R2, UR4, RZ ;  /* 0x0000000402047c10 */ /* 0x002fc6000ff3e1ff */
[----:B------:R-:W-:Y:S01]  /*00b0*/  IMAD.IADD R9, R3, 0x1, R9 ;  /* 0x0000000103097824 */ /* 0x000fe200078e0209 */
[----:B------:R-:W-:-:S04]  /*00c0*/  ISETP.LT.U32.AND P0, PT, R4, R5, PT ;  /* 0x000000050400720c */ /* 0x000fc80003f01070 */
[----:B------:R-:W-:-:S04]  /*00d0*/  IADD3.X R11, PT, PT, ~R9, UR5, RZ, P1, !PT ;  /* 0x00000005090b7c10 */ /* 0x000fc80008ffe5ff */
[----:B------:R-:W-:Y:S02]  /*00e0*/  ISETP.LT.AND.EX P0, PT, R11, R0, PT, P0 ;  /* 0x000000000b00720c */ /* 0x000fe40003f01300 */
[----:B--2---:R-:W-:Y:S02]  /*00f0*/  SHF.L.U32 R11, R7, 0x7, RZ ;  /* 0x00000007070b7819 */ /* 0x004fe400000006ff */
[----:B------:R-:W-:-:S05]  /*0100*/  SEL R0, R4, R5, P0 ;  /* 0x0000000504007207 */ /* 0x000fca0000000000 */
[----:B------:R-:W-:-:S05]  /*0110*/  IMAD.SHL.U32 R4, R0, 0x4, RZ ;  /* 0x0000000400047824 */ /* 0x000fca00078e00ff */
[----:B------:R-:W-:-:S13]  /*0120*/  ISETP.GE.AND P0, PT, R11, R4, PT ;  /* 0x000000040b00720c */ /* 0x000fda0003f06270 */
[----:B------:R-:W-:Y:S05]  /*0130*/  @P0 BRA `(.L_x_471) ;  /* 0x0000000000640947 */ /* 0x000fea0003800000 */
[----:B------:R-:W0:Y:S01]  /*0140*/  LDCU.64 UR4, c[0x0][0x398] ;  /* 0x00007300ff0477ac */ /* 0x000e220008000a00 */
[C---:B------:R-:W-:Y:S01]  /*0150*/  SHF.L.U32 R6, R2.reuse, 0x2, RZ ;  /* 0x0000000202067819 */ /* 0x040fe200000006ff */
[----:B------:R-:W-:Y:S01]  /*0160*/  BSSY.RECONVERGENT B1, `(.L_x_472) ;  /* 0x000000c000017945 */ /* 0x000fe20003800200 */
[----:B------:R-:W-:Y:S01]  /*0170*/  SHF.L.U64.HI R8, R2, 0x2, R9 ;  /* 0x0000000202087819 */ /* 0x000fe20000010209 */
[----:B------:R-:W-:Y:S01]  /*0180*/  IMAD.MOV.U32 R15, RZ, RZ, R11 ;  /* 0x000000ffff0f7224 */ /* 0x000fe200078e000b */
[----:B0-----:R-:W-:-:S04]  /*0190*/  IADD3 R12, P0, PT, R6, UR4, RZ ;  /* 0x00000004060c7c10 */ /* 0x001fc8000ff1e0ff */
[----:B------:R-:W-:-:S03]  /*01a0*/  IADD3.X R13, PT, PT, R8, UR5, RZ, P0, !PT ;  /* 0x00000005080d7c10 */ /* 0x000fc600087fe4ff */
[----:B------:R-:W-:-:S07]  /*01b0*/  IMAD.WIDE.U32 R12, R7, 0x80, R12 ;  /* 0x00000080070c7825 */ /* 0x000fce00078e000c */
.L_x_473:
[----:B------:R-:W-:Y:S01]  /*01c0*/  IADD3 R15, PT, PT, R15, 0x4000, RZ ;  /* 0x000040000f0f7810 */ /* 0x000fe20007ffe0ff */
[----:B------:R0:W-:Y:S03]  /*01d0*/  CCTL.E.PF2 [R12] ;  /* 0x000000000c00798f */ /* 0x0001e60000800100 */
[----:B------:R-:W-:Y:S02]  /*01e0*/  ISETP.GE.AND P0, PT, R15, R4, PT ;  /* 0x000000040f00720c */ /* 0x000fe40003f06270 */
[----:B0-----:R-:W-:-:S05]  /*01f0*/  IADD3 R12, P1, PT, R12, 0x4000, RZ ;  /* 0x000040000c0c7810 */ /* 0x001fca0007f3e0ff */
[----:B------:R-:W-:-:S06]  /*0200*/  IMAD.X R13, RZ, RZ, R13, P1 ;  /* 0x000000ffff0d7224 */ /* 0x000fcc00008e060d */
[----:B------:R-:W-:Y:S05]  /*0210*/  @!P0 BRA `(.L_x_473) ;  /* 0xfffffffc00e88947 */ /* 0x000fea000383ffff */
[----:B------:R-:W-:Y:S05]  /*0220*/  BSYNC.RECONVERGENT B1 ;  /* 0x0000000000017941 */ /* 0x000fea0003800200 */
.L_x_472:
[----:B------:R-:W0:Y:S02]  /*0230*/  LDCU.64 UR4, c[0x0][0x3a8] ;  /* 0x00007500ff0477ac */ /* 0x000e240008000a00 */
[----:B0-----:R-:W-:-:S04]  /*0240*/  IADD3 R12, P0, PT, R6, UR4, RZ ;  /* 0x00000004060c7c10 */ /* 0x001fc8000ff1e0ff */
[----:B------:R-:W-:-:S03]  /*0250*/  IADD3.X R13, PT, PT, R8, UR5, RZ, P0, !PT ;  /* 0x00000005080d7c10 */ /* 0x000fc600087fe4ff */
[----:B------:R-:W-:-:S07]  /*0260*/  IMAD.WIDE.U32 R12, R7, 0x80, R12 ;  /* 0x00000080070c7825 */ /* 0x000fce00078e000c */
.L_x_474:
[----:B------:R-:W-:Y:S01]  /*0270*/  IADD3 R11, PT, PT, R11, 0x4000, RZ ;  /* 0x000040000b0b7810 */ /* 0x000fe20007ffe0ff */
[----:B------:R0:W-:Y:S03]  /*0280*/  CCTL.E.PF2 [R12] ;  /* 0x000000000c00798f */ /* 0x0001e60000800100 */
[----:B------:R-:W-:Y:S02]  /*0290*/  ISETP.GE.AND P0, PT, R11, R4, PT ;  /* 0x000000040b00720c */ /* 0x000fe40003f06270 */
[----:B0-----:R-:W-:-:S05]  /*02a0*/  IADD3 R12, P1, PT, R12, 0x4000, RZ ;  /* 0x000040000c0c7810 */ /* 0x001fca0007f3e0ff */
[----:B------:R-:W-:-:S06]  /*02b0*/  IMAD.X R13, RZ, RZ, R13, P1 ;  /* 0x000000ffff0d7224 */ /* 0x000fcc00008e060d */
[----:B------:R-:W-:Y:S05]  /*02c0*/  @!P0 BRA `(.L_x_474) ;  /* 0xfffffffc00e88947 */ /* 0x000fea000383ffff */
.L_x_471:
[----:B------:R-:W-:Y:S05]  /*02d0*/  BSYNC.RECONVERGENT B0 ;  /* 0x0000000000007941 */ /* 0x000fea0003800200 */
.L_x_470:
[----:B------:R-:W0:Y:S01]  /*02e0*/  LDCU.128 UR8, c[0x0][0x390] ;  /* 0x00007200ff0877ac */ /* 0x000e220008000c00 */
[----:B------:R-:W-:Y:S02]  /*02f0*/  ISETP.NE.AND P0, PT, R5, R0, PT ;  /* 0x000000000500720c */ /* 0x000fe40003f05270 */
[C---:B------:R-:W-:Y:S01]  /*0300*/  SHF.L.U32 R8, R2.reuse, 0x2, RZ ;  /* 0x0000000202087819 */ /* 0x040fe200000006ff */
[----:B------:R-:W1:Y:S01]  /*0310*/  LDCU.64 UR6, c[0x0][0x3a8] ;  /* 0x00007500ff0677ac */ /* 0x000e620008000a00 */
[----:B------:R-:W-:Y:S02]  /*0320*/  SHF.L.U64.HI R9, R2, 0x2, R9 ;  /* 0x0000000202097819 */ /* 0x000fe40000010209 */
[C---:B------:R-:W-:Y:S01]  /*0330*/  R2UR UR13, R8.reuse ;  /* 0x00000000080d72ca */ /* 0x040fe200000e0000 */
[----:B------:R-:W2:Y:S01]  /*0340*/  LDCU.64 UR14, c[0x0][0x358] ;  /* 0x00006b00ff0e77ac */ /* 0x000ea20008000a00 */
[----:B------:R-:W-:Y:S02]  /*0350*/  R2UR UR16, R9 ;  /* 0x00000000091072ca */ /* 0x000fe400000e0000 */
[----:B0-----:R-:W-:-:S02]  /*0360*/  IADD3 R4, P2, PT, R8, UR10, RZ ;  /* 0x0000000a08047c10 */ /* 0x001fc4000ff5e0ff */
[C---:B-1----:R-:W-:Y:S02]  /*0370*/  IADD3 R2, P3, PT, R8.reuse, UR6, RZ ;  /* 0x0000000608027c10 */ /* 0x042fe4000ff7e0ff */
[----:B------:R-:W-:Y:S02]  /*0380*/  IADD3 R8, P1, PT, R8, UR8, RZ ;  /* 0x0000000808087c10 */ /* 0x000fe4000ff3e0ff */
[C---:B------:R-:W-:Y:S02]  /*0390*/  IADD3.X R5, PT, PT, R9.reuse, UR11, RZ, P2, !PT ;  /* 0x0000000b09057c10 */ /* 0x040fe400097fe4ff */
[C---:B------:R-:W-:Y:S02]  /*03a0*/  IADD3.X R3, PT, PT, R9.reuse, UR7, RZ, P3, !PT ;  /* 0x0000000709037c10 */ /* 0x040fe40009ffe4ff */
[----:B------:R-:W-:Y:S01]  /*03b0*/  IADD3.X R9, PT, PT, R9, UR9, RZ, P1, !PT ;  /* 0x0000000909097c10 */ /* 0x000fe20008ffe4ff */
[----:B--2---:R-:W-:Y:S06]  /*03c0*/  @!P0 BRA `(.L_x_475) ;  /* 0x0000000c00888947 */ /* 0x004fec0003800000 */
[----:B------:R-:W-:-:S13]  /*03d0*/  ISETP.GE.AND P0, PT, R10, 0x1, PT ;  /* 0x000000010a00780c */ /* 0x000fda0003f06270 */
[----:B------:R-:W-:Y:S05]  /*03e0*/  @!P0 EXIT ;  /* 0x000000000000894d */ /* 0x000fea0003800000 */
[C---:B------:R-:W-:Y:S01]  /*03f0*/  ISETP.GE.U32.AND P0, PT, R10.reuse, 0x8, PT ;  /* 0x000000080a00780c */ /* 0x040fe20003f06070 */
[----:B------:R-:W-:Y:S01]  /*0400*/  IMAD.MOV.U32 R6, RZ, RZ, RZ ;  /* 0x000000ffff067224 */ /* 0x000fe200078e00ff */
[----:B------:R-:W-:-:S11]  /*0410*/  LOP3.LUT R20, R10, 0x7, RZ, 0xc0, !PT ;  /* 0x000000070a147812 */ /* 0x000fd600078ec0ff */
[----:B------:R-:W-:Y:S05]  /*0420*/  @!P0 BRA `(.L_x_476) ;  /* 0x0000000800148947 */ /* 0x000fea0003800000 */
[----:B------:R-:W-:-:S13]  /*0430*/  ISETP.GE.AND P0, PT, R7, R0, PT ;  /* 0x000000000700720c */ /* 0x000fda0003f06270 */
[C---:B------:R-:W-:Y:S01]  /*0440*/  @!P0 IMAD.WIDE.U32 R16, R7.reuse, 0x4, R4 ;  /* 0x0000000407108825 */ /* 0x040fe200078e0004 */
[----:B------:R-:W0:Y:S03]  /*0450*/  @!P0 LDC R11, c[0x0][0x38c] ;  /* 0x0000e300ff0b8b82 */ /* 0x000e260000000800 */
[C---:B------:R-:W-:Y:S02]  /*0460*/  @!P0 IMAD.WIDE.U32 R22, R7.reuse, 0x4, R2 ;  /* 0x0000000407168825 */ /* 0x040fe400078e0002 */
[----:B------:R-:W0:Y:S04]  /*0470*/  @!P0 LDG.E R16, desc[UR14][R16.64] ;  /* 0x0000000e10108981 */ /* 0x000e28000c1e1900 */
[----:B------:R1:W0:Y:S01]  /*0480*/  @!P0 LDG.E R23, desc[UR14][R22.64] ;  /* 0x0000000e16178981 */ /* 0x000222000c1e1900 */
[C---:B------:R-:W-:Y:S01]  /*0490*/  IADD3 R21, PT, PT, R7.reuse, 0x80, RZ ;  /* 0x0000008007157810 */ /* 0x040fe20007ffe0ff */
[----:B------:R-:W-:-:S03]  /*04a0*/  @!P0 IMAD.WIDE.U32 R18, R7, 0x4, R8 ;  /* 0x0000000407128825 */ /* 0x000fc600078e0008 */
[C---:B------:R-:W-:Y:S01]  /*04b0*/  ISETP.GE.AND P1, PT, R21.reuse, R0, PT ;  /* 0x000000001500720c */ /* 0x040fe20003f26270 */
[----:B------:R-:W-:-:S04]  /*04c0*/  IMAD.WIDE R14, R21, 0x4, R4 ;  /* 0x00000004150e7825 */ /* 0x000fc800078e0204 */
[----:B------:R-:W-:-:S08]  /*04d0*/  IMAD.WIDE R12, R21, 0x4, R2 ;  /* 0x00000004150c7825 */ /* 0x000fd000078e0202 */
[----:B-1----:R-:W1:Y:S01]  /*04e0*/  @!P1 LDC R22, c[0x0][0x38c] ;  /* 0x0000e300ff169b82 */ /* 0x002e620000000800 */
[----:B0-----:R-:W-:-:S05]  /*04f0*/  @!P0 FFMA R11, R16, R11, R23 ;  /* 0x0000000b100b8223 */ /* 0x001fca0000000017 */
[----:B------:R0:W-:Y:S04]  /*0500*/  @!P0 STG.E desc[UR14][R18.64], R11 ;  /* 0x0000000b12008986 */ /* 0x0001e8000c10190e */
[----:B------:R-:W1:Y:S04]  /*0510*/  @!P1 LDG.E R6, desc[UR14][R14.64] ;  /* 0x0000000e0e069981 */ /* 0x000e68000c1e1900 */
[----:B------:R-:W1:Y:S01]  /*0520*/  @!P1 LDG.E R25, desc[UR14][R12.64] ;  /* 0x0000000e0c199981 */ /* 0x000e62000c1e1900 */
[----:B------:R-:W-:-:S05]  /*0530*/  VIADD R17, R7, 0x100 ;  /* 0x0000010007117836 */ /* 0x000fca0000000000 */
[----:B------:R-:W-:Y:S01]  /*0540*/  ISETP.GE.AND P0, PT, R17, R0, PT ;  /* 0x000000001100720c */ /* 0x000fe20003f06270 */
[----:B------:R-:W-:-:S12]  /*0550*/  IMAD.WIDE R16, R21, 0x4, R8 ;  /* 0x0000000415107825 */ /* 0x000fd800078e0208 */
[----:B0-----:R-:W0:Y:S01]  /*0560*/  @!P0 LDC R18, c[0x0][0x38c] ;  /* 0x0000e300ff128b82 */ /* 0x001e220000000800 */
[----:B-1----:R-:W-:-:S05]  /*0570*/  @!P1 FFMA R25, R6, R22, R25 ;  /* 0x0000001606199223 */ /* 0x002fca0000000019 */
[----:B------:R-:W-:Y:S04]  /*0580*/  @!P1 STG.E desc[UR14][R16.64], R25 ;  /* 0x0000001910009986 */ /* 0x000fe8000c10190e */
[----:B------:R-:W0:Y:S04]  /*0590*/  @!P0 LDG.E R6, desc[UR14][R14.64+0x200] ;  /* 0x0002000e0e068981 */ /* 0x000e28000c1e1900 */
[----:B------:R-:W0:Y:S01]  /*05a0*/  @!P0 LDG.E R21, desc[UR14][R12.64+0x200] ;  /* 0x0002000e0c158981 */ /* 0x000e22000c1e1900 */
[----:B------:R-:W-:-:S04]  /*05b0*/  IADD3 R11, PT, PT, R7, 0x180, RZ ;  /* 0x00000180070b7810 */ /* 0x000fc80007ffe0ff */
[----:B------:R-:W-:Y:S01]  /*05c0*/  ISETP.GE.AND P1, PT, R11, R0, PT ;  /* 0x000000000b00720c */ /* 0x000fe20003f26270 */
[----:B------:R-:W-:Y:S02]  /*05d0*/  VIADD R19, R7, 0x200 ;  /* 0x0000020007137836 */ /* 0x000fe40000000000 */
[----:B0-----:R-:W-:-:S10]  /*05e0*/  @!P0 FFMA R21, R6, R18, R21 ;  /* 0x0000001206158223 */ /* 0x001fd40000000015 */
[----:B------:R-:W0:Y:S01]  /*05f0*/  @!P1 LDC R18, c[0x0][0x38c] ;  /* 0x0000e300ff129b82 */ /* 0x000e220000000800 */
[----:B------:R1:W-:Y:S04]  /*0600*/  @!P0 STG.E desc[UR14][R16.64+0x200], R21 ;  /* 0x0002001510008986 */ /* 0x0003e8000c10190e */
[----:B------:R-:W0:Y:S04]  /*0610*/  @!P1 LDG.E R6, desc[UR14][R14.64+0x400] ;  /* 0x0004000e0e069981 */ /* 0x000e28000c1e1900 */
[----:B------:R-:W0:Y:S01]  /*0620*/  @!P1 LDG.E R11, desc[UR14][R12.64+0x400] ;  /* 0x0004000e0c0b9981 */ /* 0x000e22000c1e1900 */
[----:B------:R-:W-:-:S02]  /*0630*/  ISETP.GE.AND P0, PT, R19, R0, PT ;  /* 0x000000001300720c */ /* 0x000fc40003f06270 */
[----:B-1----:R-:W-:Y:S01]  /*0640*/  IADD3 R21, PT, PT, R7, 0x280, RZ ;  /* 0x0000028007157810 */ /* 0x002fe20007ffe0ff */
[----:B0-----:R-:W-:-:S10]  /*0650*/  @!P1 FFMA R11, R6, R18, R11 ;  /* 0x00000012060b9223 */ /* 0x001fd4000000000b */
[----:B------:R-:W0:Y:S01]  /*0660*/  @!P0 LDC R18, c[0x0][0x38c] ;  /* 0x0000e300ff128b82 */ /* 0x000e220000000800 */
[----:B------:R1:W-:Y:S04]  /*0670*/  @!P1 STG.E desc[UR14][R16.64+0x400], R11 ;  /* 0x0004000b10009986 */ /* 0x0003e8000c10190e */
[----:B------:R-:W0:Y:S04]  /*0680*/  @!P0 LDG.E R6, desc[UR14][R14.64+0x600] ;  /* 0x0006000e0e068981 */ /* 0x000e28000c1e1900 */
[----:B------:R-:W0:Y:S01]  /*0690*/  @!P0 LDG.E R19, desc[UR14][R12.64+0x600] ;  /* 0x0006000e0c138981 */ /* 0x000e22000c1e1900 */
[----:B------:R-:W-:Y:S01]  /*06a0*/  ISETP.GE.AND P1, PT, R21, R0, PT ;  /* 0x000000001500720c */ /* 0x000fe20003f26270 */
[----:B-1----:R-:W-:-:S02]  /*06b0*/  VIADD R11, R7, 0x300 ;  /* 0x00000300070b7836 */ /* 0x002fc40000000000 */
        /* <DEDUP_REMOVED lines=13> */
[----:B0-----:R-:W-:-:S12]  /*0790*/  @!P0 FFMA R11, R6, R18, R11 ;  /* 0x00000012060b8223 */ /* 0x001fd8000000000b */
[----:B------:R-:W0:Y:S01]  /*07a0*/  @!P1 LDC R18, c[0x0][0x38c] ;  /* 0x0000e300ff129b82 */ /* 0x000e220000000800 */
[----:B------:R1:W-:Y:S04]  /*07b0*/  @!P0 STG.E desc[UR14][R16.64+0xa00], R11 ;  /* 0x000a000b10008986 */ /* 0x0003e8000c10190e */
[----:B------:R-:W0:Y:S04]  /*07c0*/  @!P1 LDG.E R6, desc[UR14][R14.64+0xc00] ;  /* 0x000c000e0e069981 */ /* 0x000e28000c1e1900 */
[----:B------:R-:W0:Y:S02]  /*07d0*/  @!P1 LDG.E R19, desc[UR14][R12.64+0xc00] ;  /* 0x000c000e0c139981 */ /* 0x000e24000c1e1900 */
[----:B0-----:R-:W-:Y:S01]  /*07e0*/  @!P1 FFMA R19, R6, R18, R19 ;  /* 0x0000001206139223 */ /* 0x001fe20000000013 */
[----:B------:R-:W-:-:S04]  /*07f0*/  LOP3.LUT R6, R10, 0x7ffffff8, RZ, 0xc0, !PT ;  /* 0x7ffffff80a067812 */ /* 0x000fc800078ec0ff */
[----:B------:R1:W-:Y:S01]  /*0800*/  @!P1 STG.E desc[UR14][R16.64+0xc00], R19 ;  /* 0x000c001310009986 */ /* 0x0003e2000c10190e */
[----:B------:R-:W-:-:S13]  /*0810*/  ISETP.NE.AND P0, PT, R6, 0x8, PT ;  /* 0x000000080600780c */ /* 0x000fda0003f05270 */
[----:B-1----:R-:W-:Y:S05]  /*0820*/  @!P0 BRA `(.L_x_476) ;  /* 0x0000000400148947 */ /* 0x002fea0003800000 */
[----:B------:R-:W-:Y:S01]  /*0830*/  IMAD.MOV.U32 R16, RZ, RZ, 0x8 ;  /* 0x00000008ff107424 */ /* 0x000fe200078e00ff */
[----:B------:R-:W0:Y:S06]  /*0840*/  LDCU UR4, c[0x0][0x38c] ;  /* 0x00007180ff0477ac */ /* 0x000e2c0008000800 */
.L_x_479:
[----:B-1----:R-:W-:-:S04]  /*0850*/  LEA R17, R16, R7, 0x7 ;  /* 0x0000000710117211 */ /* 0x002fc800078e38ff */
[----:B------:R-:W-:-:S13]  /*0860*/  ISETP.GE.AND P0, PT, R17, R0, PT ;  /* 0x000000001100720c */ /* 0x000fda0003f06270 */
[C---:B------:R-:W-:Y:S01]  /*0870*/  @!P0 IMAD.WIDE.U32 R10, R17.reuse, 0x4, R4 ;  /* 0x00000004110a8825 */ /* 0x040fe200078e0004 */
[----:B------:R-:W1:Y:S03]  /*0880*/  @!P0 LDC R27, c[0x0][0x38c] ;  /* 0x0000e300ff1b8b82 */ /* 0x000e660000000800 */
[C---:B------:R-:W-:Y:S02]  /*0890*/  @!P0 IMAD.WIDE.U32 R22, R17.reuse, 0x4, R2 ;  /* 0x0000000411168825 */ /* 0x040fe400078e0002 */
[----:B------:R-:W1:Y:S04]  /*08a0*/  @!P0 LDG.E R10, desc[UR14][R10.64] ;  /* 0x0000000e0a0a8981 */ /* 0x000e68000c1e1900 */
[----:B------:R2:W1:Y:S01]  /*08b0*/  @!P0 LDG.E R23, desc[UR14][R22.64] ;  /* 0x0000000e16178981 */ /* 0x000462000c1e1900 */
[----:B------:R-:W-:-:S02]  /*08c0*/  VIADD R25, R17, 0x80 ;  /* 0x0000008011197836 */ /* 0x000fc40000000000 */
[----:B------:R-:W-:-:S03]  /*08d0*/  @!P0 IMAD.WIDE.U32 R18, R17, 0x4, R8 ;  /* 0x0000000411128825 */ /* 0x000fc600078e0008 */
[C---:B------:R-:W-:Y:S01]  /*08e0*/  ISETP.GE.AND P1, PT, R25.reuse, R0, PT ;  /* 0x000000001900720c */ /* 0x040fe20003f26270 */
[----:B------:R-:W-:-:S04]  /*08f0*/  IMAD.WIDE R14, R25, 0x4, R4 ;  /* 0x00000004190e7825 */ /* 0x000fc800078e0204 */
[----:B------:R-:W-:-:S08]  /*0900*/  IMAD.WIDE R12, R25, 0x4, R2 ;  /* 0x00000004190c7825 */ /* 0x000fd000078e0202 */
[----:B--2---:R-:W2:Y:S01]  /*0910*/  @!P1 LDC R22, c[0x0][0x38c] ;  /* 0x0000e300ff169b82 */ /* 0x004ea20000000800 */
[----:B-1----:R-:W-:-:S05]  /*0920*/  @!P0 FFMA R27, R10, R27, R23 ;  /* 0x0000001b0a1b8223 */ /* 0x002fca0000000017 */
[----:B------:R1:W-:Y:S04]  /*0930*/  @!P0 STG.E desc[UR14][R18.64], R27 ;  /* 0x0000001b12008986 */ /* 0x0003e8000c10190e */
[----:B------:R-:W2:Y:S04]  /*0940*/  @!P1 LDG.E R21, desc[UR14][R14.64] ;  /* 0x0000000e0e159981 */ /* 0x000ea8000c1e1900 */
[----:B------:R-:W2:Y:S01]  /*0950*/  @!P1 LDG.E R24, desc[UR14][R12.64] ;  /* 0x0000000e0c189981 */ /* 0x000ea2000c1e1900 */
[----:B------:R-:W-:-:S04]  /*0960*/  IADD3 R11, PT, PT, R17, 0x100, RZ ;  /* 0x00000100110b7810 */ /* 0x000fc80007ffe0ff */
[----:B------:R-:W-:Y:S01]  /*0970*/  ISETP.GE.AND P0, PT, R11, R0, PT ;  /* 0x000000000b00720c */ /* 0x000fe20003f06270 */
[----:B------:R-:W-:-:S12]  /*0980*/  IMAD.WIDE R10, R25, 0x4, R8 ;  /* 0x00000004190a7825 */ /* 0x000fd800078e0208 */
[----:B------:R-:W3:Y:S01]  /*0990*/  @!P0 LDC R23, c[0x0][0x38c] ;  /* 0x0000e300ff178b82 */ /* 0x000ee20000000800 */
[----:B--2---:R-:W-:-:S05]  /*09a0*/  @!P1 FFMA R25, R21, R22, R24 ;  /* 0x0000001615199223 */ /* 0x004fca0000000018 */
[----:B------:R2:W-:Y:S04]  /*09b0*/  @!P1 STG.E desc[UR14][R10.64], R25 ;  /* 0x000000190a009986 */ /* 0x0005e8000c10190e */
[----:B------:R-:W3:Y:S04]  /*09c0*/  @!P0 LDG.E R21, desc[UR14][R14.64+0x200] ;  /* 0x0002000e0e158981 */ /* 0x000ee8000c1e1900 */
[----:B------:R-:W3:Y:S01]  /*09d0*/  @!P0 LDG.E R22, desc[UR14][R12.64+0x200] ;  /* 0x0002000e0c168981 */ /* 0x000ee2000c1e1900 */
[----:B-1----:R-:W-:-:S05]  /*09e0*/  VIADD R19, R17, 0x180 ;  /* 0x0000018011137836 */ /* 0x002fca0000000000 */
[----:B------:R-:W-:Y:S01]  /*09f0*/  ISETP.GE.AND P1, PT, R19, R0, PT ;  /* 0x000000001300720c */ /* 0x000fe20003f26270 */
[----:B---3--:R-:W-:-:S12]  /*0a00*/  @!P0 FFMA R23, R21, R23, R22 ;  /* 0x0000001715178223 */ /* 0x008fd80000000016 */
[----:B------:R-:W2:Y:S01]  /*0a10*/  @!P1 LDC R22, c[0x0][0x38c] ;  /* 0x0000e300ff169b82 */ /* 0x000ea20000000800 */
[----:B------:R1:W-:Y:S04]  /*0a20*/  @!P0 STG.E desc[UR14][R10.64+0x200], R23 ;  /* 0x000200170a008986 */ /* 0x0003e8000c10190e */
[----:B------:R-:W2:Y:S04]  /*0a30*/  @!P1 LDG.E R18, desc[UR14][R14.64+0x400] ;  /* 0x0004000e0e129981 */ /* 0x000ea8000c1e1900 */
[----:B------:R-:W2:Y:S01]  /*0a40*/  @!P1 LDG.E R21, desc[UR14][R12.64+0x400] ;  /* 0x0004000e0c159981 */ /* 0x000ea2000c1e1900 */
[----:B------:R-:W-:-:S04]  /*0a50*/  IADD3 R19, PT, PT, R17, 0x200, RZ ;  /* 0x0000020011137810 */ /* 0x000fc80007ffe0ff */
[----:B------:R-:W-:Y:S01]  /*0a60*/  ISETP.GE.AND P0, PT, R19, R0, PT ;  /* 0x000000001300720c */ /* 0x000fe20003f06270 */
[----:B------:R-:W-:Y:S02]  /*0a70*/  VIADD R19, R17, 0x280 ;  /* 0x0000028011137836 */ /* 0x000fe40000000000 */
[----:B--2---:R-:W-:-:S10]  /*0a80*/  @!P1 FFMA R25, R18, R22, R21 ;  /* 0x0000001612199223 */ /* 0x004fd40000000015 */
[----:B------:R-:W1:Y:S01]  /*0a90*/  @!P0 LDC R22, c[0x0][0x38c] ;  /* 0x0000e300ff168b82 */ /* 0x000e620000000800 */
[----:B------:R2:W-:Y:S04]  /*0aa0*/  @!P1 STG.E desc[UR14][R10.64+0x400], R25 ;  /* 0x000400190a009986 */ /* 0x0005e8000c10190e */
[----:B------:R-:W1:Y:S04]  /*0ab0*/  @!P0 LDG.E R18, desc[UR14][R14.64+0x600] ;  /* 0x0006000e0e128981 */ /* 0x000e68000c1e1900 */
[----:B------:R-:W1:Y:S01]  /*0ac0*/  @!P0 LDG.E R21, desc[UR14][R12.64+0x600] ;  /* 0x0006000e0c158981 */ /* 0x000e62000c1e1900 */
[----:B------:R-:W-:-:S02]  /*0ad0*/  ISETP.GE.AND P1, PT, R19, R0, PT ;  /* 0x000000001300720c */ /* 0x000fc40003f26270 */
[----:B------:R-:W-:Y:S01]  /*0ae0*/  IADD3 R19, PT, PT, R17, 0x300, RZ ;  /* 0x0000030011137810 */ /* 0x000fe20007ffe0ff */
[----:B-1----:R-:W-:-:S10]  /*0af0*/  @!P0 FFMA R23, R18, R22, R21 ;  /* 0x0000001612178223 */ /* 0x002fd40000000015 */
[----:B------:R-:W1:Y:S01]  /*0b00*/  @!P1 LDC R22, c[0x0][0x38c] ;  /* 0x0000e300ff169b82 */ /* 0x000e620000000800 */
[----:B------:R2:W-:Y:S04]  /*0b10*/  @!P0 STG.E desc[UR14][R10.64+0x600], R23 ;  /* 0x000600170a008986 */ /* 0x0005e8000c10190e */
[----:B------:R-:W1:Y:S04]  /*0b20*/  @!P1 LDG.E R18, desc[UR14][R14.64+0x800] ;  /* 0x0008000e0e129981 */ /* 0x000e68000c1e1900 */
[----:B------:R-:W1:Y:S01]  /*0b30*/  @!P1 LDG.E R21, desc[UR14][R12.64+0x800] ;  /* 0x0008000e0c159981 */ /* 0x000e62000c1e1900 */
[----:B------:R-:W-:Y:S01]  /*0b40*/  ISETP.GE.AND P0, PT, R19, R0, PT ;  /* 0x000000001300720c */ /* 0x000fe20003f06270 */
[----:B-1----:R-:W-:-:S12]  /*0b50*/  @!P1 FFMA R21, R18, R22, R21 ;  /* 0x0000001612159223 */ /* 0x002fd80000000015 */
[----:B------:R-:W1:Y:S01]  /*0b60*/  @!P0 LDC R22, c[0x0][0x38c] ;  /* 0x0000e300ff168b82 */ /* 0x000e620000000800 */
[----:B------:R2:W-:Y:S04]  /*0b70*/  @!P1 STG.E desc[UR14][R10.64+0x800], R21 ;  /* 0x000800150a009986 */ /* 0x0005e8000c10190e */
[----:B------:R-:W1:Y:S04]  /*0b80*/  @!P0 LDG.E R18, desc[UR14][R14.64+0xa00] ;  /* 0x000a000e0e128981 */ /* 0x000e68000c1e1900 */
[----:B------:R-:W1:Y:S01]  /*0b90*/  @!P0 LDG.E R19, desc[UR14][R12.64+0xa00] ;  /* 0x000a000e0c138981 */ /* 0x000e62000c1e1900 */
[----:B------:R-:W-:Y:S01]  /*0ba0*/  VIADD R17, R17, 0x380 ;  /* 0x0000038011117836 */ /* 0x000fe20000000000 */
[----:B------:R-:W-:Y:S01]  /*0bb0*/  IADD3 R16, PT, PT, R16, 0x8, RZ ;  /* 0x0000000810107810 */ /* 0x000fe20007ffe0ff */
[----:B------:R-:W-:Y:S03]  /*0bc0*/  BSSY.RECONVERGENT B0, `(.L_x_477) ;  /* 0x000000a000007945 */ /* 0x000fe60003800200 */
[----:B------:R-:W-:Y:S01]  /*0bd0*/  ISETP.NE.AND P1, PT, R16, R6, PT ;  /* 0x000000061000720c */ /* 0x000fe20003f25270 */
[----:B-1----:R-:W-:-:S05]  /*0be0*/  @!P0 FFMA R19, R18, R22, R19 ;  /* 0x0000001612138223 */ /* 0x002fca0000000013 */
[----:B------:R2:W-:Y:S01]  /*0bf0*/  @!P0 STG.E desc[UR14][R10.64+0xa00], R19 ;  /* 0x000a00130a008986 */ /* 0x0005e2000c10190e */
[----:B------:R-:W-:-:S13]  /*0c00*/  ISETP.GE.AND P0, PT, R17, R0, PT ;  /* 0x000000001100720c */ /* 0x000fda0003f06270 */
[----:B--2---:R-:W-:Y:S05]  /*0c10*/  @P0 BRA `(.L_x_478) ;  /* 0x0000000000100947 */ /* 0x004fea0003800000 */
[----:B------:R-:W0:Y:S04]  /*0c20*/  LDG.E R14, desc[UR14][R14.64+0xc00] ;  /* 0x000c000e0e0e7981 */ /* 0x000e28000c1e1900 */
[----:B------:R-:W0:Y:S02]  /*0c30*/  LDG.E R13, desc[UR14][R12.64+0xc00] ;  /* 0x000c000e0c0d7981 */ /* 0x000e24000c1e1900 */
[----:B0-----:R-:W-:-:S05]  /*0c40*/  FFMA R17, R14, UR4, R13 ;  /* 0x000000040e117c23 */ /* 0x001fca000800000d */
[----:B------:R1:W-:Y:S02]  /*0c50*/  STG.E desc[UR14][R10.64+0xc00], R17 ;  /* 0x000c00110a007986 */ /* 0x0003e4000c10190e */
.L_x_478:
[----:B0-----:R-:W-:Y:S05]  /*0c60*/  BSYNC.RECONVERGENT B0 ;  /* 0x0000000000007941 */ /* 0x001fea0003800200 */
.L_x_477:
[----:B------:R-:W-:Y:S05]  /*0c70*/  @P1 BRA `(.L_x_479) ;  /* 0xfffffff800f41947 */ /* 0x000fea000383ffff */
.L_x_476:
[----:B------:R-:W-:-:S13]  /*0c80*/  ISETP.NE.AND P0, PT, R20, RZ, PT ;  /* 0x000000ff1400720c */ /* 0x000fda0003f05270 */
[----:B------:R-:W-:Y:S05]  /*0c90*/  @!P0 EXIT ;  /* 0x000000000000894d */ /* 0x000fea0003800000 */
[----:B-1----:R-:W0:Y:S01]  /*0ca0*/  LDC R10, c[0x0][0x388] ;  /* 0x0000e200ff0a7b82 */ /* 0x002e220000000800 */
[----:B------:R-:W-:Y:S02]  /*0cb0*/  ISETP.GE.U32.AND P1, PT, R20, 0x4, PT ;  /* 0x000000041400780c */ /* 0x000fe40003f26070 */
[----:B0-----:R-:W-:-:S04]  /*0cc0*/  LOP3.LUT R22, R10, 0x3, RZ, 0xc0, !PT ;  /* 0x000000030a167812 */ /* 0x001fc800078ec0ff */
[----:B------:R-:W-:-:S07]  /*0cd0*/  ISETP.NE.AND P0, PT, R22, RZ, PT ;  /* 0x000000ff1600720c */ /* 0x000fce0003f05270 */
[----:B------:R-:W-:Y:S06]  /*0ce0*/  @!P1 BRA `(.L_x_480) ;  /* 0x0000000000a49947 */ /* 0x000fec0003800000 */
[----:B------:R-:W-:-:S05]  /*0cf0*/  IMAD R11, R6, 0x80, R7 ;  /* 0x00000080060b7824 */ /* 0x000fca00078e0207 */
[----:B------:R-:W-:-:S13]  /*0d00*/  ISETP.GE.AND P1, PT, R11, R0, PT ;  /* 0x000000000b00720c */ /* 0x000fda0003f26270 */
[C---:B------:R-:W-:Y:S01]  /*0d10*/  @!P1 IMAD.WIDE R14, R11.reuse, 0x4, R4 ;  /* 0x000000040b0e9825 */ /* 0x040fe200078e0204 */
[----:B------:R-:W0:Y:S03]  /*0d20*/  @!P1 LDC R23, c[0x0][0x38c] ;  /* 0x0000e300ff179b82 */ /* 0x000e260000000800 */
[C---:B------:R-:W-:Y:S02]  /*0d30*/  @!P1 IMAD.WIDE R18, R11.reuse, 0x4, R2 ;  /* 0x000000040b129825 */ /* 0x040fe400078e0202 */
[----:B------:R-:W0:Y:S04]  /*0d40*/  @!P1 LDG.E R14, desc[UR14][R14.64] ;  /* 0x0000000e0e0e9981 */ /* 0x000e28000c1e1900 */
[----:B------:R-:W0:Y:S01]  /*0d50*/  @!P1 LDG.E R19, desc[UR14][R18.64] ;  /* 0x0000000e12139981 */ /* 0x000e22000c1e1900 */
[C---:B------:R-:W-:Y:S01]  /*0d60*/  IADD3 R25, PT, PT, R11.reuse, 0x80, RZ ;  /* 0x000000800b197810 */ /* 0x040fe20007ffe0ff */
[----:B------:R-:W-:-:S03]  /*0d70*/  @!P1 IMAD.WIDE R12, R11, 0x4, R8 ;  /* 0x000000040b0c9825 */ /* 0x000fc600078e0208 */
[----:B------:R-:W-:-:S13]  /*0d80*/  ISETP.GE.AND P2, PT, R25, R0, PT ;  /* 0x000000001900720c */ /* 0x000fda0003f46270 */
[C---:B------:R-:W-:Y:S01]  /*0d90*/  @!P2 IMAD.WIDE R20, R25.reuse, 0x4, R4 ;  /* 0x000000041914a825 */ /* 0x040fe200078e0204 */
[----:B------:R-:W1:Y:S03]  /*0da0*/  @!P2 LDC R27, c[0x0][0x38c] ;  /* 0x0000e300ff1bab82 */ /* 0x000e660000000800 */
[----:B------:R-:W-:-:S04]  /*0db0*/  @!P2 IMAD.WIDE R16, R25, 0x4, R2 ;  /* 0x000000041910a825 */ /* 0x000fc800078e0202 */
[----:B0-----:R-:W-:-:S05]  /*0dc0*/  @!P1 FFMA R23, R14, R23, R19 ;  /* 0x000000170e179223 */ /* 0x001fca0000000013 */
[----:B------:R0:W-:Y:S04]  /*0dd0*/  @!P1 STG.E desc[UR14][R12.64], R23 ;  /* 0x000000170c009986 */ /* 0x0001e8000c10190e */
[----:B------:R-:W1:Y:S04]  /*0de0*/  @!P2 LDG.E R20, desc[UR14][R20.64] ;  /* 0x0000000e1414a981 */ /* 0x000e68000c1e1900 */
[----:B------:R2:W1:Y:S01]  /*0df0*/  @!P2 LDG.E R17, desc[UR14][R16.64] ;  /* 0x0000000e1011a981 */ /* 0x000462000c1e1900 */
[----:B------:R-:W-:Y:S02]  /*0e00*/  VIADD R29, R11, 0x100 ;  /* 0x000001000b1d7836 */ /* 0x000fe40000000000 */
[----:B------:R-:W-:-:S03]  /*0e10*/  @!P2 IMAD.WIDE R14, R25, 0x4, R8 ;  /* 0x00000004190ea825 */ /* 0x000fc600078e0208 */
[----:B------:R-:W-:-:S13]  /*0e20*/  ISETP.GE.AND P1, PT, R29, R0, PT ;  /* 0x000000001d00720c */ /* 0x000fda0003f26270 */
[C---:B------:R-:W-:Y:S01]  /*0e30*/  @!P1 IMAD.WIDE R24, R29.reuse, 0x4, R4 ;  /* 0x000000041d189825 */ /* 0x040fe200078e0204 */
[----:B--2---:R-:W2:Y:S03]  /*0e40*/  @!P1 LDC R16, c[0x0][0x38c] ;  /* 0x0000e300ff109b82 */ /* 0x004ea60000000800 */
[----:B------:R-:W-:-:S04]  /*0e50*/  @!P1 IMAD.WIDE R18, R29, 0x4, R2 ;  /* 0x000000041d129825 */ /* 0x000fc800078e0202 */
[----:B-1----:R-:W-:-:S05]  /*0e60*/  @!P2 FFMA R27, R20, R27, R17 ;  /* 0x0000001b141ba223 */ /* 0x002fca0000000011 */
[----:B------:R1:W-:Y:S04]  /*0e70*/  @!P2 STG.E desc[UR14][R14.64], R27 ;  /* 0x0000001b0e00a986 */ /* 0x0003e8000c10190e */
[----:B------:R-:W2:Y:S04]  /*0e80*/  @!P1 LDG.E R24, desc[UR14][R24.64] ;  /* 0x0000000e18189981 */ /* 0x000ea8000c1e1900 */
[----:B------:R-:W2:Y:S01]  /*0e90*/  @!P1 LDG.E R19, desc[UR14][R18.64] ;  /* 0x0000000e12139981 */ /* 0x000ea2000c1e1900 */
[----:B0-----:R-:W-:Y:S01]  /*0ea0*/  IADD3 R23, PT, PT, R11, 0x180, RZ ;  /* 0x000001800b177810 */ /* 0x001fe20007ffe0ff */
[----:B------:R-:W-:-:S03]  /*0eb0*/  @!P1 IMAD.WIDE R12, R29, 0x4, R8 ;  /* 0x000000041d0c9825 */ /* 0x000fc600078e0208 */
[----:B------:R-:W-:-:S13]  /*0ec0*/  ISETP.GE.AND P2, PT, R23, R0, PT ;  /* 0x000000001700720c */ /* 0x000fda0003f46270 */
[----:B------:R-:W-:-:S04]  /*0ed0*/  @!P2 IMAD.WIDE R20, R23, 0x4, R2 ;  /* 0x000000041714a825 */ /* 0x000fc800078e0202 */
[----:B--2---:R-:W-:Y:S01]  /*0ee0*/  @!P1 FFMA R11, R24, R16, R19 ;  /* 0x00000010180b9223 */ /* 0x004fe20000000013 */
[C---:B------:R-:W-:Y:S01]  /*0ef0*/  @!P2 IMAD.WIDE R16, R23.reuse, 0x4, R4 ;  /* 0x000000041710a825 */ /* 0x040fe200078e0204 */
[----:B------:R-:W0:Y:S03]  /*0f00*/  @!P2 LDC R19, c[0x0][0x38c] ;  /* 0x0000e300ff13ab82 */ /* 0x000e260000000800 */
[----:B------:R2:W-:Y:S04]  /*0f10*/  @!P1 STG.E desc[UR14][R12.64], R11 ;  /* 0x0000000b0c009986 */ /* 0x0005e8000c10190e */
[----:B------:R-:W0:Y:S04]  /*0f20*/  @!P2 LDG.E R16, desc[UR14][R16.64] ;  /* 0x0000000e1010a981 */ /* 0x000e28000c1e1900 */
[----:B------:R-:W0:Y:S01]  /*0f30*/  @!P2 LDG.E R21, desc[UR14][R20.64] ;  /* 0x0000000e1415a981 */ /* 0x000e22000c1e1900 */
[----:B-1----:R-:W-:-:S04]  /*0f40*/  @!P2 IMAD.WIDE R14, R23, 0x4, R8 ;  /* 0x00000004170ea825 */ /* 0x002fc800078e0208 */
[----:B------:R-:W-:Y:S02]  /*0f50*/  VIADD R6, R6, 0x4 ;  /* 0x0000000406067836 */ /* 0x000fe40000000000 */
[----:B0-----:R-:W-:-:S05]  /*0f60*/  @!P2 FFMA R19, R16, R19, R21 ;  /* 0x000000131013a223 */ /* 0x001fca0000000015 */
[----:B------:R2:W-:Y:S02]  /*0f70*/  @!P2 STG.E desc[UR14][R14.64], R19 ;  /* 0x000000130e00a986 */ /* 0x0005e4000c10190e */
.L_x_480:
[----:B------:R-:W-:Y:S05]  /*0f80*/  @!P0 EXIT ;  /* 0x000000000000894d */ /* 0x000fea0003800000 */
[----:B------:R-:W-:Y:S02]  /*0f90*/  ISETP.NE.AND P0, PT, R22, 0x1, PT ;  /* 0x000000011600780c */ /* 0x000fe40003f05270 */
[----:B------:R-:W-:-:S04]  /*0fa0*/  LOP3.LUT R10, R10, 0x1, RZ, 0xc0, !PT ;  /* 0x000000010a0a7812 */ /* 0x000fc800078ec0ff */
[----:B------:R-:W-:-:S07]  /*0fb0*/  ISETP.NE.U32.AND P2, PT, R10, 0x1, PT ;  /* 0x000000010a00780c */ /* 0x000fce0003f45070 */
[----:B------:R-:W-:Y:S06]  /*0fc0*/  @!P0 BRA `(.L_x_481) ;  /* 0x0000000000548947 */ /* 0x000fec0003800000 */
[----:B--2---:R-:W-:-:S04]  /*0fd0*/  LEA R15, R6, R7, 0x7 ;  /* 0x00000007060f7211 */ /* 0x004fc800078e38ff */
        /* <DEDUP_REMOVED lines=9> */
[----:B------:R-:W-:-:S04]  /*1070*/  @!P1 IMAD.WIDE R16, R23, 0x4, R4 ;  /* 0x0000000417109825 */ /* 0x000fc800078e0204 */
[----:B------:R-:W-:-:S04]  /*1080*/  @!P1 IMAD.WIDE R18, R23, 0x4, R2 ;  /* 0x0000000417129825 */ /* 0x000fc800078e0202 */
[----:B0-----:R-:W-:Y:S02]  /*1090*/  @!P0 FFMA R21, R10, R21, R13 ;  /* 0x000000150a158223 */ /* 0x001fe4000000000d */
[----:B------:R-:W0:Y:S03]  /*10a0*/  @!P1 LDC R13, c[0x0][0x38c] ;  /* 0x0000e300ff0d9b82 */ /* 0x000e260000000800 */
[----:B------:R1:W-:Y:S04]  /*10b0*/  @!P0 STG.E desc[UR14][R14.64], R21 ;  /* 0x000000150e008986 */ /* 0x0003e8000c10190e */
[----:B------:R-:W0:Y:S04]  /*10c0*/  @!P1 LDG.E R16, desc[UR14][R16.64] ;  /* 0x0000000e10109981 */ /* 0x000e28000c1e1900 */
[----:B------:R-:W0:Y:S01]  /*10d0*/  @!P1 LDG.E R19, desc[UR14][R18.64] ;  /* 0x0000000e12139981 */ /* 0x000e22000c1e1900 */
[----:B------:R-:W-:-:S04]  /*10e0*/  @!P1 IMAD.WIDE R10, R23, 0x4, R8 ;  /* 0x00000004170a9825 */ /* 0x000fc800078e0208 */
[----:B------:R-:W-:Y:S02]  /*10f0*/  VIADD R6, R6, 0x2 ;  /* 0x0000000206067836 */ /* 0x000fe40000000000 */
[----:B0-----:R-:W-:-:S05]  /*1100*/  @!P1 FFMA R13, R16, R13, R19 ;  /* 0x0000000d100d9223 */ /* 0x001fca0000000013 */
[----:B------:R1:W-:Y:S02]  /*1110*/  @!P1 STG.E desc[UR14][R10.64], R13 ;  /* 0x0000000d0a009986 */ /* 0x0003e4000c10190e */
.L_x_481:
[----:B------:R-:W-:Y:S05]  /*1120*/  @P2 EXIT ;  /* 0x000000000000294d */ /* 0x000fea0003800000 */
[----:B------:R-:W-:-:S04]  /*1130*/  LEA R7, R6, R7, 0x7 ;  /* 0x0000000706077211 */ /* 0x000fc800078e38ff */
[----:B------:R-:W-:-:S13]  /*1140*/  ISETP.GE.AND P0, PT, R7, R0, PT ;  /* 0x000000000700720c */ /* 0x000fda0003f06270 */
[----:B------:R-:W-:Y:S05]  /*1150*/  @P0 EXIT ;  /* 0x000000000000094d */ /* 0x000fea0003800000 */
[C---:B------:R-:W-:Y:S01]  /*1160*/  IMAD.WIDE R4, R7.reuse, 0x4, R4 ;  /* 0x0000000407047825 */ /* 0x040fe200078e0204 */
[----:B------:R-:W0:Y:S03]  /*1170*/  LDCU UR4, c[0x0][0x38c] ;  /* 0x00007180ff0477ac */ /* 0x000e260008000800 */
[C---:B------:R-:W-:Y:S02]  /*1180*/  IMAD.WIDE R2, R7.reuse, 0x4, R2 ;  /* 0x0000000407027825 */ /* 0x040fe400078e0202 */
[----:B------:R-:W0:Y:S04]  /*1190*/  LDG.E R4, desc[UR14][R4.64] ;  /* 0x0000000e04047981 */ /* 0x000e28000c1e1900 */
[----:B------:R-:W0:Y:S01]  /*11a0*/  LDG.E R3, desc[UR14][R2.64] ;  /* 0x0000000e02037981 */ /* 0x000e22000c1e1900 */
[----:B------:R-:W-:-:S04]  /*11b0*/  IMAD.WIDE R8, R7, 0x4, R8 ;  /* 0x0000000407087825 */ /* 0x000fc800078e0208 */
[----:B0-----:R-:W-:-:S05]  /*11c0*/  FFMA R7, R4, UR4, R3 ;  /* 0x0000000404077c23 */ /* 0x001fca0008000003 */
[----:B------:R-:W-:Y:S01]  /*11d0*/  STG.E desc[UR14][R8.64], R7 ;  /* 0x0000000708007986 */ /* 0x000fe2000c10190e */
[----:B------:R-:W-:Y:S05]  /*11e0*/  EXIT ;  /* 0x000000000000794d */ /* 0x000fea0003800000 */
.L_x_475:
[----:B------:R-:W-:-:S13]  /*11f0*/  ISETP.GE.AND P0, PT, R10, 0x1, PT ;  /* 0x000000010a00780c */ /* 0x000fda0003f06270 */
[----:B------:R-:W-:Y:S05]  /*1200*/  @!P0 EXIT ;  /* 0x000000000000894d */ /* 0x000fea0003800000 */
[----:B------:R-:W-:Y:S01]  /*1210*/  ISETP.GE.U32.AND P0, PT, R10, 0x8, PT ;  /* 0x000000080a00780c */ /* 0x000fe20003f06070 */
[----:B------:R-:W-:-:S12]  /*1220*/  HFMA2 R0, -RZ, RZ, 0, 0 ;  /* 0x00000000ff007431 */ /* 0x000fd800000001ff */
[----:B------:R-:W-:Y:S05]  /*1230*/  @!P0 BRA `(.L_x_482) ;  /* 0x00000004001c8947 */ /* 0x000fea0003800000 */
[----:B------:R-:W0:Y:S01]  /*1240*/  LDC.64 R12, c[0x0][0x398] ;  /* 0x0000e600ff0c7b82 */ /* 0x000e220000000a00 */
[----:B------:R-:W-:Y:S01]  /*1250*/  UIADD3 UR4, UP2, UPT, UR13, 0x600, URZ ;  /* 0x000006000d047890 */ /* 0x000fe2000ff5e0ff */
[----:B------:R-:W-:Y:S01]  /*1260*/  LOP3.LUT R0, R10, 0x7ffffff8, RZ, 0xc0, !PT ;  /* 0x7ffffff80a007812 */ /* 0x000fe200078ec0ff */
[----:B------:R-:W1:Y:S03]  /*1270*/  LDCU UR17, c[0x0][0x38c] ;  /* 0x00007180ff1177ac */ /* 0x000e660008000800 */
[----:B------:R-:W-:Y:S01]  /*1280*/  IADD3 R6, PT, PT, -R0, RZ, RZ ;  /* 0x000000ff00067210 */ /* 0x000fe20007ffe1ff */
[----:B------:R-:W-:Y:S01]  /*1290*/  UIADD3 UR10, UP1, UPT, UR4, UR10, URZ ;  /* 0x0000000a040a7290 */ /* 0x000fe2000ff3e0ff */
[----:B------:R-:W2:Y:S01]  /*12a0*/  LDC.64 R8, c[0x0][0x390] ;  /* 0x0000e400ff087b82 */ /* 0x000ea20000000a00 */
[----:B------:R-:W-:Y:S02]  /*12b0*/  UIADD3 UR8, UP0, UPT, UR4, UR8, URZ ;  /* 0x0000000804087290 */ /* 0x000fe4000ff1e0ff */
[----:B------:R-:W-:-:S02]  /*12c0*/  UIADD3.X UR5, UPT, UPT, URZ, UR16, URZ, UP2, !UPT ;  /* 0x00000010ff057290 */ /* 0x000fc400097fe4ff */
[----:B------:R-:W-:Y:S02]  /*12d0*/  UIADD3 UR4, UP2, UPT, UR4, UR6, URZ ;  /* 0x0000000604047290 */ /* 0x000fe4000ff5e0ff */
[----:B------:R-:W-:Y:S01]  /*12e0*/  UIADD3.X UR11, UPT, UPT, UR5, UR11, URZ, UP1, !UPT ;  /* 0x0000000b050b7290 */ /* 0x000fe20008ffe4ff */
[----:B------:R-:W3:Y:S01]  /*12f0*/  LDC.64 R14, c[0x0][0x3a8] ;  /* 0x0000ea00ff0e7b82 */ /* 0x000ee20000000a00 */
[----:B------:R-:W-:Y:S02]  /*1300*/  UIADD3.X UR9, UPT, UPT, UR5, UR9, URZ, UP0, !UPT ;  /* 0x0000000905097290 */ /* 0x000fe400087fe4ff */
[----:B------:R-:W-:Y:S01]  /*1310*/  UIADD3.X UR5, UPT, UPT, UR5, UR7, URZ, UP2, !UPT ;  /* 0x0000000705057290 */ /* 0x000fe200097fe4ff */
[----:B0-----:R-:W-:-:S04]  /*1320*/  IMAD.WIDE.U32 R10, R7, 0x4, R12 ;  /* 0x00000004070a7825 */ /* 0x001fc800078e000c */
[----:B--2---:R-:W-:-:S04]  /*1330*/  IMAD.WIDE.U32 R8, R7, 0x4, R8 ;  /* 0x0000000407087825 */ /* 0x004fc800078e0008 */
[----:B---3--:R-:W-:-:S04]  /*1340*/  IMAD.WIDE.U32 R12, R7, 0x4, R14 ;  /* 0x00000004070c7825 */ /* 0x008fc800078e000e */
[----:B-1----:R-:W-:-:S07]  /*1350*/  VIADD R7, R7, 0x80 ;  /* 0x0000008007077836 */ /* 0x002fce0000000000 */
.L_x_483:
[----:B------:R-:W-:Y:S02]  /*1360*/  IADD3 R22, P1, PT, R12, UR13, RZ ;  /* 0x0000000d0c167c10 */ /* 0x000fe4000ff3e0ff */
[----:B---3--:R-:W-:Y:S02]  /*1370*/  IADD3 R20, P0, PT, R10, UR13, RZ ;  /* 0x0000000d0a147c10 */ /* 0x008fe4000ff1e0ff */
[----:B------:R-:W-:Y:S02]  /*1380*/  IADD3.X R23, PT, PT, R13, UR16, RZ, P1, !PT ;  /* 0x000000100d177c10 */ /* 0x000fe40008ffe4ff */
[----:B------:R-:W-:-:S04]  /*1390*/  IADD3.X R21, PT, PT, R11, UR16, RZ, P0, !PT ;  /* 0x000000100b157c10 */ /* 0x000fc800087fe4ff */
[----:B------:R-:W2:Y:S04]  /*13a0*/  LDG.E R23, desc[UR14][R22.64] ;  /* 0x0000000e16177981 */ /* 0x000ea8000c1e1900 */
[----:B------:R-:W2:Y:S01]  /*13b0*/  LDG.E R20, desc[UR14][R20.64] ;  /* 0x0000000e14147981 */ /* 0x000ea2000c1e1900 */
[----:B------:R-:W-:Y:S01]  /*13c0*/  IADD3 R14, P0, PT, R8, UR13, RZ ;  /* 0x0000000d080e7c10 */ /* 0x000fe2000ff1e0ff */
[----:B------:R-:W-:Y:S01]  /*13d0*/  IMAD.U32 R19, RZ, RZ, UR11 ;  /* 0x0000000bff137e24 */ /* 0x000fe2000f8e00ff */
[----:B------:R-:W-:Y:S02]  /*13e0*/  MOV R18, UR10 ;  /* 0x0000000a00127c02 */ /* 0x000fe40008000f00 */
[----:B------:R-:W-:Y:S02]  /*13f0*/  MOV R16, UR4 ;  /* 0x0000000400107c02 */ /* 0x000fe40008000f00 */
[----:B------:R-:W-:Y:S01]  /*1400*/  MOV R17, UR5 ;  /* 0x0000000500117c02 */ /* 0x000fe20008000f00 */
[----:B------:R-:W-:Y:S01]  /*1410*/  IMAD.WIDE R18, R7, 0x4, R18 ;  /* 0x0000000407127825 */ /* 0x000fe200078e0212 */
[----:B------:R-:W-:-:S03]  /*1420*/  IADD3.X R15, PT, PT, R9, UR16, RZ, P0, !PT ;  /* 0x00000010090f7c10 */ /* 0x000fc600087fe4ff */
[----:B------:R-:W-:-:S04]  /*1430*/  IMAD.WIDE R16, R7, 0x4, R16 ;  /* 0x0000000407107825 */ /* 0x000fc800078e0210 */
[----:B--2---:R-:W-:-:S05]  /*1440*/  FFMA R25, R20, UR17, R23 ;  /* 0x0000001114197c23 */ /* 0x004fca0008000017 */
[----:B------:R0:W-:Y:S04]  /*1450*/  STG.E desc[UR14][R14.64], R25 ;  /* 0x000000190e007986 */ /* 0x0001e8000c10190e */
[----:B------:R-:W2:Y:S04]  /*1460*/  LDG.E R22, desc[UR14][R18.64+-0x600] ;  /* 0xfffa000e12167981 */ /* 0x000ea8000c1e1900 */
[----:B------:R-:W2:Y:S01]  /*1470*/  LDG.E R23, desc[UR14][R16.64+-0x600] ;  /* 0xfffa000e10177981 */ /* 0x000ea2000c1e1900 */
[----:B------:R-:W-:Y:S01]  /*1480*/  MOV R21, UR9 ;  /* 0x0000000900157c02 */ /* 0x000fe20008000f00 */
[----:B------:R-:W-:-:S04]  /*1490*/  IMAD.U32 R20, RZ, RZ, UR8 ;  /* 0x00000008ff147e24 */ /* 0x000fc8000f8e00ff */
[----:B------:R-:W-:-:S04]  /*14a0*/  IMAD.WIDE R20, R7, 0x4, R20 ;  /* 0x0000000407147825 */ /* 0x000fc800078e0214 */
[----:B--2---:R-:W-:-:S05]  /*14b0*/  FFMA R23, R22, UR17, R23 ;  /* 0x0000001116177c23 */ /* 0x004fca0008000017 */
[----:B------:R1:W-:Y:S04]  /*14c0*/  STG.E desc[UR14][R20.64+-0x600], R23 ;  /* 0xfffa001714007986 */ /* 0x0003e8000c10190e */
[----:B------:R-:W2:Y:S04]  /*14d0*/  LDG.E R22, desc[UR14][R18.64+-0x400] ;  /* 0xfffc000e12167981 */ /* 0x000ea8000c1e1900 */
[----:B------:R-:W2:Y:S02]  /*14e0*/  LDG.E R27, desc[UR14][R16.64+-0x400] ;  /* 0xfffc000e101b7981 */ /* 0x000ea4000c1e1900 */
[----:B--2---:R-:W-:-:S05]  /*14f0*/  FFMA R27, R22, UR17, R27 ;  /* 0x00000011161b7c23 */ /* 0x004fca000800001b */
[----:B------:R2:W-:Y:S04]  /*1500*/  STG.E desc[UR14][R20.64+-0x400], R27 ;  /* 0xfffc001b14007986 */ /* 0x0005e8000c10190e */
[----:B0-----:R-:W3:Y:S04]  /*1510*/  LDG.E R14, desc[UR14][R18.64+-0x200] ;  /* 0xfffe000e120e7981 */ /* 0x001ee8000c1e1900 */
[----:B------:R-:W3:Y:S02]  /*1520*/  LDG.E R15, desc[UR14][R16.64+-0x200] ;  /* 0xfffe000e100f7981 */ /* 0x000ee4000c1e1900 */
[----:B---3--:R-:W-:-:S05]  /*1530*/  FFMA R15, R14, UR17, R15 ;  /* 0x000000110e0f7c23 */ /* 0x008fca000800000f */
[----:B------:R0:W-:Y:S04]  /*1540*/  STG.E desc[UR14][R20.64+-0x200], R15 ;  /* 0xfffe000f14007986 */ /* 0x0001e8000c10190e */
[----:B------:R-:W3:Y:S04]  /*1550*/  LDG.E R14, desc[UR14][R18.64] ;  /* 0x0000000e120e7981 */ /* 0x000ee8000c1e1900 */
[----:B------:R-:W3:Y:S02]  /*1560*/  LDG.E R25, desc[UR14][R16.64] ;  /* 0x0000000e10197981 */ /* 0x000ee4000c1e1900 */
[----:B---3--:R-:W-:-:S05]  /*1570*/  FFMA R25, R14, UR17, R25 ;  /* 0x000000110e197c23 */ /* 0x008fca0008000019 */
[----:B------:R3:W-:Y:S04]  /*1580*/  STG.E desc[UR14][R20.64], R25 ;  /* 0x0000001914007986 */ /* 0x0007e8000c10190e */
[----:B------:R-:W4:Y:S04]  /*1590*/  LDG.E R14, desc[UR14][R18.64+0x200] ;  /* 0x0002000e120e7981 */ /* 0x000f28000c1e1900 */
[----:B-1----:R-:W4:Y:S02]  /*15a0*/  LDG.E R23, desc[UR14][R16.64+0x200] ;  /* 0x0002000e10177981 */ /* 0x002f24000c1e1900 */
[----:B----4-:R-:W-:-:S05]  /*15b0*/  FFMA R23, R14, UR17, R23 ;  /* 0x000000110e177c23 */ /* 0x010fca0008000017 */
[----:B------:R3:W-:Y:S04]  /*15c0*/  STG.E desc[UR14][R20.64+0x200], R23 ;  /* 0x0002001714007986 */ /* 0x0007e8000c10190e */
[----:B------:R-:W4:Y:S04]  /*15d0*/  LDG.E R14, desc[UR14][R18.64+0x400] ;  /* 0x0004000e120e7981 */ /* 0x000f28000c1e1900 */
[----:B--2---:R-:W4:Y:S02]  /*15e0*/  LDG.E R27, desc[UR14][R16.64+0x400] ;  /* 0x0004000e101b7981 */ /* 0x004f24000c1e1900 */
[----:B----4-:R-:W-:-:S05]  /*15f0*/  FFMA R27, R14, UR17, R27 ;  /* 0x000000110e1b7c23 */ /* 0x010fca000800001b */
[----:B------:R3:W-:Y:S04]  /*1600*/  STG.E desc[UR14][R20.64+0x400], R27 ;  /* 0x0004001b14007986 */ /* 0x0007e8000c10190e */
[----:B------:R-:W2:Y:S04]  /*1610*/  LDG.E R14, desc[UR14][R18.64+0x600] ;  /* 0x0006000e120e7981 */ /* 0x000ea8000c1e1900 */
[----:B0-----:R-:W2:Y:S01]  /*1620*/  LDG.E R15, desc[UR14][R16.64+0x600] ;  /* 0x0006000e100f7981 */ /* 0x001ea2000c1e1900 */
[----:B------:R-:W-:-:S04]  /*1630*/  IADD3 R6, PT, PT, R6, 0x8, RZ ;  /* 0x0000000806067810 */ /* 0x000fc80007ffe0ff */
[----:B------:R-:W-:Y:S01]  /*1640*/  ISETP.NE.AND P0, PT, R6, RZ, PT ;  /* 0x000000ff0600720c */ /* 0x000fe20003f05270 */
[----:B------:R-:W-:Y:S01]  /*1650*/  UIADD3 UR13, UP0, UPT, UR13, 0x1000, URZ ;  /* 0x000010000d0d7890 */ /* 0x000fe2000ff1e0ff */
[----:B------:R-:W-:-:S03]  /*1660*/  VIADD R7, R7, 0x400 ;  /* 0x0000040007077836 */ /* 0x000fc60000000000 */
[----:B------:R-:W-:Y:S01]  /*1670*/  UIADD3.X UR16, UPT, UPT, URZ, UR16, URZ, UP0, !UPT ;  /* 0x00000010ff107290 */ /* 0x000fe200087fe4ff */
[----:B--2---:R-:W-:-:S05]  /*1680*/  FFMA R15, R14, UR17, R15 ;  /* 0x000000110e0f7c23 */ /* 0x004fca000800000f */
[----:B------:R3:W-:Y:S02]  /*1690*/  STG.E desc[UR14][R20.64+0x600], R15 ;  /* 0x0006000f14007986 */ /* 0x0007e4000c10190e */
[----:B------:R-:W-:Y:S05]  /*16a0*/  @P0 BRA `(.L_x_483) ;  /* 0xfffffffc002c0947 */ /* 0x000fea000383ffff */
.L_x_482:
[----:B------:R-:W0:Y:S02]  /*16b0*/  LDC R14, c[0x0][0x388] ;  /* 0x0000e200ff0e7b82 */ /* 0x000e240000000800 */
[----:B0-----:R-:W-:-:S13]  /*16c0*/  LOP3.LUT P0, R10, R14, 0x7, RZ, 0xc0, !PT ;  /* 0x000000070e0a7812 */ /* 0x001fda000780c0ff */
[----:B------:R-:W-:Y:S05]  /*16d0*/  @!P0 EXIT ;  /* 0x000000000000894d */ /* 0x000fea0003800000 */
[----:B------:R-:W0:Y:S01]  /*16e0*/  LDCU.64 UR4, c[0x0][0x390] ;  /* 0x00007200ff0477ac */ /* 0x000e220008000a00 */
[----:B------:R-:W-:Y:S01]  /*16f0*/  SHF.L.U32 R8, R14, 0x7, RZ ;  /* 0x000000070e087819 */ /* 0x000fe200000006ff */
[----:B---3--:R-:W1:Y:S01]  /*1700*/  S2R R15, SR_TID.X ;  /* 0x00000000000f7919 */ /* 0x008e620000002100 */
[----:B------:R-:W-:Y:S02]  /*1710*/  ISETP.GE.U32.AND P0, PT, R10, 0x4, PT ;  /* 0x000000040a00780c */ /* 0x000fe40003f06070 */
[----:B------:R-:W-:Y:S01]  /*1720*/  SHF.R.S32.HI R6, RZ, 0x1f, R8 ;  /* 0x0000001fff067819 */ /* 0x000fe20000011408 */
[----:B------:R-:W-:Y:S01]  /*1730*/  IMAD.WIDE.U32 R8, R8, UR12, RZ ;  /* 0x0000000c08087c25 */ /* 0x000fe2000f8e00ff */
[----:B------:R-:W-:-:S03]  /*1740*/  LOP3.LUT R18, R14, 0x3, RZ, 0xc0, !PT ;  /* 0x000000030e127812 */ /* 0x000fc600078ec0ff */
[----:B------:R-:W-:Y:S01]  /*1750*/  IMAD R7, R6, UR12, RZ ;  /* 0x0000000c06077c24 */ /* 0x000fe2000f8e02ff */
[----:B------:R-:W-:Y:S02]  /*1760*/  SHF.L.U32 R6, R8, 0x2, RZ ;  /* 0x0000000208067819 */ /* 0x000fe400000006ff */
[----:B------:R-:W-:Y:S01]  /*1770*/  ISETP.NE.AND P1, PT, R18, RZ, PT ;  /* 0x000000ff1200720c */ /* 0x000fe20003f25270 */
[----:B------:R-:W-:Y:S01]  /*1780*/  IMAD.IADD R7, R9, 0x1, R7 ;  /* 0x0000000109077824 */ /* 0x000fe200078e0207 */
[----:B0-----:R-:W-:-:S04]  /*1790*/  IADD3 R6, P2, PT, R6, UR4, RZ ;  /* 0x0000000406067c10 */ /* 0x001fc8000ff5e0ff */
[----:B------:R-:W-:-:S04]  /*17a0*/  SHF.L.U64.HI R7, R8, 0x2, R7 ;  /* 0x0000000208077819 */ /* 0x000fc80000010207 */
[----:B------:R-:W-:Y:S01]  /*17b0*/  IADD3.X R7, PT, PT, R7, UR5, RZ, P2, !PT ;  /* 0x0000000507077c10 */ /* 0x000fe200097fe4ff */
[----:B------:R-:W-:Y:S06]  /*17c0*/  @!P0 BRA `(.L_x_484) ;  /* 0x0000000000588947 */ /* 0x000fec0003800000 */
[----:B-1----:R-:W-:Y:S01]  /*17d0*/  LEA R13, R0, R15, 0x7 ;  /* 0x0000000f000d7211 */ /* 0x002fe200078e38ff */
[----:B------:R-:W0:Y:S04]  /*17e0*/  LDCU UR4, c[0x0][0x38c] ;  /* 0x00007180ff0477ac */ /* 0x000e280008000800 */
[----:B------:R-:W-:-:S04]  /*17f0*/  IMAD.WIDE R10, R13, 0x4, R4 ;  /* 0x000000040d0a7825 */ /* 0x000fc800078e0204 */
[C---:B------:R-:W-:Y:S01]  /*1800*/  IMAD.WIDE R8, R13.reuse, 0x4, R2 ;  /* 0x000000040d087825 */ /* 0x040fe200078e0202 */
[----:B------:R-:W0:Y:S04]  /*1810*/  LDG.E R16, desc[UR14][R10.64] ;  /* 0x0000000e0a107981 */ /* 0x000e28000c1e1900 */
[----:B------:R-:W0:Y:S01]  /*1820*/  LDG.E R17, desc[UR14][R8.64] ;  /* 0x0000000e08117981 */ /* 0x000e22000c1e1900 */
[----:B------:R-:W-:-:S04]  /*1830*/  IMAD.WIDE R12, R13, 0x4, R6 ;  /* 0x000000040d0c7825 */ /* 0x000fc800078e0206 */
[----:B0-----:R-:W-:-:S05]  /*1840*/  FFMA R17, R16, UR4, R17 ;  /* 0x0000000410117c23 */ /* 0x001fca0008000011 */
[----:B------:R0:W-:Y:S04]  /*1850*/  STG.E desc[UR14][R12.64], R17 ;  /* 0x000000110c007986 */ /* 0x0001e8000c10190e */
[----:B------:R-:W2:Y:S04]  /*1860*/  LDG.E R16, desc[UR14][R10.64+0x200] ;  /* 0x0002000e0a107981 */ /* 0x000ea8000c1e1900 */
[----:B------:R-:W2:Y:S02]  /*1870*/  LDG.E R19, desc[UR14][R8.64+0x200] ;  /* 0x0002000e08137981 */ /* 0x000ea4000c1e1900 */
[----:B--2---:R-:W-:-:S05]  /*1880*/  FFMA R19, R16, UR4, R19 ;  /* 0x0000000410137c23 */ /* 0x004fca0008000013 */
[----:B------:R0:W-:Y:S04]  /*1890*/  STG.E desc[UR14][R12.64+0x200], R19 ;  /* 0x000200130c007986 */ /* 0x0001e8000c10190e */
[----:B------:R-:W2:Y:S04]  /*18a0*/  LDG.E R16, desc[UR14][R10.64+0x400] ;  /* 0x0004000e0a107981 */ /* 0x000ea8000c1e1900 */
[----:B------:R-:W2:Y:S02]  /*18b0*/  LDG.E R21, desc[UR14][R8.64+0x400] ;  /* 0x0004000e08157981 */ /* 0x000ea4000c1e1900 */
[----:B--2---:R-:W-:-:S05]  /*18c0*/  FFMA R21, R16, UR4, R21 ;  /* 0x0000000410157c23 */ /* 0x004fca0008000015 */
[----:B------:R0:W-:Y:S04]  /*18d0*/  STG.E desc[UR14][R12.64+0x400], R21 ;  /* 0x000400150c007986 */ /* 0x0001e8000c10190e */
[----:B------:R-:W2:Y:S04]  /*18e0*/  LDG.E R16, desc[UR14][R10.64+0x600] ;  /* 0x0006000e0a107981 */ /* 0x000ea8000c1e1900 */
[----:B------:R-:W2:Y:S01]  /*18f0*/  LDG.E R23, desc[UR14][R8.64+0x600] ;  /* 0x0006000e08177981 */ /* 0x000ea2000c1e1900 */
[----:B------:R-:W-:Y:S01]  /*1900*/  IADD3 R0, PT, PT, R0, 0x4, RZ ;  /* 0x0000000400007810 */ /* 0x000fe20007ffe0ff */
[----:B--2---:R-:W-:-:S05]  /*1910*/  FFMA R23, R16, UR4, R23 ;  /* 0x0000000410177c23 */ /* 0x004fca0008000017 */
[----:B------:R0:W-:Y:S02]  /*1920*/  STG.E desc[UR14][R12.64+0x600], R23 ;  /* 0x000600170c007986 */ /* 0x0001e4000c10190e */
.L_x_484:
[----:B------:R-:W-:Y:S05]  /*1930*/  @!P1 EXIT ;  /* 0x000000000000994d */ /* 0x000fea0003800000 */
[----:B------:R-:W-:Y:S02]  /*1940*/  ISETP.NE.AND P0, PT, R18, 0x1, PT ;  /* 0x000000011200780c */ /* 0x000fe40003f05270 */
[----:B------:R-:W-:-:S04]  /*1950*/  LOP3.LUT R14, R14, 0x1, RZ, 0xc0, !PT ;  /* 0x000000010e0e7812 */ /* 0x000fc800078ec0ff */
[----:B------:R-:W-:-:S07]  /*1960*/  ISETP.NE.U32.AND P1, PT, R14, 0x1, PT ;  /* 0x000000010e00780c */ /* 0x000fce0003f25070 */
[----:B------:R-:W-:Y:S06]  /*1970*/  @!P0 BRA `(.L_x_485) ;  /* 0x0000000000388947 */ /* 0x000fec0003800000 */
[----:B01----:R-:W-:Y:S01]  /*1980*/  IMAD R13, R0, 0x80, R15 ;  /* 0x00000080000d7824 */ /* 0x003fe200078e020f */
[----:B------:R-:W0:Y:S03]  /*1990*/  LDCU UR4, c[0x0][0x38c] ;  /* 0x00007180ff0477ac */ /* 0x000e260008000800 */
[----:B------:R-:W-:-:S04]  /*19a0*/  IMAD.WIDE R8, R13, 0x4, R4 ;  /* 0x000000040d087825 */ /* 0x000fc800078e0204 */
[C---:B------:R-:W-:Y:S01]  /*19b0*/  IMAD.WIDE R10, R13.reuse, 0x4, R2 ;  /* 0x000000040d0a7825 */ /* 0x040fe200078e0202 */
[----:B------:R-:W0:Y:S04]  /*19c0*/  LDG.E R14, desc[UR14][R8.64] ;  /* 0x0000000e080e7981 */ /* 0x000e28000c1e1900 */
[----:B------:R-:W0:Y:S01]  /*19d0*/  LDG.E R17, desc[UR14][R10.64] ;  /* 0x0000000e0a117981 */ /* 0x000e22000c1e1900 */
[----:B------:R-:W-:-:S04]  /*19e0*/  IMAD.WIDE R12, R13, 0x4, R6 ;  /* 0x000000040d0c7825 */ /* 0x000fc800078e0206 */
[----:B0-----:R-:W-:-:S05]  /*19f0*/  FFMA R17, R14, UR4, R17 ;  /* 0x000000040e117c23 */ /* 0x001fca0008000011 */
[----:B------:R2:W-:Y:S04]  /*1a00*/  STG.E desc[UR14][R12.64], R17 ;  /* 0x000000110c007986 */ /* 0x0005e8000c10190e */
[----:B------:R-:W3:Y:S04]  /*1a10*/  LDG.E R14, desc[UR14][R8.64+0x200] ;  /* 0x0002000e080e7981 */ /* 0x000ee8000c1e1900 */
[----:B------:R-:W3:Y:S01]  /*1a20*/  LDG.E R19, desc[UR14][R10.64+0x200] ;  /* 0x0002000e0a137981 */ /* 0x000ee2000c1e1900 */
[----:B------:R-:W-:Y:S01]  /*1a30*/  IADD3 R0, PT, PT, R0, 0x2, RZ ;  /* 0x0000000200007810 */ /* 0x000fe20007ffe0ff */
[----:B---3--:R-:W-:-:S05]  /*1a40*/  FFMA R19, R14, UR4, R19 ;  /* 0x000000040e137c23 */ /* 0x008fca0008000013 */
[----:B------:R2:W-:Y:S02]  /*1a50*/  STG.E desc[UR14][R12.64+0x200], R19 ;  /* 0x000200130c007986 */ /* 0x0005e4000c10190e */
.L_x_485:
[----:B------:R-:W-:Y:S05]  /*1a60*/  @P1 EXIT ;  /* 0x000000000000194d */ /* 0x000fea0003800000 */
[----:B-1----:R-:W-:Y:S01]  /*1a70*/  LEA R15, R0, R15, 0x7 ;  /* 0x0000000f000f7211 */ /* 0x002fe200078e38ff */
[----:B------:R-:W1:Y:S04]  /*1a80*/  LDCU UR4, c[0x0][0x38c] ;  /* 0x00007180ff0477ac */ /* 0x000e680008000800 */
[----:B------:R-:W-:-:S04]  /*1a90*/  IMAD.WIDE R4, R15, 0x4, R4 ;  /* 0x000000040f047825 */ /* 0x000fc800078e0204 */
[C---:B------:R-:W-:Y:S02]  /*1aa0*/  IMAD.WIDE R2, R15.reuse, 0x4, R2 ;  /* 0x000000040f027825 */ /* 0x040fe400078e0202 */
[----:B------:R-:W1:Y:S04]  /*1ab0*/  LDG.E R4, desc[UR14][R4.64] ;  /* 0x0000000e04047981 */ /* 0x000e68000c1e1900 */
[----:B------:R-:W1:Y:S01]  /*1ac0*/  LDG.E R3, desc[UR14][R2.64] ;  /* 0x0000000e02037981 */ /* 0x000e62000c1e1900 */
[----:B------:R-:W-:-:S04]  /*1ad0*/  IMAD.WIDE R6, R15, 0x4, R6 ;  /* 0x000000040f067825 */ /* 0x000fc800078e0206 */
[----:B-1----:R-:W-:-:S05]  /*1ae0*/  FFMA R9, R4, UR4, R3 ;  /* 0x0000000404097c23 */ /* 0x002fca0008000003 */
[----:B------:R-:W-:Y:S01]  /*1af0*/  STG.E desc[UR14][R6.64], R9 ;  /* 0x0000000906007986 */ /* 0x000fe2000c10190e */
[----:B------:R-:W-:Y:S05]  /*1b00*/  EXIT ;  /* 0x000000000000794d */ /* 0x000fea0003800000 */
.L_x_486:
        /* <DEDUP_REMOVED lines=15> */
.L_x_527:


//--------------------- .text._ZN3cub18CUB_300001_SM_10006detail9transform16transform_kernelINS2_10policy_hubILb1EN4cuda3std3__45tupleIJN6thrust24THRUST_300001_SM_1000_NS6detail15normal_iteratorINSA_10device_ptrIfEEEESF_EEEE10policy1000Ei13saxpy_functorSF_JPfSK_EEEvT0_iT1_T2_DpNS2_10kernel_argIT3_EE --------------------------
	.section	.text._ZN3cub18CUB_300001_SM_10006detail9transform16transform_kernelINS2_10policy_hubILb1EN4cuda3std3__45tupleIJN6thrust24THRUST_300001_SM_1000_NS6detail15normal_iteratorINSA_10device_ptrIfEEEESF_EEEE10policy1000Ei13saxpy_functorSF_JPfSK_EEEvT0_iT1_T2_DpNS2_10kernel_argIT3_EE,"ax",@progbits
	.align	128
        .global         _ZN3cub18CUB_300001_SM_10006detail9transform16transform_kernelINS2_10policy_hubILb1EN4cuda3std3__45tupleIJN6thrust24THRUST_300001_SM_1000_NS6detail15normal_iteratorINSA_10device_ptrIfEEEESF_EEEE10policy1000Ei13saxpy_functorSF_JPfSK_EEEvT0_iT1_T2_DpNS2_10kernel_argIT3_EE
        .type           _ZN3cub18CUB_300001_SM_10006detail9transform16transform_kernelINS2_10policy_hubILb1EN4cuda3std3__45tupleIJN6thrust24THRUST_300001_SM_1000_NS6detail15normal_iteratorINSA_10device_ptrIfEEEESF_EEEE10policy1000Ei13saxpy_functorSF_JPfSK_EEEvT0_iT1_T2_DpNS2_10kernel_argIT3_EE,@function
        .size           _ZN3cub18CUB_300001_SM_10006detail9transform16transform_kernelINS2_10policy_hubILb1EN4cuda3std3__45tupleIJN6thrust24THRUST_300001_SM_1000_NS6detail15normal_iteratorINSA_10device_ptrIfEEEESF_EEEE10policy1000Ei13saxpy_functorSF_JPfSK_EEEvT0_iT1_T2_DpNS2_10kernel_argIT3_EE,(.L_x_528 - _ZN3cub18CUB_300001_SM_10006detail9transform16transform_kernelINS2_10policy_hubILb1EN4cuda3std3__45tupleIJN6thrust24THRUST_300001_SM_1000_NS6detail15normal_iteratorINSA_10device_ptrIfEEEESF_EEEE10policy1000Ei13saxpy_functorSF_JPfSK_EEEvT0_iT1_T2_DpNS2_10kernel_argIT3_EE)
        .other          _ZN3cub18CUB_300001_SM_10006detail9transform16transform_kernelINS2_10policy_hubILb1EN4cuda3std3__45tupleIJN6thrust24THRUST_300001_SM_1000_NS6detail15normal_iteratorINSA_10device_ptrIfEEEESF_EEEE10policy1000Ei13saxpy_functorSF_JPfSK_EEEvT0_iT1_T2_DpNS2_10kernel_argIT3_EE,@"STO_CUDA_ENTRY STV_DEFAULT"
_ZN3cub18CUB_300001_SM_10006detail9transform16transform_kernelINS2_10policy_hubILb1EN4cuda3std3__45tupleIJN6thrust24THRUST_300001_SM_1000_NS6detail15normal_iteratorINSA_10device_ptrIfEEEESF_EEEE10policy1000Ei13saxpy_functorSF_JPfSK_EEEvT0_iT1_T2_DpNS2_10kernel_argIT3_EE:
.text._ZN3cub18CUB_300001_SM_10006detail9transform16transform_kernelINS2_10policy_hubILb1EN4cuda3std3__45tupleIJN6thrust24THRUST_300001_SM_1000_NS6detail15normal_iteratorINSA_10device_ptrIfEEEESF_EEEE10policy1000Ei13saxpy_functorSF_JPfSK_EEEvT0_iT1_T2_DpNS2_10kernel_argIT3_EE:
[----:B------:R-:W-:Y:S08]  /*0000*/  LDC R1, c[0x0][0x37c] ;  /* 0x0000df00ff017b82 */ /* 0x000ff00000000800 */
[----:B------:R-:W0:Y:S01]  /*0010*/  S2UR UR18, SR_CTAID.X ;  /* 0x00000000001279c3 */ /* 0x000e220000002500 */
[----:B------:R-:W1:Y:S01]  /*0020*/  LDCU.64 UR12, c[0x0][0x380] ;  /* 0x00007000ff0c77ac */ /* 0x000e620008000a00 */
[----:B------:R-:W2:Y:S01]  /*0030*/  S2R R0, SR_TID.X ;  /* 0x0000000000007919 */ /* 0x000ea20000002100 */
[----:B------:R-:W-:Y:S01]  /*0040*/  BSSY.RECONVERGENT B0, `(.L_x_487) ;  /* 0x0000020000007945 */ /* 0x000fe20003800200 */
[----:B-1----:R-:W-:-:S04]  /*0050*/  USHF.L.U32 UR11, UR13, 0x7, URZ ;  /* 0x000000070d0b7899 */ /* 0x002fc800080006ff */
[----:B0-----:R-:W-:-:S04]  /*0060*/  UIMAD UR8, UR11, UR18, URZ ;  /* 0x000000120b0872a4 */ /* 0x001fc8000f8e02ff */
[----:B------:R-:W-:-:S04]  /*0070*/  UIADD3 UR10, UPT, UPT, -UR8, UR12, URZ ;  /* 0x0000000c080a7290 */ /* 0x000fc8000fffe1ff */
[----:B------:R-:W-:Y:S01]  /*0080*/  UISETP.LT.AND UP0, UPT, UR11, UR10, UPT ;  /* 0x0000000a0b00728c */ /* 0x000fe2000bf01270 */
[----:B--2---:R-:W-:-:S03]  /*0090*/  SHF.L.U32 R4, R0, 0x7, RZ ;  /* 0x0000000700047819 */ /* 0x004fc600000006ff */
[----:B------:R-:W-:-:S04]  /*00a0*/  USEL UR12, UR11, UR10, UP0 ;  /* 0x0000000a0b0c7287 */ /* 0x000fc80008000000 */
[----:B------:R-:W-:-:S06]  /*00b0*/  USHF.L.U32 UR4, UR12, 0x2, URZ ;  /* 0x000000020c047899 */ /* 0x000fcc00080006ff */
[----:B------:R-:W-:-:S13]  /*00c0*/  ISETP.GE.AND P0, PT, R4, UR4, PT ;  /* 0x0000000404007c0c */ /* 0x000fda000bf06270 */
[----:B------:R-:W-:Y:S05]  /*00d0*/  @P0 BRA `(.L_x_488) ;  /* 0x0000000000580947 */ /* 0x000fea0003800000 */
[----:B------:R-:W0:Y:S01]  /*00e0*/  LDC.64 R2, c[0x0][0x398] ;  /* 0x0000e600ff027b82 */ /* 0x000e220000000a00 */
[----:B------:R-:W-:Y:S01]  /*00f0*/  MOV R7, UR8 ;  /* 0x0000000800077c02 */ /* 0x000fe20008000f00 */
[----:B------:R-:W-:Y:S01]  /*0100*/  BSSY.RECONVERGENT B1, `(.L_x_489) ;  /* 0x000000a000017945 */ /* 0x000fe20003800200 */
[----:B------:R-:W-:Y:S02]  /*0110*/  IMAD.MOV.U32 R5, RZ, RZ, R4 ;  /* 0x000000ffff057224 */ /* 0x000fe400078e0004 */
[----:B0-----:R-:W-:-:S04]  /*0120*/  IMAD.WIDE.U32 R2, R0, 0x80, R2 ;  /* 0x0000008000027825 */ /* 0x001fc800078e0002 */
[----:B------:R-:W-:-:S07]  /*0130*/  IMAD.WIDE R2, R7, 0x4, R2 ;  /* 0x0000000407027825 */ /* 0x000fce00078e0202 */
.L_x_490:
[----:B------:R-:W-:Y:S01]  /*0140*/  IADD3 R5, PT, PT, R5, 0x4000, RZ ;  /* 0x0000400005057810 */ /* 0x000fe20007ffe0ff */
[----:B------:R0:W-:Y:S03]  /*0150*/  CCTL.E.PF2 [R2] ;  /* 0x000000000200798f */ /* 0x0001e60000800100 */
[----:B------:R-:W-:Y:S02]  /*0160*/  ISETP.GE.AND P0, PT, R5, UR4, PT ;  /* 0x0000000405007c0c */ /* 0x000fe4000bf06270 */
[----:B0-----:R-:W-:-:S04]  /*0170*/  IADD3 R2, P1, PT, R2, 0x4000, RZ ;  /* 0x0000400002027810 */ /* 0x001fc80007f3e0ff */
[----:B------:R-:W-:-:S07]  /*0180*/  IADD3.X R3, PT, PT, RZ, R3, RZ, P1, !PT ;  /* 0x00000003ff037210 */ /* 0x000fce0000ffe4ff */
[----:B------:R-:W-:Y:S05]  /*0190*/  @!P0 BRA `(.L_x_490) ;  /* 0xfffffffc00e88947 */ /* 0x000fea000383ffff */
[----:B------:R-:W-:Y:S05]  /*01a0*/  BSYNC.RECONVERGENT B1 ;  /* 0x0000000000017941 */ /* 0x000fea0003800200 */
.L_x_489:
[----:B------:R-:W0:Y:S02]  /*01b0*/  LDC.64 R2, c[0x0][0x3a8] ;  /* 0x0000ea00ff027b82 */ /* 0x000e240000000a00 */
[----:B0-----:R-:W-:-:S04]  /*01c0*/  IMAD.WIDE.U32 R2, R0, 0x80, R2 ;  /* 0x0000008000027825 */ /* 0x001fc800078e0002 */
[----:B------:R-:W-:-:S07]  /*01d0*/  IMAD.WIDE R2, R7, 0x4, R2 ;  /* 0x0000000407027825 */ /* 0x000fce00078e0202 */
.L_x_491:
[----:B------:R-:W-:Y:S01]  /*01e0*/  VIADD R4, R4, 0x4000 ;  /* 0x0000400004047836 */ /* 0x000fe20000000000 */
[----:B------:R0:W-:Y:S04]  /*01f0*/  CCTL.E.PF2 [R2] ;  /* 0x000000000200798f */ /* 0x0001e80000800100 */
[----:B------:R-:W-:Y:S02]  /*0200*/  ISETP.GE.AND P0, PT, R4, UR4, PT ;  /* 0x0000000404007c0c */ /* 0x000fe4000bf06270 */
[----:B0-----:R-:W-:-:S04]  /*0210*/  IADD3 R2, P1, PT, R2, 0x4000, RZ ;  /* 0x0000400002027810 */ /* 0x001fc80007f3e0ff */
[----:B------:R-:W-:-:S07]  /*0220*/  IADD3.X R3, PT, PT, RZ, R3, RZ, P1, !PT ;  /* 0x00000003ff037210 */ /* 0x000fce0000ffe4ff */
[----:B------:R-:W-:Y:S05]  /*0230*/  @!P0 BRA `(.L_x_491) ;  /* 0xfffffffc00e88947 */ /* 0x000fea000383ffff */
.L_x_488:
[----:B------:R-:W-:Y:S05]  /*0240*/  BSYNC.RECONVERGENT B0 ;  /* 0x0000000000007941 */ /* 0x000fea0003800200 */
.L_x_487:
[----:B------:R-:W0:Y:S01]  /*0250*/  LDCU.128 UR4, c[0x0][0x390] ;  /* 0x00007200ff0477ac */ /* 0x000e220008000c00 */
[----:B------:R-:W-:Y:S01]  /*0260*/  UIMAD.WIDE UR8, UR8, 0x4, URZ ;  /* 0x00000004080878a5 */ /* 0x000fe2000f8e02ff */
[----:B------:R-:W1:Y:S01]  /*0270*/  LDCU.64 UR20, c[0x0][0x358] ;  /* 0x00006b00ff1477ac */ /* 0x000e620008000a00 */
[----:B------:R-:W2:Y:S02]  /*0280*/  LDCU.64 UR14, c[0x0][0x3a8] ;  /* 0x00007500ff0e77ac */ /* 0x000ea40008000a00 */
[----:B0-----:R-:W-:-:S04]  /*0290*/  UIADD3 UR16, UP0, UPT, UR8, UR4, URZ ;  /* 0x0000000408107290 */ /* 0x001fc8000ff1e0ff */
[----:B------:R-:W-:Y:S02]  /*02a0*/  UIADD3.X UR17, UPT, UPT, UR9, UR5, URZ, UP0, !UPT ;  /* 0x0000000509117290 */ /* 0x000fe400087fe4ff */
[----:B------:R-:W-:-:S09]  /*02b0*/  UISETP.GT.AND UP0, UPT, UR11, UR10, UPT ;  /* 0x0000000a0b00728c */ /* 0x000fd2000bf04270 */
[----:B-12---:R-:W-:Y:S05]  /*02c0*/  BRA.U UP0, `(.L_x_492) ;  /* 0x0000000900647547 */ /* 0x006fea000b800000 */
[----:B------:R-:W-:-:S06]  /*02d0*/  UISETP.GE.AND UP0, UPT, UR13, 0x1, UPT ;  /* 0x000000010d00788c */ /* 0x000fcc000bf06270 */
[----:B------:R-:W-:-:S13]  /*02e0*/  PLOP3.LUT P0, PT, PT, PT, UP0, 0x80, 0x8 ;  /* 0x000000000008781c */ /* 0x000fda0003f0f008 */
[----:B------:R-:W-:Y:S05]  /*02f0*/  @!P0 EXIT ;  /* 0x000000000000894d */ /* 0x000fea0003800000 */
[----:B------:R-:W-:Y:S01]  /*0300*/  UISETP.GE.U32.AND UP0, UPT, UR13, 0x8, UPT ;  /* 0x000000080d00788c */ /* 0x000fe2000bf06070 */
[----:B------:R-:W-:-:S08]  /*0310*/  HFMA2 R10, -RZ, RZ, 0, 0 ;  /* 0x00000000ff0a7431 */ /* 0x000fd000000001ff */
[----:B------:R-:W-:Y:S05]  /*0320*/  BRA.U !UP0, `(.L_x_493) ;  /* 0x00000005082c7547 */ /* 0x000fea000b800000 */
[----:B------:R-:W0:Y:S01]  /*0330*/  LDC.64 R2, c[0x0][0x390] ;  /* 0x0000e400ff027b82 */ /* 0x000e220000000a00 */
[----:B------:R-:W-:Y:S01]  /*0340*/  UMOV UR10, UR8 ;  /* 0x00000008000a7c82 */ /* 0x000fe20008000000 */
[----:B------:R-:W-:Y:S01]  /*0350*/  UMOV UR11, UR9 ;  /* 0x00000009000b7c82 */ /* 0x000fe20008000000 */
[----:B------:R-:W-:Y:S02]  /*0360*/  UIADD3 UR9, UP2, UPT, UR10, 0x600, URZ ;  /* 0x000006000a097890 */ /* 0x000fe4000ff5e0ff */
[----:B------:R-:W-:Y:S02]  /*0370*/  ULOP3.LUT UR8, UR13, 0x7ffffff8, URZ, 0xc0, !UPT ;  /* 0x7ffffff80d087892 */ /* 0x000fe4000f8ec0ff */
[----:B------:R-:W-:Y:S01]  /*0380*/  UIADD3 UR12, UP0, UPT, UR9, UR4, URZ ;  /* 0x00000004090c7290 */ /* 0x000fe2000ff1e0ff */
[----:B------:R-:W1:Y:S01]  /*0390*/  LDC.64 R4, c[0x0][0x398] ;  /* 0x0000e600ff047b82 */ /* 0x000e620000000a00 */
[----:B------:R-:W-:Y:S02]  /*03a0*/  UIADD3.X UR4, UPT, UPT, URZ, UR11, URZ, UP2, !UPT ;  /* 0x0000000bff047290 */ /* 0x000fe400097fe4ff */
[----:B------:R-:W-:-:S02]  /*03b0*/  UIADD3 UR6, UP1, UPT, UR9, UR6, URZ ;  /* 0x0000000609067290 */ /* 0x000fc4000ff3e0ff */
[----:B------:R-:W-:Y:S01]  /*03c0*/  UIADD3 UR14, UP2, UPT, UR9, UR14, URZ ;  /* 0x0000000e090e7290 */ /* 0x000fe2000ff5e0ff */
[----:B------:R-:W2:Y:S02]  /*03d0*/  LDCU UR19, c[0x0][0x388] ;  /* 0x00007100ff1377ac */ /* 0x000ea40008000800 */
[----:B------:R-:W3:Y:S01]  /*03e0*/  LDC.64 R6, c[0x0][0x3a8] ;  /* 0x0000ea00ff067b82 */ /* 0x000ee20000000a00 */
[----:B------:R-:W-:Y:S02]  /*03f0*/  UIADD3.X UR7, UPT, UPT, UR4, UR7, URZ, UP1, !UPT ;  /* 0x0000000704077290 */ /* 0x000fe40008ffe4ff */
[----:B------:R-:W-:Y:S02]  /*0400*/  UIADD3.X UR5, UPT, UPT, UR4, UR5, URZ, UP0, !UPT ;  /* 0x0000000504057290 */ /* 0x000fe400087fe4ff */
[----:B------:R-:W-:Y:S01]  /*0410*/  UIADD3.X UR15, UPT, UPT, UR4, UR15, URZ, UP2, !UPT ;  /* 0x0000000f040f7290 */ /* 0x000fe200097fe4ff */
[----:B0-----:R-:W-:Y:S01]  /*0420*/  IMAD.WIDE.U32 R2, R0, 0x4, R2 ;  /* 0x0000000400027825 */ /* 0x001fe200078e0002 */
[----:B------:R-:W-:-:S03]  /*0430*/  UIADD3 UR8, UPT, UPT, -UR8, URZ, URZ ;  /* 0x000000ff08087290 */ /* 0x000fc6000fffe1ff */
[----:B-1----:R-:W-:-:S04]  /*0440*/  IMAD.WIDE.U32 R4, R0, 0x4, R4 ;  /* 0x0000000400047825 */ /* 0x002fc800078e0004 */
[----:B---3--:R-:W-:-:S04]  /*0450*/  IMAD.WIDE.U32 R6, R0, 0x4, R6 ;  /* 0x0000000400067825 */ /* 0x008fc800078e0006 */
[----:B--2---:R-:W-:-:S07]  /*0460*/  VIADD R0, R0, 0x80 ;  /* 0x0000008000007836 */ /* 0x004fce0000000000 */
.L_x_494:
        /* <DEDUP_REMOVED lines=10> */
[----:B------:R-:W-:-:S02]  /*0510*/  MOV R11, UR15 ;  /* 0x0000000f000b7c02 */ /* 0x000fc40008000f00 */
[----:B------:R-:W-:Y:S01]  /*0520*/  IADD3.X R17, PT, PT, R3, UR11, RZ, P0, !PT ;  /* 0x0000000b03117c10 */ /* 0x000fe200087fe4ff */
[----:B------:R-:W-:-:S04]  /*0530*/  IMAD.WIDE R8, R0, 0x4, R8 ;  /* 0x0000000400087825 */ /* 0x000fc800078e0208 */
        /* <DEDUP_REMOVED lines=14> */
[----:B------:R-:W3:Y:S04]  /*0620*/  LDG.E R14, desc[UR20][R8.64+-0x200] ;  /* 0xfffe0014080e7981 */ /* 0x000ee8000c1e1900 */
[----:B0-----:R-:W3:Y:S02]  /*0630*/  LDG.E R17, desc[UR20][R10.64+-0x200] ;  /* 0xfffe00140a117981 */ /* 0x001ee4000c1e1900 */
        /* <DEDUP_REMOVED lines=16> */
[----:B------:R-:W-:Y:S02]  /*0740*/  UIADD3 UR10, UP0, UPT, UR10, 0x1000, URZ ;  /* 0x000010000a0a7890 */ /* 0x000fe4000ff1e0ff */
[----:B------:R-:W-:-:S02]  /*0750*/  UIADD3 UR8, UPT, UPT, UR8, 0x8, URZ ;  /* 0x0000000808087890 */ /* 0x000fc4000fffe0ff */
[----:B------:R-:W-:Y:S02]  /*0760*/  UIADD3.X UR11, UPT, UPT, URZ, UR11, URZ, UP0, !UPT ;  /* 0x0000000bff0b7290 */ /* 0x000fe400087fe4ff */
[----:B------:R-:W-:Y:S01]  /*0770*/  UISETP.NE.AND UP0, UPT, UR8, URZ, UPT ;  /* 0x000000ff0800728c */ /* 0x000fe2000bf05270 */
[----:B------:R-:W-:Y:S01]  /*0780*/  IADD3 R0, PT, PT, R0, 0x400, RZ ;  /* 0x0000040000007810 */ /* 0x000fe20007ffe0ff */
[----:B--2---:R-:W-:-:S05]  /*0790*/  FFMA R17, R14, UR19, R17 ;  /* 0x000000130e117c23 */ /* 0x004fca0008000011 */
[----:B------:R3:W-:Y:S02]  /*07a0*/  STG.E desc[UR20][R12.64+0x600], R17 ;  /* 0x000600110c007986 */ /* 0x0007e4000c101914 */
[----:B------:R-:W-:Y:S05]  /*07b0*/  BRA.U UP0, `(.L_x_494) ;  /* 0xfffffffd002c7547 */ /* 0x000fea000b83ffff */
[----:B------:R-:W0:Y:S02]  /*07c0*/  LDC R10, c[0x0][0x384] ;  /* 0x0000e100ff0a7b82 */ /* 0x000e240000000800 */
[----:B0-----:R-:W-:-:S07]  /*07d0*/  LOP3.LUT R10, R10, 0x7ffffff8, RZ, 0xc0, !PT ;  /* 0x7ffffff80a0a7812 */ /* 0x001fce00078ec0ff */
.L_x_493:
[----:B------:R-:W0:Y:S02]  /*07e0*/  LDC R0, c[0x0][0x384] ;  /* 0x0000e100ff007b82 */ /* 0x000e240000000800 */
[----:B0-----:R-:W-:-:S13]  /*07f0*/  LOP3.LUT P0, R3, R0, 0x7, RZ, 0xc0, !PT ;  /* 0x0000000700037812 */ /* 0x001fda000780c0ff */
[----:B------:R-:W-:Y:S05]  /*0800*/  @!P0 EXIT ;  /* 0x000000000000894d */ /* 0x000fea0003800000 */
[----:B------:R-:W0:Y:S01]  /*0810*/  LDCU.64 UR4, c[0x0][0x3a8] ;  /* 0x00007500ff0477ac */ /* 0x000e220008000a00 */
[C---:B------:R-:W-:Y:S01]  /*0820*/  SHF.L.U32 R2, R0.reuse, 0x7, RZ ;  /* 0x0000000700027819 */ /* 0x040fe200000006ff */
[----:B------:R-:W1:Y:S01]  /*0830*/  S2R R11, SR_TID.X ;  /* 0x00000000000b7919 */ /* 0x000e620000002100 */
[----:B------:R-:W-:Y:S01]  /*0840*/  ISETP.GE.U32.AND P0, PT, R3, 0x4, PT ;  /* 0x000000040300780c */ /* 0x000fe20003f06070 */
[----:B------:R-:W2:Y:S01]  /*0850*/  LDCU.64 UR6, c[0x0][0x398] ;  /* 0x00007300ff0677ac */ /* 0x000ea20008000a00 */
[----:B------:R-:W-:Y:S01]  /*0860*/  LOP3.LUT R16, R0, 0x3, RZ, 0xc0, !PT ;  /* 0x0000000300107812 */ /* 0x000fe200078ec0ff */
[----:B------:R-:W-:-:S03]  /*0870*/  IMAD R2, R2, UR18, RZ ;  /* 0x0000001202027c24 */ /* 0x000fc6000f8e02ff */
[----:B------:R-:W-:Y:S01]  /*0880*/  ISETP.NE.AND P1, PT, R16, RZ, PT ;  /* 0x000000ff1000720c */ /* 0x000fe20003f25270 */
[----:B------:R-:W-:-:S03]  /*0890*/  IMAD.WIDE R4, R2, 0x4, RZ ;  /* 0x0000000402047825 */ /* 0x000fc600078e02ff */
[C---:B0-----:R-:W-:Y:S02]  /*08a0*/  IADD3 R2, P2, PT, R4.reuse, UR4, RZ ;  /* 0x0000000404027c10 */ /* 0x041fe4000ff5e0ff */
[----:B--2---:R-:W-:Y:S02]  /*08b0*/  IADD3 R4, P3, PT, R4, UR6, RZ ;  /* 0x0000000604047c10 */ /* 0x004fe4000ff7e0ff */
[C---:B------:R-:W-:Y:S02]  /*08c0*/  IADD3.X R3, PT, PT, R5.reuse, UR5, RZ, P2, !PT ;  /* 0x0000000505037c10 */ /* 0x040fe400097fe4ff */
[----:B------:R-:W-:Y:S01]  /*08d0*/  IADD3.X R5, PT, PT, R5, UR7, RZ, P3, !PT ;  /* 0x0000000705057c10 */ /* 0x000fe20009ffe4ff */
[----:B------:R-:W-:Y:S08]  /*08e0*/  @!P0 BRA `(.L_x_495) ;  /* 0x00000000005c8947 */ /* 0x000ff00003800000 */
[----:B-1-3--:R-:W-:Y:S01]  /*08f0*/  IMAD R13, R10, 0x80, R11 ;  /* 0x000000800a0d7824 */ /* 0x00afe200078e020b */
[----:B------:R-:W0:Y:S03]  /*0900*/  LDCU UR4, c[0x0][0x388] ;  /* 0x00007100ff0477ac */ /* 0x000e260008000800 */
[----:B------:R-:W-:-:S04]  /*0910*/  IMAD.WIDE R8, R13, 0x4, R4 ;  /* 0x000000040d087825 */ /* 0x000fc800078e0204 */
[----:B------:R-:W-:Y:S01]  /*0920*/  IMAD.WIDE R6, R13, 0x4, R2 ;  /* 0x000000040d067825 */ /* 0x000fe200078e0202 */
[----:B------:R-:W0:Y:S04]  /*0930*/  LDG.E R14, desc[UR20][R8.64] ;  /* 0x00000014080e7981 */ /* 0x000e28000c1e1900 */
[----:B------:R-:W0:Y:S01]  /*0940*/  LDG.E R15, desc[UR20][R6.64] ;  /* 0x00000014060f7981 */ /* 0x000e22000c1e1900 */
[----:B------:R-:W-:-:S05]  /*0950*/  MOV R12, 0x4 ;  /* 0x00000004000c7802 */ /* 0x000fca0000000f00 */
[----:B------:R-:W-:-:S04]  /*0960*/  IMAD.WIDE R12, R13, R12, UR16 ;  /* 0x000000100d0c7e25 */ /* 0x000fc8000f8e020c */
        /* <DEDUP_REMOVED lines=15> */
.L_x_495:
[----:B------:R-:W-:Y:S05]  /*0a60*/  @!P1 EXIT ;  /* 0x000000000000994d */ /* 0x000fea0003800000 */
[----:B------:R-:W-:Y:S02]  /*0a70*/  ISETP.NE.AND P0, PT, R16, 0x1, PT ;  /* 0x000000011000780c */ /* 0x000fe40003f05270 */
[----:B------:R-:W-:-:S04]  /*0a80*/  LOP3.LUT R0, R0, 0x1, RZ, 0xc0, !PT ;  /* 0x0000000100007812 */ /* 0x000fc800078ec0ff */
[----:B------:R-:W-:-:S07]  /*0a90*/  ISETP.NE.U32.AND P1, PT, R0, 0x1, PT ;  /* 0x000000010000780c */ /* 0x000fce0003f25070 */
[----:B------:R-:W-:Y:S06]  /*0aa0*/  @!P0 BRA `(.L_x_496) ;  /* 0x00000000003c8947 */ /* 0x000fec0003800000 */
[----:B01-3--:R-:W-:Y:S01]  /*0ab0*/  IMAD R13, R10, 0x80, R11 ;  /* 0x000000800a0d7824 */ /* 0x00bfe200078e020b */
[----:B------:R-:W0:Y:S03]  /*0ac0*/  LDCU UR4, c[0x0][0x388] ;  /* 0x00007100ff0477ac */ /* 0x000e260008000800 */
[----:B------:R-:W-:-:S04]  /*0ad0*/  IMAD.WIDE R6, R13, 0x4, R4 ;  /* 0x000000040d067825 */ /* 0x000fc800078e0204 */
[----:B------:R-:W-:Y:S01]  /*0ae0*/  IMAD.WIDE R8, R13, 0x4, R2 ;  /* 0x000000040d087825 */ /* 0x000fe200078e0202 */
[----:B------:R-:W0:Y:S04]  /*0af0*/  LDG.E R0, desc[UR20][R6.64] ;  /* 0x0000001406007981 */ /* 0x000e28000c1e1900 */
[----:B------:R-:W0:Y:S01]  /*0b00*/  LDG.E R15, desc[UR20][R8.64] ;  /* 0x00000014080f7981 */ /* 0x000e22000c1e1900 */
[----:B------:R-:W-:-:S05]  /*0b10*/  HFMA2 R12, -RZ, RZ, 0, 2.384185791015625e-07 ;  /* 0x00000004ff0c7431 */ /* 0x000fca00000001ff */
[----:B------:R-:W-:-:S04]  /*0b20*/  IMAD.WIDE R12, R13, R12, UR16 ;  /* 0x000000100d0c7e25 */ /* 0x000fc8000f8e020c */
[----:B0-----:R-:W-:-:S05]  /*0b30*/  FFMA R15, R0, UR4, R15 ;  /* 0x00000004000f7c23 */ /* 0x001fca000800000f */
[----:B------:R2:W-:Y:S04]  /*0b40*/  STG.E desc[UR20][R12.64], R15 ;  /* 0x0000000f0c007986 */ /* 0x0005e8000c101914 */
[----:B------:R-:W3:Y:S04]  /*0b50*/  LDG.E R0, desc[UR20][R6.64+0x200] ;  /* 0x0002001406007981 */ /* 0x000ee8000c1e1900 */
[----:B------:R-:W3:Y:S01]  /*0b60*/  LDG.E R17, desc[UR20][R8.64+0x200] ;  /* 0x0002001408117981 */ /* 0x000ee2000c1e1900 */
[----:B------:R-:W-:Y:S01]  /*0b70*/  IADD3 R10, PT, PT, R10, 0x2, RZ ;  /* 0x000000020a0a7810 */ /* 0x000fe20007ffe0ff */
[----:B---3--:R-:W-:-:S05]  /*0b80*/  FFMA R17, R0, UR4, R17 ;  /* 0x0000000400117c23 */ /* 0x008fca0008000011 */
[----:B------:R2:W-:Y:S02]  /*0b90*/  STG.E desc[UR20][R12.64+0x200], R17 ;  /* 0x000200110c007986 */ /* 0x0005e4000c101914 */
.L_x_496:
[----:B------:R-:W-:Y:S05]  /*0ba0*/  @P1 EXIT ;  /* 0x000000000000194d */ /* 0x000fea0003800000 */
[----:B-1----:R-:W-:Y:S01]  /*0bb0*/  IMAD R7, R10, 0x80, R11 ;  /* 0x000000800a077824 */ /* 0x002fe200078e020b */
[----:B------:R-:W1:Y:S03]  /*0bc0*/  LDCU UR4, c[0x0][0x388] ;  /* 0x00007100ff0477ac */ /* 0x000e660008000800 */
[----:B------:R-:W-:-:S04]  /*0bd0*/  IMAD.WIDE R4, R7, 0x4, R4 ;  /* 0x0000000407047825 */ /* 0x000fc800078e0204 */
[----:B------:R-:W-:Y:S02]  /*0be0*/  IMAD.WIDE R2, R7, 0x4, R2 ;  /* 0x0000000407027825 */ /* 0x000fe400078e0202 */
[----:B------:R-:W1:Y:S04]  /*0bf0*/  LDG.E R4, desc[UR20][R4.64] ;  /* 0x0000001404047981 */ /* 0x000e68000c1e1900 */
[----:B------:R-:W1:Y:S01]  /*0c00*/  LDG.E R3, desc[UR20][R2.64] ;  /* 0x0000001402037981 */ /* 0x000e62000c1e1900 */
[----:B------:R-:W-:-:S05]  /*0c10*/  MOV R6, 0x4 ;  /* 0x0000000400067802 */ /* 0x000fca0000000f00 */
[----:B------:R-:W-:-:S04]  /*0c20*/  IMAD.WIDE R6, R7, R6, UR16 ;  /* 0x0000001007067e25 */ /* 0x000fc8000f8e0206 */
[----:B-1----:R-:W-:-:S05]  /*0c30*/  FFMA R9, R4, UR4, R3 ;  /* 0x0000000404097c23 */ /* 0x002fca0008000003 */
[----:B------:R-:W-:Y:S01]  /*0c40*/  STG.E desc[UR20][R6.64], R9 ;  /* 0x0000000906007986 */ /* 0x000fe2000c101914 */
[----:B------:R-:W-:Y:S05]  /*0c50*/  EXIT ;  /* 0x000000000000794d */ /* 0x000fea0003800000 */
.L_x_492:
[----:B------:R-:W0:Y:S02]  /*0c60*/  LDC R6, c[0x0][0x384] ;  /* 0x0000e100ff067b82 */ /* 0x000e240000000800 */
[----:B0-----:R-:W-:-:S13]  /*0c70*/  ISETP.GE.AND P0, PT, R6, 0x1, PT ;  /* 0x000000010600780c */ /* 0x001fda0003f06270 */
[----:B------:R-:W-:Y:S05]  /*0c80*/  @!P0 EXIT ;  /* 0x000000000000894d */ /* 0x000fea0003800000 */
[----:B------:R-:W0:Y:S01]  /*0c90*/  LDCU.64 UR4, c[0x0][0x398] ;  /* 0x00007300ff0477ac */ /* 0x000e220008000a00 */
[C---:B------:R-:W-:Y:S01]  /*0ca0*/  SHF.L.U32 R2, R6.reuse, 0x7, RZ ;  /* 0x0000000706027819 */ /* 0x040fe200000006ff */
[----:B------:R-:W1:Y:S01]  /*0cb0*/  S2R R0, SR_TID.X ;  /* 0x0000000000007919 */ /* 0x000e620000002100 */
[----:B------:R-:W-:Y:S01]  /*0cc0*/  HFMA2 R7, -RZ, RZ, 0, 0 ;  /* 0x00000000ff077431 */ /* 0x000fe200000001ff */
[----:B------:R-:W2:Y:S01]  /*0cd0*/  LDCU.64 UR6, c[0x0][0x3a8] ;  /* 0x00007500ff0677ac */ /* 0x000ea20008000a00 */
[----:B------:R-:W-:Y:S01]  /*0ce0*/  LOP3.LUT R20, R6, 0x7, RZ, 0xc0, !PT ;  /* 0x0000000706147812 */ /* 0x000fe200078ec0ff */
[----:B------:R-:W-:-:S04]  /*0cf0*/  IMAD R2, R2, UR18, RZ ;  /* 0x0000001202027c24 */ /* 0x000fc8000f8e02ff */
[----:B------:R-:W-:-:S03]  /*0d00*/  IMAD.WIDE R4, R2, 0x4, RZ ;  /* 0x0000000402047825 */ /* 0x000fc600078e02ff */
[----:B0-----:R-:W-:-:S04]  /*0d10*/  IADD3 R2, P0, PT, R4, UR4, RZ ;  /* 0x0000000404027c10 */ /* 0x001fc8000ff1e0ff */
[----:B------:R-:W-:Y:S02]  /*0d20*/  IADD3.X R3, PT, PT, R5, UR5, RZ, P0, !PT ;  /* 0x0000000505037c10 */ /* 0x000fe400087fe4ff */
[----:B------:R-:W-:Y:S02]  /*0d30*/  ISETP.GE.U32.AND P0, PT, R6, 0x8, PT ;  /* 0x000000080600780c */ /* 0x000fe40003f06070 */
[----:B--2---:R-:W-:-:S04]  /*0d40*/  IADD3 R4, P1, PT, R4, UR6, RZ ;  /* 0x0000000604047c10 */ /* 0x004fc8000ff3e0ff */
[----:B------:R-:W-:-:S07]  /*0d50*/  IADD3.X R5, PT, PT, R5, UR7, RZ, P1, !PT ;  /* 0x0000000705057c10 */ /* 0x000fce0008ffe4ff */
[----:B-1----:R-:W-:Y:S05]  /*0d60*/  @!P0 BRA `(.L_x_497) ;  /* 0x0000000400208947 */ /* 0x002fea0003800000 */
[----:B------:R-:W-:Y:S01]  /*0d70*/  LOP3.LUT R7, R6, 0x7ffffff8, RZ, 0xc0, !PT ;  /* 0x7ffffff806077812 */ /* 0x000fe200078ec0ff */
[----:B------:R-:W-:Y:S01]  /*0d80*/  IMAD.MOV.U32 R6, RZ, RZ, RZ ;  /* 0x000000ffff067224 */ /* 0x000fe200078e00ff */
[----:B------:R-:W0:Y:S06]  /*0d90*/  LDCU UR4, c[0x0][0x388] ;  /* 0x00007100ff0477ac */ /* 0x000e2c0008000800 */
.L_x_500:
[----:B-1----:R-:W-:-:S04]  /*0da0*/  LEA R13, R6, R0, 0x7 ;  /* 0x00000000060d7211 */ /* 0x002fc800078e38ff */
[----:B------:R-:W-:-:S13]  /*0db0*/  ISETP.GE.AND P0, PT, R13, UR12, PT ;  /* 0x0000000c0d007c0c */ /* 0x000fda000bf06270 */
[C---:B------:R-:W-:Y:S01]  /*0dc0*/  @!P0 IMAD.WIDE.U32 R14, R13.reuse, 0x4, R2 ;  /* 0x000000040d0e8825 */ /* 0x040fe200078e0002 */
[----:B------:R-:W1:Y:S03]  /*0dd0*/  @!P0 LDC R21, c[0x0][0x388] ;  /* 0x0000e200ff158b82 */ /* 0x000e660000000800 */
[C---:B------:R-:W-:Y:S02]  /*0de0*/  @!P0 IMAD.WIDE.U32 R18, R13.reuse, 0x4, R4 ;  /* 0x000000040d128825 */ /* 0x040fe400078e0004 */
[----:B------:R-:W1:Y:S04]  /*0df0*/  @!P0 LDG.E R14, desc[UR20][R14.64] ;  /* 0x000000140e0e8981 */ /* 0x000e68000c1e1900 */
[----:B------:R2:W1:Y:S01]  /*0e00*/  @!P0 LDG.E R19, desc[UR20][R18.64] ;  /* 0x0000001412138981 */ /* 0x000462000c1e1900 */
[----:B------:R-:W-:-:S02]  /*0e10*/  IADD3 R23, PT, PT, R13, 0x80, RZ ;  /* 0x000000800d177810 */ /* 0x000fc40007ffe0ff */
[----:B------:R-:W-:Y:S02]  /*0e20*/  MOV R16, 0x4 ;  /* 0x0000000400107802 */ /* 0x000fe40000000f00 */
[C---:B------:R-:W-:Y:S01]  /*0e30*/  ISETP.GE.AND P1, PT, R23.reuse, UR12, PT ;  /* 0x0000000c17007c0c */ /* 0x040fe2000bf26270 */
[----:B------:R-:W-:-:S04]  /*0e40*/  IMAD.WIDE R8, R23, 0x4, R2 ;  /* 0x0000000417087825 */ /* 0x000fc800078e0202 */
[----:B------:R-:W-:-:S04]  /*0e50*/  @!P0 IMAD.WIDE.U32 R16, R13, R16, UR16 ;  /* 0x000000100d108e25 */ /* 0x000fc8000f8e0010 */
[----:B------:R-:W-:-:S04]  /*0e60*/  IMAD.WIDE R10, R23, 0x4, R4 ;  /* 0x00000004170a7825 */ /* 0x000fc800078e0204 */
[----:B--2---:R-:W2:Y:S01]  /*0e70*/  @!P1 LDC R18, c[0x0][0x388] ;  /* 0x0000e200ff129b82 */ /* 0x004ea20000000800 */
[----:B-1----:R-:W-:-:S05]  /*0e80*/  @!P0 FFMA R21, R14, R21, R19 ;  /* 0x000000150e158223 */ /* 0x002fca0000000013 */
[----:B------:R1:W-:Y:S04]  /*0e90*/  @!P0 STG.E desc[UR20][R16.64], R21 ;  /* 0x0000001510008986 */ /* 0x0003e8000c101914 */
[----:B------:R-:W2:Y:S04]  /*0ea0*/  @!P1 LDG.E R12, desc[UR20][R8.64] ;  /* 0x00000014080c9981 */ /* 0x000ea8000c1e1900 */
[----:B------:R-:W2:Y:S01]  /*0eb0*/  @!P1 LDG.E R19, desc[UR20][R10.64] ;  /* 0x000000140a139981 */ /* 0x000ea2000c1e1900 */
[----:B------:R-:W-:-:S05]  /*0ec0*/  VIADD R14, R13, 0x100 ;  /* 0x000001000d0e7836 */ /* 0x000fca0000000000 */
[----:B------:R-:W-:Y:S01]  /*0ed0*/  ISETP.GE.AND P0, PT, R14, UR12, PT ;  /* 0x0000000c0e007c0c */ /* 0x000fe2000bf06270 */
[----:B------:R-:W-:-:S05]  /*0ee0*/  HFMA2 R14, -RZ, RZ, 0, 2.384185791015625e-07 ;  /* 0x00000004ff0e7431 */ /* 0x000fca00000001ff */
[----:B------:R-:W-:-:S04]  /*0ef0*/  IMAD.WIDE R14, R23, R14, UR16 ;  /* 0x00000010170e7e25 */ /* 0x000fc8000f8e020e */
[----:B--2---:R-:W-:-:S03]  /*0f00*/  @!P1 FFMA R19, R12, R18, R19 ;  /* 0x000000120c139223 */ /* 0x004fc60000000013 */
[----:B------:R-:W2:Y:S02]  /*0f10*/  @!P0 LDC R18, c[0x0][0x388] ;  /* 0x0000e200ff128b82 */ /* 0x000ea40000000800 */
[----:B------:R3:W-:Y:S04]  /*0f20*/  @!P1 STG.E desc[UR20][R14.64], R19 ;  /* 0x000000130e009986 */ /* 0x0007e8000c101914 */
[----:B------:R-:W2:Y:S04]  /*0f30*/  @!P0 LDG.E R12, desc[UR20][R8.64+0x200] ;  /* 0x00020014080c8981 */ /* 0x000ea8000c1e1900 */
[----:B-1----:R-:W2:Y:S01]  /*0f40*/  @!P0 LDG.E R17, desc[UR20][R10.64+0x200] ;  /* 0x000200140a118981 */ /* 0x002ea2000c1e1900 */
[----:B------:R-:W-:-:S04]  /*0f50*/  IADD3 R16, PT, PT, R13, 0x180, RZ ;  /* 0x000001800d107810 */ /* 0x000fc80007ffe0ff */
[----:B------:R-:W-:Y:S01]  /*0f60*/  ISETP.GE.AND P1, PT, R16, UR12, PT ;  /* 0x0000000c10007c0c */ /* 0x000fe2000bf26270 */
[----:B--2---:R-:W-:-:S12]  /*0f70*/  @!P0 FFMA R17, R12, R18, R17 ;  /* 0x000000120c118223 */ /* 0x004fd80000000011 */
[----:B------:R-:W1:Y:S01]  /*0f80*/  @!P1 LDC R18, c[0x0][0x388] ;  /* 0x0000e200ff129b82 */ /* 0x000e620000000800 */
[----:B------:R2:W-:Y:S04]  /*0f90*/  @!P0 STG.E desc[UR20][R14.64+0x200], R17 ;  /* 0x000200110e008986 */ /* 0x0005e8000c101914 */
[----:B------:R-:W1:Y:S04]  /*0fa0*/  @!P1 LDG.E R12, desc[UR20][R8.64+0x400] ;  /* 0x00040014080c9981 */ /* 0x000e68000c1e1900 */
[----:B------:R-:W1:Y:S01]  /*0fb0*/  @!P1 LDG.E R21, desc[UR20][R10.64+0x400] ;  /* 0x000400140a159981 */ /* 0x000e62000c1e1900 */
[----:B------:R-:W-:-:S04]  /*0fc0*/  IADD3 R16, PT, PT, R13, 0x200, RZ ;  /* 0x000002000d107810 */ /* 0x000fc80007ffe0ff */
[----:B------:R-:W-:Y:S01]  /*0fd0*/  ISETP.GE.AND P0, PT, R16, UR12, PT ;  /* 0x0000000c10007c0c */ /* 0x000fe2000bf06270 */
[----:B------:R-:W-:Y:S02]  /*0fe0*/  VIADD R16, R13, 0x280 ;  /* 0x000002800d107836 */ /* 0x000fe40000000000 */
[----:B-1----:R-:W-:-:S10]  /*0ff0*/  @!P1 FFMA R21, R12, R18, R21 ;  /* 0x000000120c159223 */ /* 0x002fd40000000015 */
[----:B------:R-:W1:Y:S01]  /*1000*/  @!P0 LDC R18, c[0x0][0x388] ;  /* 0x0000e200ff128b82 */ /* 0x000e620000000800 */
[----:B------:R4:W-:Y:S04]  /*1010*/  @!P1 STG.E desc[UR20][R14.64+0x400], R21 ;  /* 0x000400150e009986 */ /* 0x0009e8000c101914 */
[----:B------:R-:W1:Y:S04]  /*1020*/  @!P0 LDG.E R12, desc[UR20][R8.64+0x600] ;  /* 0x00060014080c8981 */ /* 0x000e68000c1e1900 */
[----:B---3--:R-:W1:Y:S01]  /*1030*/  @!P0 LDG.E R19, desc[UR20][R10.64+0x600] ;  /* 0x000600140a138981 */ /* 0x008e62000c1e1900 */
[----:B------:R-:W-:-:S02]  /*1040*/  ISETP.GE.AND P1, PT, R16, UR12, PT ;  /* 0x0000000c10007c0c */ /* 0x000fc4000bf26270 */
[----:B------:R-:W-:Y:S01]  /*1050*/  IADD3 R16, PT, PT, R13, 0x300, RZ ;  /* 0x000003000d107810 */ /* 0x000fe20007ffe0ff */
[----:B-1----:R-:W-:-:S10]  /*1060*/  @!P0 FFMA R19, R12, R18, R19 ;  /* 0x000000120c138223 */ /* 0x002fd40000000013 */
[----:B------:R-:W1:Y:S01]  /*1070*/  @!P1 LDC R18, c[0x0][0x388] ;  /* 0x0000e200ff129b82 */ /* 0x000e620000000800 */
[----:B------:R3:W-:Y:S04]  /*1080*/  @!P0 STG.E desc[UR20][R14.64+0x600], R19 ;  /* 0x000600130e008986 */ /* 0x0007e8000c101914 */
[----:B------:R-:W1:Y:S04]  /*1090*/  @!P1 LDG.E R12, desc[UR20][R8.64+0x800] ;  /* 0x00080014080c9981 */ /* 0x000e68000c1e1900 */
[----:B--2---:R-:W1:Y:S01]  /*10a0*/  @!P1 LDG.E R17, desc[UR20][R10.64+0x800] ;  /* 0x000800140a119981 */ /* 0x004e62000c1e1900 */
[----:B------:R-:W-:-:S13]  /*10b0*/  ISETP.GE.AND P0, PT, R16, UR12, PT ;  /* 0x0000000c10007c0c */ /* 0x000fda000bf06270 */
[----:B------:R-:W2:Y:S01]  /*10c0*/  @!P0 LDC R16, c[0x0][0x388] ;  /* 0x0000e200ff108b82 */ /* 0x000ea20000000800 */
[----:B-1----:R-:W-:-:S05]  /*10d0*/  @!P1 FFMA R17, R12, R18, R17 ;  /* 0x000000120c119223 */ /* 0x002fca0000000011 */
[----:B------:R3:W-:Y:S04]  /*10e0*/  @!P1 STG.E desc[UR20][R14.64+0x800], R17 ;  /* 0x000800110e009986 */ /* 0x0007e8000c101914 */
[----:B------:R-:W2:Y:S04]  /*10f0*/  @!P0 LDG.E R12, desc[UR20][R8.64+0xa00] ;  /* 0x000a0014080c8981 */ /* 0x000ea8000c1e1900 */
[----:B----4-:R-:W2:Y:S01]  /*1100*/  @!P0 LDG.E R21, desc[UR20][R10.64+0xa00] ;  /* 0x000a00140a158981 */ /* 0x010ea2000c1e1900 */
[----:B------:R-:W-:Y:S01]  /*1110*/  IADD3 R13, PT, PT, R13, 0x380, RZ ;  /* 0x000003800d0d7810 */ /* 0x000fe20007ffe0ff */
[----:B------:R-:W-:Y:S01]  /*1120*/  BSSY.RECONVERGENT B0, `(.L_x_498) ;  /* 0x000000b000007945 */ /* 0x000fe20003800200 */
[----:B------:R-:W-:-:S04]  /*1130*/  IADD3 R6, PT, PT, R6, 0x8, RZ ;  /* 0x0000000806067810 */ /* 0x000fc80007ffe0ff */
[----:B------:R-:W-:Y:S01]  /*1140*/  ISETP.NE.AND P1, PT, R6, R7, PT ;  /* 0x000000070600720c */ /* 0x000fe20003f25270 */
[----:B--2---:R-:W-:-:S05]  /*1150*/  @!P0 FFMA R21, R12, R16, R21 ;  /* 0x000000100c158223 */ /* 0x004fca0000000015 */
[----:B------:R3:W-:Y:S01]  /*1160*/  @!P0 STG.E desc[UR20][R14.64+0xa00], R21 ;  /* 0x000a00150e008986 */ /* 0x0007e2000c101914 */
[----:B------:R-:W-:-:S13]  /*1170*/  ISETP.GE.AND P0, PT, R13, UR12, PT ;  /* 0x0000000c0d007c0c */ /* 0x000fda000bf06270 */
[----:B---3--:R-:W-:Y:S05]  /*1180*/  @P0 BRA `(.L_x_499) ;  /* 0x0000000000100947 */ /* 0x008fea0003800000 */
[----:B------:R-:W0:Y:S04]  /*1190*/  LDG.E R8, desc[UR20][R8.64+0xc00] ;  /* 0x000c001408087981 */ /* 0x000e28000c1e1900 */
[----:B------:R-:W0:Y:S02]  /*11a0*/  LDG.E R11, desc[UR20][R10.64+0xc00] ;  /* 0x000c00140a0b7981 */ /* 0x000e24000c1e1900 */
[----:B0-----:R-:W-:-:S05]  /*11b0*/  FFMA R13, R8, UR4, R11 ;  /* 0x00000004080d7c23 */ /* 0x001fca000800000b */
[----:B------:R1:W-:Y:S02]  /*11c0*/  STG.E desc[UR20][R14.64+0xc00], R13 ;  /* 0x000c000d0e007986 */ /* 0x0003e4000c101914 */
.L_x_499:
[----:B0-----:R-:W-:Y:S05]  /*11d0*/  BSYNC.RECONVERGENT B0 ;  /* 0x0000000000007941 */ /* 0x001fea0003800200 */
.L_x_498:
[----:B------:R-:W-:Y:S05]  /*11e0*/  @P1 BRA `(.L_x_500) ;  /* 0xfffffff800ec1947 */ /* 0x000fea000383ffff */
.L_x_497:
[----:B------:R-:W-:-:S13]  /*11f0*/  ISETP.NE.AND P0, PT, R20, RZ, PT ;  /* 0x000000ff1400720c */ /* 0x000fda0003f05270 */
[----:B------:R-:W-:Y:S05]  /*1200*/  @!P0 EXIT ;  /* 0x000000000000894d */ /* 0x000fea0003800000 */
[----:B------:R-:W0:Y:S01]  /*1210*/  LDC R6, c[0x0][0x384] ;  /* 0x0000e100ff067b82 */ /* 0x000e220000000800 */
[----:B------:R-:W-:Y:S02]  /*1220*/  ISETP.GE.U32.AND P1, PT, R20, 0x4, PT ;  /* 0x000000041400780c */ /* 0x000fe40003f26070 */
[----:B0-----:R-:W-:-:S04]  /*1230*/  LOP3.LUT R22, R6, 0x3, RZ, 0xc0, !PT ;  /* 0x0000000306167812 */ /* 0x001fc800078ec0ff */
[----:B------:R-:W-:-:S07]  /*1240*/  ISETP.NE.AND P0, PT, R22, RZ, PT ;  /* 0x000000ff1600720c */ /* 0x000fce0003f05270 */
[----:B------:R-:W-:Y:S06]  /*1250*/  @!P1 BRA `(.L_x_501) ;  /* 0x0000000000b49947 */ /* 0x000fec0003800000 */
[----:B------:R-:W-:-:S05]  /*1260*/  IMAD R9, R7, 0x80, R0 ;  /* 0x0000008007097824 */ /* 0x000fca00078e0200 */
[----:B------:R-:W-:-:S13]  /*1270*/  ISETP.GE.AND P1, PT, R9, UR12, PT ;  /* 0x0000000c09007c0c */ /* 0x000fda000bf26270 */
[C---:B-1----:R-:W-:Y:S01]  /*1280*/  @!P1 IMAD.WIDE R12, R9.reuse, 0x4, R2 ;  /* 0x00000004090c9825 */ /* 0x042fe200078e0202 */
[----:B------:R-:W0:Y:S03]  /*1290*/  @!P1 LDC R23, c[0x0][0x388] ;  /* 0x0000e200ff179b82 */ /* 0x000e260000000800 */
[C---:B------:R-:W-:Y:S02]  /*12a0*/  @!P1 IMAD.WIDE R14, R9.reuse, 0x4, R4 ;  /* 0x00000004090e9825 */ /* 0x040fe400078e0204 */
[----:B------:R-:W0:Y:S04]  /*12b0*/  @!P1 LDG.E R12, desc[UR20][R12.64] ;  /* 0x000000140c0c9981 */ /* 0x000e28000c1e1900 */
[----:B------:R-:W0:Y:S01]  /*12c0*/  @!P1 LDG.E R15, desc[UR20][R14.64] ;  /* 0x000000140e0f9981 */ /* 0x000e22000c1e1900 */
[----:B------:R-:W-:-:S02]  /*12d0*/  IADD3 R21, PT, PT, R9, 0x80, RZ ;  /* 0x0000008009157810 */ /* 0x000fc40007ffe0ff */
[----:B------:R-:W-:Y:S02]  /*12e0*/  MOV R10, 0x4 ;  /* 0x00000004000a7802 */ /* 0x000fe40000000f00 */
[----:B------:R-:W-:-:S03]  /*12f0*/  ISETP.GE.AND P2, PT, R21, UR12, PT ;  /* 0x0000000c15007c0c */ /* 0x000fc6000bf46270 */
[----:B------:R-:W-:-:S10]  /*1300*/  @!P1 IMAD.WIDE R10, R9, R10, UR16 ;  /* 0x00000010090a9e25 */ /* 0x000fd4000f8e020a */
[C---:B------:R-:W-:Y:S01]  /*1310*/  @!P2 IMAD.WIDE R16, R21.reuse, 0x4, R2 ;  /* 0x000000041510a825 */ /* 0x040fe200078e0202 */
[----:B------:R-:W1:Y:S03]  /*1320*/  @!P2 LDC R25, c[0x0][0x388] ;  /* 0x0000e200ff19ab82 */ /* 0x000e660000000800 */
[----:B------:R-:W-:-:S04]  /*1330*/  @!P2 IMAD.WIDE R18, R21, 0x4, R4 ;  /* 0x000000041512a825 */ /* 0x000fc800078e0204 */
[----:B0-----:R-:W-:-:S05]  /*1340*/  @!P1 FFMA R23, R12, R23, R15 ;  /* 0x000000170c179223 */ /* 0x001fca000000000f */
[----:B------:R0:W-:Y:S04]  /*1350*/  @!P1 STG.E desc[UR20][R10.64], R23 ;  /* 0x000000170a009986 */ /* 0x0001e8000c101914 */
[----:B------:R-:W1:Y:S04]  /*1360*/  @!P2 LDG.E R16, desc[UR20][R16.64] ;  /* 0x000000141010a981 */ /* 0x000e68000c1e1900 */
[----:B------:R-:W1:Y:S01]  /*1370*/  @!P2 LDG.E R19, desc[UR20][R18.64] ;  /* 0x000000141213a981 */ /* 0x000e62000c1e1900 */
[----:B------:R-:W-:Y:S01]  /*1380*/  IADD3 R27, PT, PT, R9, 0x100, RZ ;  /* 0x00000100091b7810 */ /* 0x000fe20007ffe0ff */
[----:B------:R-:W-:-:S03]  /*1390*/  IMAD.MOV.U32 R12, RZ, RZ, 0x4 ;  /* 0x00000004ff0c7424 */ /* 0x000fc600078e00ff */
[----:B------:R-:W-:Y:S01]  /*13a0*/  ISETP.GE.AND P1, PT, R27, UR12, PT ;  /* 0x0000000c1b007c0c */ /* 0x000fe2000bf26270 */
[----:B------:R-:W-:-:S12]  /*13b0*/  @!P2 IMAD.WIDE R12, R21, R12, UR16 ;  /* 0x00000010150cae25 */ /* 0x000fd8000f8e020c */
[----:B------:R-:W-:-:S04]  /*13c0*/  @!P1 IMAD.WIDE R14, R27, 0x4, R2 ;  /* 0x000000041b0e9825 */ /* 0x000fc800078e0202 */
[----:B------:R-:W-:-:S04]  /*13d0*/  @!P1 IMAD.WIDE R20, R27, 0x4, R4 ;  /* 0x000000041b149825 */ /* 0x000fc800078e0204 */
[----:B-1----:R-:W-:Y:S02]  /*13e0*/  @!P2 FFMA R25, R16, R25, R19 ;  /* 0x000000191019a223 */ /* 0x002fe40000000013 */
[----:B------:R-:W1:Y:S03]  /*13f0*/  @!P1 LDC R19, c[0x0][0x388] ;  /* 0x0000e200ff139b82 */ /* 0x000e660000000800 */
[----:B------:R2:W-:Y:S04]  /*1400*/  @!P2 STG.E desc[UR20][R12.64], R25 ;  /* 0x000000190c00a986 */ /* 0x0005e8000c101914 */
[----:B------:R3:W1:Y:S04]  /*1410*/  @!P1 LDG.E R14, desc[UR20][R14.64] ;  /* 0x000000140e0e9981 */ /* 0x000668000c1e1900 */
[----:B------:R-:W1:Y:S01]  /*1420*/  @!P1 LDG.E R21, desc[UR20][R20.64] ;  /* 0x0000001414159981 */ /* 0x000e62000c1e1900 */
[----:B0-----:R-:W-:Y:S01]  /*1430*/  IADD3 R23, PT, PT, R9, 0x180, RZ ;  /* 0x0000018009177810 */ /* 0x001fe20007ffe0ff */
[----:B------:R-:W-:-:S03]  /*1440*/  HFMA2 R8, -RZ, RZ, 0, 2.384185791015625e-07 ;  /* 0x00000004ff087431 */ /* 0x000fc600000001ff */
[----:B------:R-:W-:Y:S02]  /*1450*/  ISETP.GE.AND P2, PT, R23, UR12, PT ;  /* 0x0000000c17007c0c */ /* 0x000fe4000bf46270 */
[----:B------:R-:W-:-:S11]  /*1460*/  @!P1 IMAD.WIDE R8, R27, R8, UR16 ;  /* 0x000000101b089e25 */ /* 0x000fd6000f8e0208 */
[C---:B------:R-:W-:Y:S01]  /*1470*/  @!P2 IMAD.WIDE R10, R23.reuse, 0x4, R2 ;  /* 0x00000004170aa825 */ /* 0x040fe200078e0202 */
[----:B---3--:R-:W0:Y:S03]  /*1480*/  @!P2 LDC R15, c[0x0][0x388] ;  /* 0x0000e200ff0fab82 */ /* 0x008e260000000800 */
[----:B------:R-:W-:-:S04]  /*1490*/  @!P2 IMAD.WIDE R16, R23, 0x4, R4 ;  /* 0x000000041710a825 */ /* 0x000fc800078e0204 */
[----:B-1----:R-:W-:-:S05]  /*14a0*/  @!P1 FFMA R19, R14, R19, R21 ;  /* 0x000000130e139223 */ /* 0x002fca0000000015 */
[----:B------:R3:W-:Y:S04]  /*14b0*/  @!P1 STG.E desc[UR20][R8.64], R19 ;  /* 0x0000001308009986 */ /* 0x0007e8000c101914 */
[----:B------:R-:W0:Y:S04]  /*14c0*/  @!P2 LDG.E R10, desc[UR20][R10.64] ;  /* 0x000000140a0aa981 */ /* 0x000e28000c1e1900 */
[----:B------:R-:W0:Y:S01]  /*14d0*/  @!P2 LDG.E R17, desc[UR20][R16.64] ;  /* 0x000000141011a981 */ /* 0x000e22000c1e1900 */
[----:B--2---:R-:W-:Y:S01]  /*14e0*/  MOV R12, 0x4 ;  /* 0x00000004000c7802 */ /* 0x004fe20000000f00 */
[----:B------:R-:W-:-:S04]  /*14f0*/  VIADD R7, R7, 0x4 ;  /* 0x0000000407077836 */ /* 0x000fc80000000000 */
[----:B------:R-:W-:-:S04]  /*1500*/  @!P2 IMAD.WIDE R12, R23, R12, UR16 ;  /* 0x00000010170cae25 */ /* 0x000fc8000f8e020c */
[----:B0-----:R-:W-:-:S05]  /*1510*/  @!P2 FFMA R15, R10, R15, R17 ;  /* 0x0000000f0a0fa223 */ /* 0x001fca0000000011 */
[----:B------:R3:W-:Y:S02]  /*1520*/  @!P2 STG.E desc[UR20][R12.64], R15 ;  /* 0x0000000f0c00a986 */ /* 0x0007e4000c101914 */
.L_x_501:
[----:B------:R-:W-:Y:S05]  /*1530*/  @!P0 EXIT ;  /* 0x000000000000894d */ /* 0x000fea0003800000 */
[----:B------:R-:W-:Y:S02]  /*1540*/  ISETP.NE.AND P0, PT, R22, 0x1, PT ;  /* 0x000000011600780c */ /* 0x000fe40003f05270 */
[----:B------:R-:W-:-:S04]  /*1550*/  LOP3.LUT R6, R6, 0x1, RZ, 0xc0, !PT ;  /* 0x0000000106067812 */ /* 0x000fc800078ec0ff */
[----:B------:R-:W-:-:S07]  /*1560*/  ISETP.NE.U32.AND P2, PT, R6, 0x1, PT ;  /* 0x000000010600780c */ /* 0x000fce0003f45070 */
[----:B------:R-:W-:Y:S06]  /*1570*/  @!P0 BRA `(.L_x_502) ;  /* 0x00000000005c8947 */ /* 0x000fec0003800000 */
[----:B-1-3--:R-:W-:-:S04]  /*1580*/  LEA R13, R7, R0, 0x7 ;  /* 0x00000000070d7211 */ /* 0x00afc800078e38ff */
[----:B------:R-:W-:-:S13]  /*1590*/  ISETP.GE.AND P0, PT, R13, UR12, PT ;  /* 0x0000000c0d007c0c */ /* 0x000fda000bf06270 */
[C---:B------:R-:W-:Y:S01]  /*15a0*/  @!P0 IMAD.WIDE R8, R13.reuse, 0x4, R2 ;  /* 0x000000040d088825 */ /* 0x040fe200078e0202 */
[----:B------:R-:W0:Y:S03]  /*15b0*/  @!P0 LDC R19, c[0x0][0x388] ;  /* 0x0000e200ff138b82 */ /* 0x000e260000000800 */
[C---:B------:R-:W-:Y:S02]  /*15c0*/  @!P0 IMAD.WIDE R10, R13.reuse, 0x4, R4 ;  /* 0x000000040d0a8825 */ /* 0x040fe400078e0204 */
[----:B------:R-:W0:Y:S04]  /*15d0*/  @!P0 LDG.E R8, desc[UR20][R8.64] ;  /* 0x0000001408088981 */ /* 0x000e28000c1e1900 */
[----:B------:R-:W0:Y:S01]  /*15e0*/  @!P0 LDG.E R11, desc[UR20][R10.64] ;  /* 0x000000140a0b8981 */ /* 0x000e22000c1e1900 */
[----:B------:R-:W-:Y:S01]  /*15f0*/  IADD3 R21, PT, PT, R13, 0x80, RZ ;  /* 0x000000800d157810 */ /* 0x000fe20007ffe0ff */
[----:B------:R-:W-:-:S03]  /*1600*/  HFMA2 R12, -RZ, RZ, 0, 2.384185791015625e-07 ;  /* 0x00000004ff0c7431 */ /* 0x000fc600000001ff */
[----:B------:R-:W-:Y:S02]  /*1610*/  ISETP.GE.AND P1, PT, R21, UR12, PT ;  /* 0x0000000c15007c0c */ /* 0x000fe4000bf26270 */
[----:B------:R-:W-:-:S11]  /*1620*/  @!P0 IMAD.WIDE R12, R13, R12, UR16 ;  /* 0x000000100d0c8e25 */ /* 0x000fd6000f8e020c */
[----:B------:R-:W-:-:S04]  /*1630*/  @!P1 IMAD.WIDE R14, R21, 0x4, R2 ;  /* 0x00000004150e9825 */ /* 0x000fc800078e0202 */
[----:B------:R-:W-:-:S04]  /*1640*/  @!P1 IMAD.WIDE R16, R21, 0x4, R4 ;  /* 0x0000000415109825 */ /* 0x000fc800078e0204 */
[----:B0-----:R-:W-:Y:S02]  /*1650*/  @!P0 FFMA R19, R8, R19, R11 ;  /* 0x0000001308138223 */ /* 0x001fe4000000000b */
[----:B------:R-:W0:Y:S03]  /*1660*/  @!P1 LDC R11, c[0x0][0x388] ;  /* 0x0000e200ff0b9b82 */ /* 0x000e260000000800 */
[----:B------:R2:W-:Y:S04]  /*1670*/  @!P0 STG.E desc[UR20][R12.64], R19 ;  /* 0x000000130c008986 */ /* 0x0005e8000c101914 */
[----:B------:R-:W0:Y:S04]  /*1680*/  @!P1 LDG.E R14, desc[UR20][R14.64] ;  /* 0x000000140e0e9981 */ /* 0x000e28000c1e1900 */
[----:B------:R-:W0:Y:S01]  /*1690*/  @!P1 LDG.E R17, desc[UR20][R16.64] ;  /* 0x0000001410119981 */ /* 0x000e22000c1e1900 */
[----:B------:R-:W-:Y:S01]  /*16a0*/  IMAD.MOV.U32 R8, RZ, RZ, 0x4 ;  /* 0x00000004ff087424 */ /* 0x000fe200078e00ff */
[----:B------:R-:W-:-:S03]  /*16b0*/  IADD3 R7, PT, PT, R7, 0x2, RZ ;  /* 0x0000000207077810 */ /* 0x000fc60007ffe0ff */
[----:B------:R-:W-:-:S04]  /*16c0*/  @!P1 IMAD.WIDE R8, R21, R8, UR16 ;  /* 0x0000001015089e25 */ /* 0x000fc8000f8e0208 */
[----:B0-----:R-:W-:-:S05]  /*16d0*/  @!P1 FFMA R11, R14, R11, R17 ;  /* 0x0000000b0e0b9223 */ /* 0x001fca0000000011 */
[----:B------:R2:W-:Y:S02]  /*16e0*/  @!P1 STG.E desc[UR20][R8.64], R11 ;  /* 0x0000000b08009986 */ /* 0x0005e4000c101914 */
.L_x_502:
[----:B------:R-:W-:Y:S05]  /*16f0*/  @P2 EXIT ;  /* 0x000000000000294d */ /* 0x000fea0003800000 */
[----:B------:R-:W-:-:S04]  /*1700*/  LEA R7, R7, R0, 0x7 ;  /* 0x0000000007077211 */ /* 0x000fc800078e38ff */
[----:B------:R-:W-:-:S13]  /*1710*/  ISETP.GE.AND P0, PT, R7, UR12, PT ;  /* 0x0000000c07007c0c */ /* 0x000fda000bf06270 */
[----:B------:R-:W-:Y:S05]  /*1720*/  @P0 EXIT ;  /* 0x000000000000094d */ /* 0x000fea0003800000 */
[C---:B------:R-:W-:Y:S01]  /*1730*/  IMAD.WIDE R2, R7.reuse, 0x4, R2 ;  /* 0x0000000407027825 */ /* 0x040fe200078e0202 */
[----:B------:R-:W2:Y:S03]  /*1740*/  LDCU UR4, c[0x0][0x388] ;  /* 0x00007100ff0477ac */ /* 0x000ea60008000800 */
[----:B------:R-:W-:Y:S02]  /*1750*/  IMAD.WIDE R4, R7, 0x4, R4 ;  /* 0x0000000407047825 */ /* 0x000fe400078e0204 */
[----:B------:R-:W2:Y:S04]  /*1760*/  LDG.E R2, desc[UR20][R2.64] ;  /* 0x0000001402027981 */ /* 0x000ea8000c1e1900 */
[----:B------:R-:W2:Y:S01]  /*1770*/  LDG.E R5, desc[UR20][R4.64] ;  /* 0x0000001404057981 */ /* 0x000ea2000c1e1900 */
[----:B------:R-:W-:-:S05]  /*1780*/  MOV R6, 0x4 ;  /* 0x0000000400067802 */ /* 0x000fca0000000f00 */
[----:B------:R-:W-:-:S04]  /*1790*/  IMAD.WIDE R6, R7, R6, UR16 ;  /* 0x0000001007067e25 */ /* 0x000fc8000f8e0206 */
[----:B--23--:R-:W-:-:S05]  /*17a0*/  FFMA R9, R2, UR4, R5 ;  /* 0x0000000402097c23 */ /* 0x00cfca0008000005 */
[----:B------:R-:W-:Y:S01]  /*17b0*/  STG.E desc[UR20][R6.64], R9 ;  /* 0x0000000906007986 */ /* 0x000fe2000c101914 */
[----:B------:R-:W-:Y:S05]  /*17c0*/  EXIT ;  /* 0x000000000000794d */ /* 0x000fea0003800000 */
.L_x_503:
        /* <DEDUP_REMOVED lines=11> */
.L_x_528:


//--------------------- .text._ZN3cub18CUB_300001_SM_10006detail8for_each13static_kernelINS2_12policy_hub_t12policy_500_tElNS2_12op_wrapper_tIlN6thrust24THRUST_300001_SM_1000_NS8cuda_cub10generate_fIPDoFivEEENS8_6detail15normal_iteratorINS8_10device_ptrIfEEEEEEEEvT0_T1_ --------------------------
	.section	.text._ZN3cub18CUB_300001_SM_10006detail8for_each13static_kernelINS2_12policy_hub_t12policy_500_tElNS2_12op_wrapper_tIlN6thrust24THRUST_300001_SM_1000_NS8cuda_cub10generate_fIPDoFivEEENS8_6detail15normal_iteratorINS8_10device_ptrIfEEEEEEEEvT0_T1_,"ax",@progbits
	.align	128
        .global         _ZN3cub18CUB_300001_SM_10006detail8for_each13static_kernelINS2_12policy_hub_t12policy_500_tElNS2_12op_wrapper_tIlN6thrust24THRUST_300001_SM_1000_NS8cuda_cub10generate_fIPDoFivEEENS8_6detail15normal_iteratorINS8_10device_ptrIfEEEEEEEEvT0_T1_
        .type           _ZN3cub18CUB_300001_SM_10006detail8for_each13static_kernelINS2_12policy_hub_t12policy_500_tElNS2_12op_wrapper_tIlN6thrust24THRUST_300001_SM_1000_NS8cuda_cub10generate_fIPDoFivEEENS8_6detail15normal_iteratorINS8_10device_ptrIfEEEEEEEEvT0_T1_,@function
        .size           _ZN3cub18CUB_300001_SM_10006detail8for_each13static_kernelINS2_12policy_hub_t12policy_500_tElNS2_12op_wrapper_tIlN6thrust24THRUST_300001_SM_1000_NS8cuda_cub10generate_fIPDoFivEEENS8_6detail15normal_iteratorINS8_10device_ptrIfEEEEEEEEvT0_T1_,(.L_x_529 - _ZN3cub18CUB_300001_SM_10006detail8for_each13static_kernelINS2_12policy_hub_t12policy_500_tElNS2_12op_wrapper_tIlN6thrust24THRUST_300001_SM_1000_NS8cuda_cub10generate_fIPDoFivEEENS8_6detail15normal_iteratorINS8_10device_ptrIfEEEEEEEEvT0_T1_)
        .other          _ZN3cub18CUB_300001_SM_10006detail8for_each13static_kernelINS2_12policy_hub_t12policy_500_tElNS2_12op_wrapper_tIlN6thrust24THRUST_300001_SM_1000_NS8cuda_cub10generate_fIPDoFivEEENS8_6detail15normal_iteratorINS8_10device_ptrIfEEEEEEEEvT0_T1_,@"STO_CUDA_ENTRY STV_DEFAULT"
_ZN3cub18CUB_300001_SM_10006detail8for_each13static_kernelINS2_12policy_hub_t12policy_500_tElNS2_12op_wrapper_tIlN6thrust24THRUST_300001_SM_1000_NS8cuda_cub10generate_fIPDoFivEEENS8_6detail15normal_iteratorINS8_10device_ptrIfEEEEEEEEvT0_T1_:
.text._ZN3cub18CUB_300001_SM_10006detail8for_each13static_kernelINS2_12policy_hub_t12policy_500_tElNS2_12op_wrapper_tIlN6thrust24THRUST_300001_SM_1000_NS8cuda_cub10generate_fIPDoFivEEENS8_6detail15normal_iteratorINS8_10device_ptrIfEEEEEEEEvT0_T1_:
[----:B------:R-:W-:Y:S08]  /*0000*/  LDC R1, c[0x0][0x37c] ;  /* 0x0000df00ff017b82 */ /* 0x000ff00000000800 */
[----:B------:R-:W0:Y:S01]  /*0010*/  S2UR UR4, SR_CTAID.X ;  /* 0x00000000000479c3 */ /* 0x000e220000002500 */
[----:B------:R-:W1:Y:S01]  /*0020*/  LDCU.64 UR38, c[0x0][0x380] ;  /* 0x00007000ff2677ac */ /* 0x000e620008000a00 */
[----:B------:R-:W2:Y:S01]  /*0030*/  LDCU.64 UR36, c[0x0][0x358] ;  /* 0x00006b00ff2477ac */ /* 0x000ea20008000a00 */
[----:B0-----:R-:W-:-:S04]  /*0040*/  UIMAD.WIDE.U32 UR4, UR4, 0x200, URZ ;  /* 0x00000200040478a5 */ /* 0x001fc8000f8e00ff */
[----:B-1----:R-:W-:-:S04]  /*0050*/  UIADD3 UR38, UP0, UPT, -UR4, UR38, URZ ;  /* 0x0000002604267290 */ /* 0x002fc8000ff1e1ff */
[----:B------:R-:W-:Y:S02]  /*0060*/  UIADD3.X UR6, UPT, UPT, ~UR5, UR39, URZ, UP0, !UPT ;  /* 0x0000002705067290 */ /* 0x000fe400087fe5ff */
[----:B------:R-:W-:-:S04]  /*0070*/  UISETP.GE.U32.AND UP0, UPT, UR38, 0x200, UPT ;  /* 0x000002002600788c */ /* 0x000fc8000bf06070 */
[----:B------:R-:W-:-:S09]  /*0080*/  UISETP.GE.AND.EX UP0, UPT, UR6, URZ, UPT, UP0 ;  /* 0x000000ff0600728c */ /* 0x000fd2000bf06300 */
[----:B--2---:R-:W-:Y:S05]  /*0090*/  BRA.U !UP0, `(.L_x_504) ;  /* 0x00000001084c7547 */ /* 0x004fea000b800000 */
[----:B------:R-:W0:Y:S01]  /*00a0*/  S2R R0, SR_TID.X ;  /* 0x0000000000007919 */ /* 0x000e220000002100 */
[----:B------:R-:W1:Y:S01]  /*00b0*/  LDC.64 R4, c[0x0][0x390] ;  /* 0x0000e400ff047b82 */ /* 0x000e620000000a00 */
[----:B------:R-:W2:Y:S01]  /*00c0*/  LDCU.64 UR6, c[0x0][0x388] ;  /* 0x00007100ff0677ac */ /* 0x000ea20008000a00 */
[----:B0-----:R-:W-:-:S04]  /*00d0*/  IADD3 R0, P0, PT, R0, UR4, RZ ;  /* 0x0000000400007c10 */ /* 0x001fc8000ff1e0ff */
[----:B--2---:R-:W-:Y:S01]  /*00e0*/  LEA R16, P1, R0, UR6, 0x2 ;  /* 0x0000000600107c11 */ /* 0x004fe2000f8210ff */
[----:B------:R-:W-:-:S05]  /*00f0*/  IMAD.X R3, RZ, RZ, UR5, P0 ;  /* 0x00000005ff037e24 */ /* 0x000fca00080e06ff */
[----:B------:R-:W-:Y:S02]  /*0100*/  LEA.HI.X R17, R0, UR7, R3, 0x2, P1 ;  /* 0x0000000700117c11 */ /* 0x000fe400088f1403 */
[----:B------:R-:W-:Y:S01]  /*0110*/  MOV R20, 0x140 ;  /* 0x0000014000147802 */ /* 0x000fe20000000f00 */
[----:B------:R-:W-:-:S07]  /*0120*/  IMAD.MOV.U32 R21, RZ, RZ, 0x0 ;  /* 0x00000000ff157424 */ /* 0x000fce00078e00ff */
[----:B-1----:R-:W-:Y:S05]  /*0130*/  CALL.REL.NOINC R4 `(_ZN3cub18CUB_300001_SM_10006detail8for_each13static_kernelINS2_12policy_hub_t12policy_500_tElNS2_12op_wrapper_tIlN6thrust24THRUST_300001_SM_1000_NS8cuda_cub10generate_fIPDoFivEEENS8_6detail15normal_iteratorINS8_10device_ptrIfEEEEEEEEvT0_T1_) ;  /* 0xfffffffc04b07344 */ /* 0x002fea0003c3ffff */
[----:B------:R-:W-:Y:S02]  /*0140*/  I2FP.F32.S32 R3, R4 ;  /* 0x0000000400037245 */ /* 0x000fe40000201400 */
[----:B------:R-:W0:Y:S03]  /*0150*/  LDC.64 R4, c[0x0][0x390] ;  /* 0x0000e400ff047b82 */ /* 0x000e260000000a00 */
[----:B------:R1:W-:Y:S01]  /*0160*/  STG.E desc[UR36][R16.64], R3 ;  /* 0x0000000310007986 */ /* 0x0003e2000c101924 */
[----:B------:R-:W-:Y:S01]  /*0170*/  MOV R20, 0x1a0 ;  /* 0x000001a000147802 */ /* 0x000fe20000000f00 */
[----:B------:R-:W-:-:S07]  /*0180*/  IMAD.MOV.U32 R21, RZ, RZ, 0x0 ;  /* 0x00000000ff157424 */ /* 0x000fce00078e00ff */
[----:B01----:R-:W-:Y:S05]  /*0190*/  CALL.REL.NOINC R4 `(_ZN3cub18CUB_300001_SM_10006detail8for_each13static_kernelINS2_12policy_hub_t12policy_500_tElNS2_12op_wrapper_tIlN6thrust24THRUST_300001_SM_1000_NS8cuda_cub10generate_fIPDoFivEEENS8_6detail15normal_iteratorINS8_10device_ptrIfEEEEEEEEvT0_T1_) ;  /* 0xfffffffc04987344 */ /* 0x003fea0003c3ffff */
[----:B------:R-:W-:-:S05]  /*01a0*/  I2FP.F32.S32 R3, R4 ;  /* 0x0000000400037245 */ /* 0x000fca0000201400 */
[----:B------:R-:W-:Y:S01]  /*01b0*/  STG.E desc[UR36][R16.64+0x400], R3 ;  /* 0x0004000310007986 */ /* 0x000fe2000c101924 */
[----:B------:R-:W-:Y:S05]  /*01c0*/  EXIT ;  /* 0x000000000000794d */ /* 0x000fea0003800000 */
.L_x_504:
[----:B------:R-:W0:Y:S01]  /*01d0*/  S2R R2, SR_TID.X ;  /* 0x0000000000027919 */ /* 0x000e220000002100 */
[----:B------:R-:W-:Y:S01]  /*01e0*/  USHF.R.S32.HI UR39, URZ, 0x1f, UR38 ;  /* 0x0000001fff277899 */ /* 0x000fe20008011426 */
[----:B------:R-:W-:Y:S01]  /*01f0*/  BSSY.RECONVERGENT B6, `(.L_x_505) ;  /* 0x0000010000067945 */ /* 0x000fe20003800200 */
[----:B------:R-:W1:Y:S04]  /*0200*/  LDCU.64 UR6, c[0x0][0x388] ;  /* 0x00007100ff0677ac */ /* 0x000e680008000a00 */
[----:B------:R-:W-:Y:S01]  /*0210*/  IMAD.U32 R4, RZ, RZ, UR39 ;  /* 0x00000027ff047e24 */ /* 0x000fe2000f8e00ff */
[C---:B0-----:R-:W-:Y:S02]  /*0220*/  ISETP.LT.U32.AND P0, PT, R2.reuse, UR38, PT ;  /* 0x0000002602007c0c */ /* 0x041fe4000bf01070 */
[----:B------:R-:W-:-:S02]  /*0230*/  IADD3 R0, P1, PT, R2, UR4, RZ ;  /* 0x0000000402007c10 */ /* 0x000fc4000ff3e0ff */
[----:B------:R-:W-:-:S03]  /*0240*/  ISETP.GT.AND.EX P0, PT, R4, RZ, PT, P0 ;  /* 0x000000ff0400720c */ /* 0x000fc60003f04300 */
[----:B------:R-:W-:Y:S01]  /*0250*/  IMAD.X R3, RZ, RZ, UR5, P1 ;  /* 0x00000005ff037e24 */ /* 0x000fe200088e06ff */
[----:B-1----:R-:W-:-:S04]  /*0260*/  LEA R16, P1, R0, UR6, 0x2 ;  /* 0x0000000600107c11 */ /* 0x002fc8000f8210ff */
[----:B------:R-:W-:-:S05]  /*0270*/  LEA.HI.X R17, R0, UR7, R3, 0x2, P1 ;  /* 0x0000000700117c11 */ /* 0x000fca00088f1403 */
[----:B------:R-:W-:Y:S05]  /*0280*/  @!P0 BRA `(.L_x_506) ;  /* 0x0000000000188947 */ /* 0x000fea0003800000 */
[----:B------:R-:W0:Y:S01]  /*0290*/  LDC.64 R4, c[0x0][0x390] ;  /* 0x0000e400ff047b82 */ /* 0x000e220000000a00 */
[----:B------:R-:W-:Y:S01]  /*02a0*/  MOV R20, 0x2d0 ;  /* 0x000002d000147802 */ /* 0x000fe20000000f00 */
[----:B------:R-:W-:-:S07]  /*02b0*/  IMAD.MOV.U32 R21, RZ, RZ, 0x0 ;  /* 0x00000000ff157424 */ /* 0x000fce00078e00ff */
[----:B0-----:R-:W-:Y:S05]  /*02c0*/  CALL.REL.NOINC R4 `(_ZN3cub18CUB_300001_SM_10006detail8for_each13static_kernelINS2_12policy_hub_t12policy_500_tElNS2_12op_wrapper_tIlN6thrust24THRUST_300001_SM_1000_NS8cuda_cub10generate_fIPDoFivEEENS8_6detail15normal_iteratorINS8_10device_ptrIfEEEEEEEEvT0_T1_) ;  /* 0xfffffffc044c7344 */ /* 0x001fea0003c3ffff */
[----:B------:R-:W-:-:S05]  /*02d0*/  I2FP.F32.S32 R3, R4 ;  /* 0x0000000400037245 */ /* 0x000fca0000201400 */
[----:B------:R0:W-:Y:S02]  /*02e0*/  STG.E desc[UR36][R16.64], R3 ;  /* 0x0000000310007986 */ /* 0x0001e4000c101924 */
.L_x_506:
[----:B------:R-:W-:Y:S05]  /*02f0*/  BSYNC.RECONVERGENT B6 ;  /* 0x0000000000067941 */ /* 0x000fea0003800200 */
.L_x_505:
[----:B------:R-:W-:Y:S02]  /*0300*/  VIADD R2, R2, 0x100 ;  /* 0x0000010002027836 */ /* 0x000fe40000000000 */
[----:B------:R-:W-:-:S03]  /*0310*/  IMAD.U32 R0, RZ, RZ, UR39 ;  /* 0x00000027ff007e24 */ /* 0x000fc6000f8e00ff */
[----:B------:R-:W-:-:S04]  /*0320*/  ISETP.LT.U32.AND P0, PT, R2, UR38, PT ;  /* 0x0000002602007c0c */ /* 0x000fc8000bf01070 */
[----:B------:R-:W-:-:S13]  /*0330*/  ISETP.GT.AND.EX P0, PT, R0, RZ, PT, P0 ;  /* 0x000000ff0000720c */ /* 0x000fda0003f04300 */
[----:B------:R-:W-:Y:S05]  /*0340*/  @!P0 EXIT ;  /* 0x000000000000894d */ /* 0x000fea0003800000 */
[----:B------:R-:W1:Y:S01]  /*0350*/  LDC.64 R4, c[0x0][0x390] ;  /* 0x0000e400ff047b82 */ /* 0x000e620000000a00 */
[----:B------:R-:W-:Y:S01]  /*0360*/  MOV R20, 0x390 ;  /* 0x0000039000147802 */ /* 0x000fe20000000f00 */
[----:B------:R-:W-:-:S07]  /*0370*/  IMAD.MOV.U32 R21, RZ, RZ, 0x0 ;  /* 0x00000000ff157424 */ /* 0x000fce00078e00ff */
[----:B01----:R-:W-:Y:S05]  /*0380*/  CALL.REL.NOINC R4 `(_ZN3cub18CUB_300001_SM_10006detail8for_each13static_kernelINS2_12policy_hub_t12policy_500_tElNS2_12op_wrapper_tIlN6thrust24THRUST_300001_SM_1000_NS8cuda_cub10generate_fIPDoFivEEENS8_6detail15normal_iteratorINS8_10device_ptrIfEEEEEEEEvT0_T1_) ;  /* 0xfffffffc041c7344 */ /* 0x003fea0003c3ffff */
[----:B------:R-:W-:-:S05]  /*0390*/  I2FP.F32.S32 R3, R4 ;  /* 0x0000000400037245 */ /* 0x000fca0000201400 */
[----:B------:R-:W-:Y:S01]  /*03a0*/  STG.E desc[UR36][R16.64+0x400], R3 ;  /* 0x0004000310007986 */ /* 0x000fe2000c101924 */
[----:B------:R-:W-:Y:S05]  /*03b0*/  EXIT ;  /* 0x000000000000794d */ /* 0x000fea0003800000 */
.L_x_507:
        /* <DEDUP_REMOVED lines=12> */
.L_x_529:


//--------------------- .text._ZN3cub18CUB_300001_SM_10006detail8for_each13static_kernelINS2_12policy_hub_t12policy_500_tElN6thrust24THRUST_300001_SM_1000_NS8cuda_cub10__tabulate7functorINS7_6detail15normal_iteratorINS7_10device_ptrIfEEEENS7_6system6detail7generic6detail22compute_sequence_valueIfvEElEEEEvT0_T1_ --------------------------
	.section	.text._ZN3cub18CUB_300001_SM_10006detail8for_each13static_kernelINS2_12policy_hub_t12policy_500_tElN6thrust24THRUST_300001_SM_1000_NS8cuda_cub10__tabulate7functorINS7_6detail15normal_iteratorINS7_10device_ptrIfEEEENS7_6system6detail7generic6detail22compute_sequence_valueIfvEElEEEEvT0_T1_,"ax",@progbits
	.align	128
        .global         _ZN3cub18CUB_300001_SM_10006detail8for_each13static_kernelINS2_12policy_hub_t12policy_500_tElN6thrust24THRUST_300001_SM_1000_NS8cuda_cub10__tabulate7functorINS7_6detail15normal_iteratorINS7_10device_ptrIfEEEENS7_6system6detail7generic6detail22compute_sequence_valueIfvEElEEEEvT0_T1_
        .type           _ZN3cub18CUB_300001_SM_10006detail8for_each13static_kernelINS2_12policy_hub_t12policy_500_tElN6thrust24THRUST_300001_SM_1000_NS8cuda_cub10__tabulate7functorINS7_6detail15normal_iteratorINS7_10device_ptrIfEEEENS7_6system6detail7generic6detail22compute_sequence_valueIfvEElEEEEvT0_T1_,@function
        .size           _ZN3cub18CUB_300001_SM_10006detail8for_each13static_kernelINS2_12policy_hub_t12policy_500_tElN6thrust24THRUST_300001_SM_1000_NS8cuda_cub10__tabulate7functorINS7_6detail15normal_iteratorINS7_10device_ptrIfEEEENS7_6system6detail7generic6detail22compute_sequence_valueIfvEElEEEEvT0_T1_,(.L_x_530 - _ZN3cub18CUB_300001_SM_10006detail8for_each13static_kernelINS2_12policy_hub_t12policy_500_tElN6thrust24THRUST_300001_SM_1000_NS8cuda_cub10__tabulate7functorINS7_6detail15normal_iteratorINS7_10device_ptrIfEEEENS7_6system6detail7generic6detail22compute_sequence_valueIfvEElEEEEvT0_T1_)
        .other          _ZN3cub18CUB_300001_SM_10006detail8for_each13static_kernelINS2_12policy_hub_t12policy_500_tElN6thrust24THRUST_300001_SM_1000_NS8cuda_cub10__tabulate7functorINS7_6detail15normal_iteratorINS7_10device_ptrIfEEEENS7_6system6detail7generic6detail22compute_sequence_valueIfvEElEEEEvT0_T1_,@"STO_CUDA_ENTRY STV_DEFAULT"
_ZN3cub18CUB_300001_SM_10006detail8for_each13static_kernelINS2_12policy_hub_t12policy_500_tElN6thrust24THRUST_300001_SM_1000_NS8cuda_cub10__tabulate7functorINS7_6detail15normal_iteratorINS7_10device_ptrIfEEEENS7_6system6detail7generic6detail22compute_sequence_valueIfvEElEEEEvT0_T1_:
.text._ZN3cub18CUB_300001_SM_10006detail8for_each13static_kernelINS2_12policy_hub_t12policy_500_tElN6thrust24THRUST_300001_SM_1000_NS8cuda_cub10__tabulate7functorINS7_6detail15normal_iteratorINS7_10device_ptrIfEEEENS7_6system6detail7generic6detail22compute_sequence_valueIfvEElEEEEvT0_T1_:
        /* <DEDUP_REMOVED lines=13> */
[----:B0-----:R-:W-:-:S05]  /*00d0*/  IADD3 R4, P0, PT, R4, UR4, RZ ;  /* 0x0000000404047c10 */ /* 0x001fca000ff1e0ff */
[----:B------:R-:W-:Y:S01]  /*00e0*/  IMAD.X R5, RZ, RZ, UR5, P0 ;  /* 0x00000005ff057e24 */ /* 0x000fe200080e06ff */
[----:B------:R-:W-:-:S03]  /*00f0*/  IADD3 R6, P0, PT, R4, 0x100, RZ ;  /* 0x0000010004067810 */ /* 0x000fc60007f1e0ff */
[----:B------:R-:W1:Y:S02]  /*0100*/  I2F.U64 R9, R4 ;  /* 0x0000000400097312 */ /* 0x000e640000301000 */
[----:B------:R-:W-:Y:S01]  /*0110*/  IMAD.X R7, RZ, RZ, R5, P0 ;  /* 0x000000ffff077224 */ /* 0x000fe200000e0605 */
[----:B--2---:R-:W-:-:S04]  /*0120*/  LEA R2, P0, R4, UR10, 0x2 ;  /* 0x0000000a04027c11 */ /* 0x004fc8000f8010ff */
[----:B------:R-:W-:Y:S01]  /*0130*/  LEA.HI.X R3, R4, UR11, R5, 0x2, P0 ;  /* 0x0000000b04037c11 */ /* 0x000fe200080f1405 */
[----:B------:R-:W0:Y:S01]  /*0140*/  I2F.U64 R7, R6 ;  /* 0x0000000600077312 */ /* 0x000e220000301000 */
[----:B-1----:R-:W-:-:S05]  /*0150*/  FFMA R9, R9, R11, R10 ;  /* 0x0000000b09097223 */ /* 0x002fca000000000a */
[----:B------:R-:W-:Y:S01]  /*0160*/  STG.E desc[UR8][R2.64], R9 ;  /* 0x0000000902007986 */ /* 0x000fe2000c101908 */
[----:B0-----:R-:W-:-:S05]  /*0170*/  FFMA R11, R7, R11, R10 ;  /* 0x0000000b070b7223 */ /* 0x001fca000000000a */
[----:B------:R-:W-:Y:S01]  /*0180*/  STG.E desc[UR8][R2.64+0x400], R11 ;  /* 0x0004000b02007986 */ /* 0x000fe2000c101908 */
[----:B------:R-:W-:Y:S05]  /*0190*/  EXIT ;  /* 0x000000000000794d */ /* 0x000fea0003800000 */
.L_x_508:
[----:B------:R-:W0:Y:S01]  /*01a0*/  S2R R2, SR_TID.X ;  /* 0x0000000000027919 */ /* 0x000e220000002100 */
[----:B------:R-:W-:Y:S01]  /*01b0*/  USHF.R.S32.HI UR7, URZ, 0x1f, UR6 ;  /* 0x0000001fff077899 */ /* 0x000fe20008011406 */
[----:B------:R-:W-:Y:S05]  /*01c0*/  BSSY.RECONVERGENT B0, `(.L_x_509) ;  /* 0x0000012000007945 */ /* 0x000fea0003800200 */
[----:B------:R-:W-:Y:S02]  /*01d0*/  IMAD.U32 R3, RZ, RZ, UR7 ;  /* 0x00000007ff037e24 */ /* 0x000fe4000f8e00ff */
[----:B------:R-:W-:Y:S01]  /*01e0*/  IMAD.U32 R4, RZ, RZ, UR7 ;  /* 0x00000007ff047e24 */ /* 0x000fe2000f8e00ff */
[C---:B0-----:R-:W-:Y:S01]  /*01f0*/  ISETP.LT.U32.AND P0, PT, R2.reuse, UR6, PT ;  /* 0x0000000602007c0c */ /* 0x041fe2000bf01070 */
[----:B------:R-:W-:-:S03]  /*0200*/  VIADD R0, R2, 0x100 ;  /* 0x0000010002007836 */ /* 0x000fc60000000000 */
[----:B------:R-:W-:Y:S02]  /*0210*/  ISETP.GT.AND.EX P0, PT, R3, RZ, PT, P0 ;  /* 0x000000ff0300720c */ /* 0x000fe40003f04300 */
[----:B------:R-:W-:-:S04]  /*0220*/  ISETP.LT.U32.AND P1, PT, R0, UR6, PT ;  /* 0x0000000600007c0c */ /* 0x000fc8000bf21070 */
[----:B------:R-:W-:-:S07]  /*0230*/  ISETP.GT.AND.EX P1, PT, R4, RZ, PT, P1 ;  /* 0x000000ff0400720c */ /* 0x000fce0003f24310 */
[----:B------:R-:W-:Y:S06]  /*0240*/  @!P0 BRA `(.L_x_510) ;  /* 0x0000000000248947 */ /* 0x000fec0003800000 */
[----:B------:R-:W-:Y:S01]  /*0250*/  IADD3 R2, P0, PT, R2, UR4, RZ ;  /* 0x0000000402027c10 */ /* 0x000fe2000ff1e0ff */
[----:B------:R-:W0:Y:S01]  /*0260*/  LDC.64 R8, c[0x0][0x390] ;  /* 0x0000e400ff087b82 */ /* 0x000e220000000a00 */
[----:B------:R-:W1:Y:S03]  /*0270*/  LDCU.64 UR10, c[0x0][0x388] ;  /* 0x00007100ff0a77ac */ /* 0x000e660008000a00 */
[----:B------:R-:W-:-:S04]  /*0280*/  IMAD.X R3, RZ, RZ, UR5, P0 ;  /* 0x00000005ff037e24 */ /* 0x000fc800080e06ff */
[----:B------:R-:W0:Y:S01]  /*0290*/  I2F.U64 R7, R2 ;  /* 0x0000000200077312 */ /* 0x000e220000301000 */
[----:B-1----:R-:W-:-:S04]  /*02a0*/  LEA R4, P0, R2, UR10, 0x2 ;  /* 0x0000000a02047c11 */ /* 0x002fc8000f8010ff */
[----:B------:R-:W-:Y:S01]  /*02b0*/  LEA.HI.X R5, R2, UR11, R3, 0x2, P0 ;  /* 0x0000000b02057c11 */ /* 0x000fe200080f1403 */
[----:B0-----:R-:W-:-:S05]  /*02c0*/  FFMA R7, R7, R9, R8 ;  /* 0x0000000907077223 */ /* 0x001fca0000000008 */
[----:B------:R0:W-:Y:S03]  /*02d0*/  STG.E desc[UR8][R4.64], R7 ;  /* 0x0000000704007986 */ /* 0x0001e6000c101908 */
.L_x_510:
[----:B------:R-:W-:Y:S05]  /*02e0*/  BSYNC.RECONVERGENT B0 ;  /* 0x0000000000007941 */ /* 0x000fea0003800200 */
.L_x_509:
[----:B------:R-:W-:Y:S05]  /*02f0*/  @!P1 EXIT ;  /* 0x000000000000994d */ /* 0x000fea0003800000 */
[----:B------:R-:W-:Y:S01]  /*0300*/  IADD3 R2, P0, PT, R0, UR4, RZ ;  /* 0x0000000400027c10 */ /* 0x000fe2000ff1e0ff */
[----:B------:R-:W1:Y:S01]  /*0310*/  LDC.64 R8, c[0x0][0x390] ;  /* 0x0000e400ff087b82 */ /* 0x000e620000000a00 */
[----:B------:R-:W2:Y:S03]  /*0320*/  LDCU.64 UR6, c[0x0][0x388] ;  /* 0x00007100ff0677ac */ /* 0x000ea60008000a00 */
[----:B------:R-:W-:-:S04]  /*0330*/  IMAD.X R3, RZ, RZ, UR5, P0 ;  /* 0x00000005ff037e24 */ /* 0x000fc800080e06ff */
[----:B0-----:R-:W1:Y:S01]  /*0340*/  I2F.U64 R7, R2 ;  /* 0x0000000200077312 */ /* 0x001e620000301000 */
[----:B--2---:R-:W-:-:S04]  /*0350*/  LEA R4, P0, R2, UR6, 0x2 ;  /* 0x0000000602047c11 */ /* 0x004fc8000f8010ff */
[----:B------:R-:W-:Y:S01]  /*0360*/  LEA.HI.X R5, R2, UR7, R3, 0x2, P0 ;  /* 0x0000000702057c11 */ /* 0x000fe200080f1403 */
[----:B-1----:R-:W-:-:S05]  /*0370*/  FFMA R7, R7, R9, R8 ;  /* 0x0000000907077223 */ /* 0x002fca0000000008 */
[----:B------:R-:W-:Y:S01]  /*0380*/  STG.E desc[UR8][R4.64], R7 ;  /* 0x0000000704007986 */ /* 0x000fe2000c101908 */
[----:B------:R-:W-:Y:S05]  /*0390*/  EXIT ;  /* 0x000000000000794d */ /* 0x000fea0003800000 */
.L_x_511:
        /* <DEDUP_REMOVED lines=14> */
.L_x_530:


//--------------------- .text._ZN3cub18CUB_300001_SM_10006detail8for_each13static_kernelINS2_12policy_hub_t12policy_500_tEmN6thrust24THRUST_300001_SM_1000_NS8cuda_cub20__uninitialized_fill7functorINS7_10device_ptrIfEEfEEEEvT0_T1_ --------------------------
	.section	.text._ZN3cub18CUB_300001_SM_10006detail8for_each13static_kernelINS2_12policy_hub_t12policy_500_tEmN6thrust24THRUST_300001_SM_1000_NS8cuda_cub20__uninitialized_fill7functorINS7_10device_ptrIfEEfEEEEvT0_T1_,"ax",@progbits
	.align	128
        .global         _ZN3cub18CUB_300001_SM_10006detail8for_each13static_kernelINS2_12policy_hub_t12policy_500_tEmN6thrust24THRUST_300001_SM_1000_NS8cuda_cub20__uninitialized_fill7functorINS7_10device_ptrIfEEfEEEEvT0_T1_
        .type           _ZN3cub18CUB_300001_SM_10006detail8for_each13static_kernelINS2_12policy_hub_t12policy_500_tEmN6thrust24THRUST_300001_SM_1000_NS8cuda_cub20__uninitialized_fill7functorINS7_10device_ptrIfEEfEEEEvT0_T1_,@function
        .size           _ZN3cub18CUB_300001_SM_10006detail8for_each13static_kernelINS2_12policy_hub_t12policy_500_tEmN6thrust24THRUST_300001_SM_1000_NS8cuda_cub20__uninitialized_fill7functorINS7_10device_ptrIfEEfEEEEvT0_T1_,(.L_x_531 - _ZN3cub18CUB_300001_SM_10006detail8for_each13static_kernelINS2_12policy_hub_t12policy_500_tEmN6thrust24THRUST_300001_SM_1000_NS8cuda_cub20__uninitialized_fill7functorINS7_10device_ptrIfEEfEEEEvT0_T1_)
        .other          _ZN3cub18CUB_300001_SM_10006detail8for_each13static_kernelINS2_12policy_hub_t12policy_500_tEmN6thrust24THRUST_300001_SM_1000_NS8cuda_cub20__uninitialized_fill7functorINS7_10device_ptrIfEEfEEEEvT0_T1_,@"STO_CUDA_ENTRY STV_DEFAULT"
_ZN3cub18CUB_300001_SM_10006detail8for_each13static_kernelINS2_12policy_hub_t12policy_500_tEmN6thrust24THRUST_300001_SM_1000_NS8cuda_cub20__uninitialized_fill7functorINS7_10device_ptrIfEEfEEEEvT0_T1_:
.text._ZN3cub18CUB_300001_SM_10006detail8for_each13static_kernelINS2_12policy_hub_t12policy_500_tEmN6thrust24THRUST_300001_SM_1000_NS8cuda_cub20__uninitialized_fill7functorINS7_10device_ptrIfEEfEEEEvT0_T1_:
        /* <DEDUP_REMOVED lines=8> */
[----:B------:R-:W-:-:S09]  /*0080*/  UISETP.GE.U32.AND.EX UP0, UPT, UR7, URZ, UPT, UP0 ;  /* 0x000000ff0700728c */ /* 0x000fd2000bf06100 */
[----:B--2---:R-:W-:Y:S05]  /*0090*/  BRA.U !UP0, `(.L_x_512) ;  /* 0x0000000108287547 */ /* 0x004fea000b800000 */
[----:B------:R-:W0:Y:S01]  /*00a0*/  S2R R0, SR_TID.X ;  /* 0x0000000000007919 */ /* 0x000e220000002100 */
[----:B------:R-:W1:Y:S01]  /*00b0*/  LDCU.64 UR6, c[0x0][0x388] ;  /* 0x00007100ff0677ac */ /* 0x000e620008000a00 */
[----:B------:R-:W2:Y:S01]  /*00c0*/  LDC R5, c[0x0][0x390] ;  /* 0x0000e400ff057b82 */ /* 0x000ea20000000800 */
[----:B0-----:R-:W-:-:S05]  /*00d0*/  IADD3 R0, P0, PT, R0, UR4, RZ ;  /* 0x0000000400007c10 */ /* 0x001fca000ff1e0ff */
[----:B------:R-:W-:Y:S01]  /*00e0*/  IMAD.X R3, RZ, RZ, UR5, P0 ;  /* 0x00000005ff037e24 */ /* 0x000fe200080e06ff */
[----:B-1----:R-:W-:-:S04]  /*00f0*/  LEA R2, P0, R0, UR6, 0x2 ;  /* 0x0000000600027c11 */ /* 0x002fc8000f8010ff */
[----:B------:R-:W-:-:S05]  /*0100*/  LEA.HI.X R3, R0, UR7, R3, 0x2, P0 ;  /* 0x0000000700037c11 */ /* 0x000fca00080f1403 */
[----:B--2---:R-:W-:Y:S04]  /*0110*/  STG.E desc[UR8][R2.64], R5 ;  /* 0x0000000502007986 */ /* 0x004fe8000c101908 */
[----:B------:R-:W-:Y:S01]  /*0120*/  STG.E desc[UR8][R2.64+0x400], R5 ;  /* 0x0004000502007986 */ /* 0x000fe2000c101908 */
[----:B------:R-:W-:Y:S05]  /*0130*/  EXIT ;  /* 0x000000000000794d */ /* 0x000fea0003800000 */
.L_x_512:
[----:B------:R-:W0:Y:S01]  /*0140*/  S2R R0, SR_TID.X ;  /* 0x0000000000007919 */ /* 0x000e220000002100 */
[----:B------:R-:W-:Y:S01]  /*0150*/  IMAD.U32 R2, RZ, RZ, UR7 ;  /* 0x00000007ff027e24 */ /* 0x000fe2000f8e00ff */
[----:B------:R-:W1:Y:S01]  /*0160*/  LDCU.64 UR10, c[0x0][0x388] ;  /* 0x00007100ff0a77ac */ /* 0x000e620008000a00 */
[----:B------:R-:W-:Y:S01]  /*0170*/  IMAD.U32 R4, RZ, RZ, UR7 ;  /* 0x00000007ff047e24 */ /* 0x000fe2000f8e00ff */
[----:B0-----:R-:W-:-:S04]  /*0180*/  ISETP.LT.U32.AND P0, PT, R0, UR6, PT ;  /* 0x0000000600007c0c */ /* 0x001fc8000bf01070 */
[----:B------:R-:W-:Y:S01]  /*0190*/  ISETP.GT.U32.AND.EX P0, PT, R2, RZ, PT, P0 ;  /* 0x000000ff0200720c */ /* 0x000fe20003f04100 */
[C---:B------:R-:W-:Y:S01]  /*01a0*/  VIADD R2, R0.reuse, 0x100 ;  /* 0x0000010000027836 */ /* 0x040fe20000000000 */
[----:B------:R-:W-:-:S04]  /*01b0*/  IADD3 R0, P2, PT, R0, UR4, RZ ;  /* 0x0000000400007c10 */ /* 0x000fc8000ff5e0ff */
[----:B------:R-:W-:Y:S01]  /*01c0*/  ISETP.LT.U32.AND P1, PT, R2, UR6, PT ;  /* 0x0000000602007c0c */ /* 0x000fe2000bf21070 */
[----:B------:R-:W-:Y:S01]  /*01d0*/  IMAD.X R3, RZ, RZ, UR5, P2 ;  /* 0x00000005ff037e24 */ /* 0x000fe200090e06ff */
[----:B-1----:R-:W-:Y:S02]  /*01e0*/  LEA R2, P2, R0, UR10, 0x2 ;  /* 0x0000000a00027c11 */ /* 0x002fe4000f8410ff */
[----:B------:R-:W-:Y:S02]  /*01f0*/  ISETP.GT.U32.AND.EX P1, PT, R4, RZ, PT, P1 ;  /* 0x000000ff0400720c */ /* 0x000fe40003f24110 */
[----:B------:R-:W-:Y:S01]  /*0200*/  LEA.HI.X R3, R0, UR11, R3, 0x2, P2 ;  /* 0x0000000b00037c11 */ /* 0x000fe200090f1403 */
[----:B------:R-:W0:Y:S04]  /*0210*/  @P0 LDC R5, c[0x0][0x390] ;  /* 0x0000e400ff050b82 */ /* 0x000e280000000800 */
[----:B0-----:R0:W-:Y:S06]  /*0220*/  @P0 STG.E desc[UR8][R2.64], R5 ;  /* 0x0000000502000986 */ /* 0x0011ec000c101908 */
[----:B------:R-:W-:Y:S05]  /*0230*/  @!P1 EXIT ;  /* 0x000000000000994d */ /* 0x000fea0003800000 */
[----:B0-----:R-:W0:Y:S02]  /*0240*/  LDC R5, c[0x0][0x390] ;  /* 0x0000e400ff057b82 */ /* 0x001e240000000800 */
[----:B0-----:R-:W-:Y:S01]  /*0250*/  STG.E desc[UR8][R2.64+0x400], R5 ;  /* 0x0004000502007986 */ /* 0x001fe2000c101908 */
[----:B------:R-:W-:Y:S05]  /*0260*/  EXIT ;  /* 0x000000000000794d */ /* 0x000fea0003800000 */
.L_x_513:
        /* <DEDUP_REMOVED lines=9> */
.L_x_531:


//--------------------- .text._ZN3cub18CUB_300001_SM_10006detail11EmptyKernelIvEEvv --------------------------
	.section	.text._ZN3cub18CUB_300001_SM_10006detail11EmptyKernelIvEEvv,"ax",@progbits
	.align	128
        .global         _ZN3cub18CUB_300001_SM_10006detail11EmptyKernelIvEEvv
        .type           _ZN3cub18CUB_300001_SM_10006detail11EmptyKernelIvEEvv,@function
        .size           _ZN3cub18CUB_300001_SM_10006detail11EmptyKernelIvEEvv,(.L_x_532 - _ZN3cub18CUB_300001_SM_10006detail11EmptyKernelIvEEvv)
        .other          _ZN3cub18CUB_300001_SM_10006detail11EmptyKernelIvEEvv,@"STO_CUDA_ENTRY STV_DEFAULT"
_ZN3cub18CUB_300001_SM_10006detail11EmptyKernelIvEEvv:
.text._ZN3cub18CUB_300001_SM_10006detail11EmptyKernelIvEEvv:
[----:B------:R-:W-:Y:S01]  /*0000*/  LDC R1, c[0x0][0x37c] ;  /* 0x0000df00ff017b82 */ /* 0x000fe20000000800 */
[----:B------:R-:W-:Y:S05]  /*0010*/  EXIT ;  /* 0x000000000000794d */ /* 0x000fea0003800000 */
.L_x_514:
        /* <DEDUP_REMOVED lines=14> */
.L_x_532:


//--------------------- .nv.shared._ZN3cub18CUB_300001_SM_10006detail6reduce28DeviceReduceSingleTileKernelINS2_10policy_hubIfyN4cuda3__47maximumIfEEE10Policy1000EPfPdiS8_dfNS5_3std3__410__identityEEEvT0_T1_T2_T3_T4_T6_ --------------------------
	.section	.nv.shared._ZN3cub18CUB_300001_SM_10006detail6reduce28DeviceReduceSingleTileKernelINS2_10policy_hubIfyN4cuda3__47maximumIfEEE10Policy1000EPfPdiS8_dfNS5_3std3__410__identityEEEvT0_T1_T2_T3_T4_T6_,"aw",@nobits
	.sectionflags	@""
	.align	4
.nv.shared._ZN3cub18CUB_300001_SM_10006detail6reduce28DeviceReduceSingleTileKernelINS2_10policy_hubIfyN4cuda3__47maximumIfEEE10Policy1000EPfPdiS8_dfNS5_3std3__410__identityEEEvT0_T1_T2_T3_T4_T6_:
	.zero		1068


//--------------------- .nv.shared.reserved.0     --------------------------
	.section	.nv.shared.reserved.0,"aw",@nobits
	.weak		__nv_reservedSMEM_offset_0_alias
	.size		__nv_reservedSMEM_offset_0_alias, 0, 64
	.other		__nv_reservedSMEM_offset_0_alias,@"STO_CUDA_RESERVED_SHARED STV_DEFAULT"
__nv_reservedSMEM_offset_0_alias:
	.zero		0
	.zero		64


//--------------------- .nv.global                --------------------------
	.section	.nv.global,"aw",@nobits
.nv.global:
	.type		_ZN34_INTERNAL_83fbe3db_4_k_cu_f65d6a736thrust24THRUST_300001_SM_1000_NS3seqE,@object
	.size		_ZN34_INTERNAL_83fbe3db_4_k_cu_f65d6a736thrust24THRUST_300001_SM_1000_NS3seqE,(_ZN34_INTERNAL_83fbe3db_4_k_cu_f65d6a734cuda3std3__48in_placeE - _ZN34_INTERNAL_83fbe3db_4_k_cu_f65d6a736thrust24THRUST_300001_SM_1000_NS3seqE)
_ZN34_INTERNAL_83fbe3db_4_k_cu_f65d6a736thrust24THRUST_300001_SM_1000_NS3seqE:
	.zero		1
	.type		_ZN34_INTERNAL_83fbe3db_4_k_cu_f65d6a734cuda3std3__48in_placeE,@object
	.size		_ZN34_INTERNAL_83fbe3db_4_k_cu_f65d6a734cuda3std3__48in_placeE,(_ZN34_INTERNAL_83fbe3db_4_k_cu_f65d6a734cuda3std6ranges3__45__cpo4sizeE - _ZN34_INTERNAL_83fbe3db_4_k_cu_f65d6a734cuda3std3__48in_placeE)
_ZN34_INTERNAL_83fbe3db_4_k_cu_f65d6a734cuda3std3__48in_placeE:
	.zero		1
	.type		_ZN34_INTERNAL_83fbe3db_4_k_cu_f65d6a734cuda3std6ranges3__45__cpo4sizeE,@object
	.size		_ZN34_INTERNAL_83fbe3db_4_k_cu_f65d6a734cuda3std6ranges3__45__cpo4sizeE,(_ZN34_INTERNAL_83fbe3db_4_k_cu_f65d6a736thrust24THRUST_300001_SM_1000_NS12placeholders2_3E - _ZN34_INTERNAL_83fbe3db_4_k_cu_f65d6a734cuda3std6ranges3__45__cpo4sizeE)
_ZN34_INTERNAL_83fbe3db_4_k_cu_f65d6a734cuda3std6ranges3__45__cpo4sizeE:
	.zero		1
	.type		_ZN34_INTERNAL_83fbe3db_4_k_cu_f65d6a736thrust24THRUST_300001_SM_1000_NS12placeholders2_3E,@object
	.size		_ZN34_INTERNAL_83fbe3db_4_k_cu_f65d6a736thrust24THRUST_300001_SM_1000_NS12placeholders2_3E,(_ZN34_INTERNAL_83fbe3db_4_k_cu_f65d6a734cuda3std3__45__cpo6cbeginE - _ZN34_INTERNAL_83fbe3db_4_k_cu_f65d6a736thrust24THRUST_300001_SM_1000_NS12placeholders2_3E)
_ZN34_INTERNAL_83fbe3db_4_k_cu_f65d6a736thrust24THRUST_300001_SM_1000_NS12placeholders2_3E:
	.zero		1
	.type		_ZN34_INTERNAL_83fbe3db_4_k_cu_f65d6a734cuda3std3__45__cpo6cbeginE,@object
	.size		_ZN34_INTERNAL_83fbe3db_4_k_cu_f65d6a734cuda3std3__45__cpo6cbeginE,(_ZN34_INTERNAL_83fbe3db_4_k_cu_f65d6a734cuda3std6ranges3__45__cpo6cbeginE - _ZN34_INTERNAL_83fbe3db_4_k_cu_f65d6a734cuda3std3__45__cpo6cbeginE)
_ZN34_INTERNAL_83fbe3db_4_k_cu_f65d6a734cuda3std3__45__cpo6cbeginE:
	.zero		1
	.type		_ZN34_INTERNAL_83fbe3db_4_k_cu_f65d6a734cuda3std6ranges3__45__cpo6cbeginE,@object
	.size		_ZN34_INTERNAL_83fbe3db_4_k_cu_f65d6a734cuda3std6ranges3__45__cpo6cbeginE,(_ZN34_INTERNAL_83fbe3db_4_k_cu_f65d6a736thrust24THRUST_300001_SM_1000_NS12placeholders2_7E - _ZN34_INTERNAL_83fbe3db_4_k_cu_f65d6a734cuda3std6ranges3__45__cpo6cbeginE)
_ZN34_INTERNAL_83fbe3db_4_k_cu_f65d6a734cuda3std6ranges3__45__cpo6cbeginE:
	.zero		1
	.type		_ZN34_INTERNAL_83fbe3db_4_k_cu_f65d6a736thrust24THRUST_300001_SM_1000_NS12placeholders2_7E,@object
	.size		_ZN34_INTERNAL_83fbe3db_4_k_cu_f65d6a736thrust24THRUST_300001_SM_1000_NS12placeholders2_7E,(_ZN34_INTERNAL_83fbe3db_4_k_cu_f65d6a734cuda3std3__45__cpo7crbeginE - _ZN34_INTERNAL_83fbe3db_4_k_cu_f65d6a736thrust24THRUST_300001_SM_1000_NS12placeholders2_7E)
_ZN34_INTERNAL_83fbe3db_4_k_cu_f65d6a736thrust24THRUST_300001_SM_1000_NS12placeholders2_7E:
	.zero		1
	.type		_ZN34_INTERNAL_83fbe3db_4_k_cu_f65d6a734cuda3std3__45__cpo7crbeginE,@object
	.size		_ZN34_INTERNAL_83fbe3db_4_k_cu_f65d6a734cuda3std3__45__cpo7crbeginE,(_ZN34_INTERNAL_83fbe3db_4_k_cu_f65d6a734cuda3std6ranges3__45__cpo4nextE - _ZN34_INTERNAL_83fbe3db_4_k_cu_f65d6a734cuda3std3__45__cpo7crbeginE)
_ZN34_INTERNAL_83fbe3db_4_k_cu_f65d6a734cuda3std3__45__cpo7crbeginE:
	.zero		1
	.type		_ZN34_INTERNAL_83fbe3db_4_k_cu_f65d6a734cuda3std6ranges3__45__cpo4nextE,@object
	.size		_ZN34_INTERNAL_83fbe3db_4_k_cu_f65d6a734cuda3std6ranges3__45__cpo4nextE,(_ZN34_INTERNAL_83fbe3db_4_k_cu_f65d6a734cuda3std6ranges3__45__cpo4swapE - _ZN34_INTERNAL_83fbe3db_4_k_cu_f65d6a734cuda3std6ranges3__45__cpo4nextE)
_ZN34_INTERNAL_83fbe3db_4_k_cu_f65d6a734cuda3std6ranges3__45__cpo4nextE:
	.zero		1
	.type		_ZN34_INTERNAL_83fbe3db_4_k_cu_f65d6a734cuda3std6ranges3__45__cpo4swapE,@object
	.size		_ZN34_INTERNAL_83fbe3db_4_k_cu_f65d6a734cuda3std6ranges3__45__cpo4swapE,(_ZN34_INTERNAL_83fbe3db_4_k_cu_f65d6a736thrust24THRUST_300001_SM_1000_NS8cuda_cub10par_nosyncE - _ZN34_INTERNAL_83fbe3db_4_k_cu_f65d6a734cuda3std6ranges3__45__cpo4swapE)
_ZN34_INTERNAL_83fbe3db_4_k_cu_f65d6a734cuda3std6ranges3__45__cpo4swapE:
	.zero		1
	.type		_ZN34_INTERNAL_83fbe3db_4_k_cu_f65d6a736thrust24THRUST_300001_SM_1000_NS8cuda_cub10par_nosyncE,@object
	.size		_ZN34_INTERNAL_83fbe3db_4_k_cu_f65d6a736thrust24THRUST_300001_SM_1000_NS8cuda_cub10par_nosyncE,(_ZN34_INTERNAL_83fbe3db_4_k_cu_f65d6a736thrust24THRUST_300001_SM_1000_NS12placeholders2_9E - _ZN34_INTERNAL_83fbe3db_4_k_cu_f65d6a736thrust24THRUST_300001_SM_1000_NS8cuda_cub10par_nosyncE)
_ZN34_INTERNAL_83fbe3db_4_k_cu_f65d6a736thrust24THRUST_300001_SM_1000_NS8cuda_cub10par_nosyncE:
	.zero		1
	.type		_ZN34_INTERNAL_83fbe3db_4_k_cu_f65d6a736thrust24THRUST_300001_SM_1000_NS12placeholders2_9E,@object
	.size		_ZN34_INTERNAL_83fbe3db_4_k_cu_f65d6a736thrust24THRUST_300001_SM_1000_NS12placeholders2_9E,(_ZN34_INTERNAL_83fbe3db_4_k_cu_f65d6a734cuda3std3__436_GLOBAL__N__83fbe3db_4_k_cu_f65d6a736ignoreE - _ZN34_INTERNAL_83fbe3db_4_k_cu_f65d6a736thrust24THRUST_300001_SM_1000_NS12placeholders2_9E)
_ZN34_INTERNAL_83fbe3db_4_k_cu_f65d6a736thrust24THRUST_300001_SM_1000_NS12placeholders2_9E:
	.zero		1
	.type		_ZN34_INTERNAL_83fbe3db_4_k_cu_f65d6a734cuda3std3__436_GLOBAL__N__83fbe3db_4_k_cu_f65d6a736ignoreE,@object
	.size		_ZN34_INTERNAL_83fbe3db_4_k_cu_f65d6a734cuda3std3__436_GLOBAL__N__83fbe3db_4_k_cu_f65d6a736ignoreE,(_ZN34_INTERNAL_83fbe3db_4_k_cu_f65d6a734cuda3std6ranges3__45__cpo4dataE - _ZN34_INTERNAL_83fbe3db_4_k_cu_f65d6a734cuda3std3__436_GLOBAL__N__83fbe3db_4_k_cu_f65d6a736ignoreE)
_ZN34_INTERNAL_83fbe3db_4_k_cu_f65d6a734cuda3std3__436_GLOBAL__N__83fbe3db_4_k_cu_f65d6a736ignoreE:
	.zero		1
	.type		_ZN34_INTERNAL_83fbe3db_4_k_cu_f65d6a734cuda3std6ranges3__45__cpo4dataE,@object
	.size		_ZN34_INTERNAL_83fbe3db_4_k_cu_f65d6a734cuda3std6ranges3__45__cpo4dataE,(_ZN34_INTERNAL_83fbe3db_4_k_cu_f65d6a736thrust24THRUST_300001_SM_1000_NS12placeholders2_1E - _ZN34_INTERNAL_83fbe3db_4_k_cu_f65d6a734cuda3std6ranges3__45__cpo4dataE)
_ZN34_INTERNAL_83fbe3db_4_k_cu_f65d6a734cuda3std6ranges3__45__cpo4dataE:
	.zero		1
	.type		_ZN34_INTERNAL_83fbe3db_4_k_cu_f65d6a736thrust24THRUST_300001_SM_1000_NS12placeholders2_1E,@object
	.size		_ZN34_INTERNAL_83fbe3db_4_k_cu_f65d6a736thrust24THRUST_300001_SM_1000_NS12placeholders2_1E,(_ZN34_INTERNAL_83fbe3db_4_k_cu_f65d6a734cuda3std3__45__cpo5beginE - _ZN34_INTERNAL_83fbe3db_4_k_cu_f65d6a736thrust24THRUST_300001_SM_1000_NS12placeholders2_1E)
_ZN34_INTERNAL_83fbe3db_4_k_cu_f65d6a736thrust24THRUST_300001_SM_1000_NS12placeholders2_1E:
	.zero		1
	.type		_ZN34_INTERNAL_83fbe3db_4_k_cu_f65d6a734cuda3std3__45__cpo5beginE,@object
	.size		_ZN34_INTERNAL_83fbe3db_4_k_cu_f65d6a734cuda3std3__45__cpo5beginE,(_ZN34_INTERNAL_83fbe3db_4_k_cu_f65d6a734cuda3std6ranges3__45__cpo5beginE - _ZN34_INTERNAL_83fbe3db_4_k_cu_f65d6a734cuda3std3__45__cpo5beginE)
_ZN34_INTERNAL_83fbe3db_4_k_cu_f65d6a734cuda3std3__45__cpo5beginE:
	.zero		1
	.type		_ZN34_INTERNAL_83fbe3db_4_k_cu_f65d6a734cuda3std6ranges3__45__cpo5beginE,@object
	.size		_ZN34_INTERNAL_83fbe3db_4_k_cu_f65d6a734cuda3std6ranges3__45__cpo5beginE,(_ZN34_INTERNAL_83fbe3db_4_k_cu_f65d6a736thrust24THRUST_300001_SM_1000_NS12placeholders2_5E - _ZN34_INTERNAL_83fbe3db_4_k_cu_f65d6a734cuda3std6ranges3__45__cpo5beginE)
_ZN34_INTERNAL_83fbe3db_4_k_cu_f65d6a734cuda3std6ranges3__45__cpo5beginE:
	.zero		1
	.type		_ZN34_INTERNAL_83fbe3db_4_k_cu_f65d6a736thrust24THRUST_300001_SM_1000_NS12placeholders2_5E,@object
	.size		_ZN34_INTERNAL_83fbe3db_4_k_cu_f65d6a736thrust24THRUST_300001_SM_1000_NS12placeholders2_5E,(_ZN34_INTERNAL_83fbe3db_4_k_cu_f65d6a734cuda3std3__45__cpo6rbeginE - _ZN34_INTERNAL_83fbe3db_4_k_cu_f65d6a736thrust24THRUST_300001_SM_1000_NS12placeholders2_5E)
_ZN34_INTERNAL_83fbe3db_4_k_cu_f65d6a736thrust24THRUST_300001_SM_1000_NS12placeholders2_5E:
	.zero		1
	.type		_ZN34_INTERNAL_83fbe3db_4_k_cu_f65d6a734cuda3std3__45__cpo6rbeginE,@object
	.size		_ZN34_INTERNAL_83fbe3db_4_k_cu_f65d6a734cuda3std3__45__cpo6rbeginE,(_ZN34_INTERNAL_83fbe3db_4_k_cu_f65d6a734cuda3std6ranges3__45__cpo7advanceE - _ZN34_INTERNAL_83fbe3db_4_k_cu_f65d6a734cuda3std3__45__cpo6rbeginE)
_ZN34_INTERNAL_83fbe3db_4_k_cu_f65d6a734cuda3std3__45__cpo6rbeginE:
	.zero		1
	.type		_ZN34_INTERNAL_83fbe3db_4_k_cu_f65d6a734cuda3std6ranges3__45__cpo7advanceE,@object
	.size		_ZN34_INTERNAL_83fbe3db_4_k_cu_f65d6a734cuda3std6ranges3__45__cpo7advanceE,(_ZN34_INTERNAL_83fbe3db_4_k_cu_f65d6a734cuda3std3__47nulloptE - _ZN34_INTERNAL_83fbe3db_4_k_cu_f65d6a734cuda3std6ranges3__45__cpo7advanceE)
_ZN34_INTERNAL_83fbe3db_4_k_cu_f65d6a734cuda3std6ranges3__45__cpo7advanceE:
	.zero		1
	.type		_ZN34_INTERNAL_83fbe3db_4_k_cu_f65d6a734cuda3std3__47nulloptE,@object
	.size		_ZN34_INTERNAL_83fbe3db_4_k_cu_f65d6a734cuda3std3__47nulloptE,(_ZN34_INTERNAL_83fbe3db_4_k_cu_f65d6a734cuda3std6ranges3__45__cpo8distanceE - _ZN34_INTERNAL_83fbe3db_4_k_cu_f65d6a734cuda3std3__47nulloptE)
_ZN34_INTERNAL_83fbe3db_4_k_cu_f65d6a734cuda3std3__47nulloptE:
	.zero		1
	.type		_ZN34_INTERNAL_83fbe3db_4_k_cu_f65d6a734cuda3std6ranges3__45__cpo8distanceE,@object
	.size		_ZN34_INTERNAL_83fbe3db_4_k_cu_f65d6a734cuda3std6ranges3__45__cpo8distanceE,(_ZN34_INTERNAL_83fbe3db_4_k_cu_f65d6a736thrust24THRUST_300001_SM_1000_NS12placeholders3_10E - _ZN34_INTERNAL_83fbe3db_4_k_cu_f65d6a734cuda3std6ranges3__45__cpo8distanceE)
_ZN34_INTERNAL_83fbe3db_4_k_cu_f65d6a734cuda3std6ranges3__45__cpo8distanceE:
	.zero		1
	.type		_ZN34_INTERNAL_83fbe3db_4_k_cu_f65d6a736thrust24THRUST_300001_SM_1000_NS12placeholders3_10E,@object
	.size		_ZN34_INTERNAL_83fbe3db_4_k_cu_f65d6a736thrust24THRUST_300001_SM_1000_NS12placeholders3_10E,(_ZN34_INTERNAL_83fbe3db_4_k_cu_f65d6a734cuda3std3__419piecewise_constructE - _ZN34_INTERNAL_83fbe3db_4_k_cu_f65d6a736thrust24THRUST_300001_SM_1000_NS12placeholders3_10E)
_ZN34_INTERNAL_83fbe3db_4_k_cu_f65d6a736thrust24THRUST_300001_SM_1000_NS12placeholders3_10E:
	.zero		1
	.type		_ZN34_INTERNAL_83fbe3db_4_k_cu_f65d6a734cuda3std3__419piecewise_constructE,@object
	.size		_ZN34_INTERNAL_83fbe3db_4_k_cu_f65d6a734cuda3std3__419piecewise_constructE,(_ZN34_INTERNAL_83fbe3db_4_k_cu_f65d6a734cuda3std6ranges3__45__cpo5cdataE - _ZN34_INTERNAL_83fbe3db_4_k_cu_f65d6a734cuda3std3__419piecewise_constructE)
_ZN34_INTERNAL_83fbe3db_4_k_cu_f65d6a734cuda3std3__419piecewise_constructE:
	.zero		1
	.type		_ZN34_INTERNAL_83fbe3db_4_k_cu_f65d6a734cuda3std6ranges3__45__cpo5cdataE,@object
	.size		_ZN34_INTERNAL_83fbe3db_4_k_cu_f65d6a734cuda3std6ranges3__45__cpo5cdataE,(_ZN34_INTERNAL_83fbe3db_4_k_cu_f65d6a736thrust24THRUST_300001_SM_1000_NS12placeholders2_2E - _ZN34_INTERNAL_83fbe3db_4_k_cu_f65d6a734cuda3std6ranges3__45__cpo5cdataE)
_ZN34_INTERNAL_83fbe3db_4_k_cu_f65d6a734cuda3std6ranges3__45__cpo5cdataE:
	.zero		1
	.type		_ZN34_INTERNAL_83fbe3db_4_k_cu_f65d6a736thrust24THRUST_300001_SM_1000_NS12placeholders2_2E,@object
	.size		_ZN34_INTERNAL_83fbe3db_4_k_cu_f65d6a736thrust24THRUST_300001_SM_1000_NS12placeholders2_2E,(_ZN34_INTERNAL_83fbe3db_4_k_cu_f65d6a734cuda3std3__45__cpo3endE - _ZN34_INTERNAL_83fbe3db_4_k_cu_f65d6a736thrust24THRUST_300001_SM_1000_NS12placeholders2_2E)
_ZN34_INTERNAL_83fbe3db_4_k_cu_f65d6a736thrust24THRUST_300001_SM_1000_NS12placeholders2_2E:
	.zero		1
	.type		_ZN34_INTERNAL_83fbe3db_4_k_cu_f65d6a734cuda3std3__45__cpo3endE,@object
	.size		_ZN34_INTERNAL_83fbe3db_4_k_cu_f65d6a734cuda3std3__45__cpo3endE,(_ZN34_INTERNAL_83fbe3db_4_k_cu_f65d6a734cuda3std6ranges3__45__cpo3endE - _ZN34_INTERNAL_83fbe3db_4_k_cu_f65d6a734cuda3std3__45__cpo3endE)
_ZN34_INTERNAL_83fbe3db_4_k_cu_f65d6a734cuda3std3__45__cpo3endE:
	.zero		1
	.type		_ZN34_INTERNAL_83fbe3db_4_k_cu_f65d6a734cuda3std6ranges3__45__cpo3endE,@object
	.size		_ZN34_INTERNAL_83fbe3db_4_k_cu_f65d6a734cuda3std6ranges3__45__cpo3endE,(_ZN34_INTERNAL_83fbe3db_4_k_cu_f65d6a736thrust24THRUST_300001_SM_1000_NS12placeholders2_6E - _ZN34_INTERNAL_83fbe3db_4_k_cu_f65d6a734cuda3std6ranges3__45__cpo3endE)
_ZN34_INTERNAL_83fbe3db_4_k_cu_f65d6a734cuda3std6ranges3__45__cpo3endE:
	.zero		1
	.type		_ZN34_INTERNAL_83fbe3db_4_k_cu_f65d6a736thrust24THRUST_300001_SM_1000_NS12placeholders2_6E,@object
	.size		_ZN34_INTERNAL_83fbe3db_4_k_cu_f65d6a736thrust24THRUST_300001_SM_1000_NS12placeholders2_6E,(_ZN34_INTERNAL_83fbe3db_4_k_cu_f65d6a734cuda3std3__45__cpo4rendE - _ZN34_INTERNAL_83fbe3db_4_k_cu_f65d6a736thrust24THRUST_300001_SM_1000_NS12placeholders2_6E)
_ZN34_INTERNAL_83fbe3db_4_k_cu_f65d6a736thrust24THRUST_300001_SM_1000_NS12placeholders2_6E:
	.zero		1
	.type		_ZN34_INTERNAL_83fbe3db_4_k_cu_f65d6a734cuda3std3__45__cpo4rendE,@object
	.size		_ZN34_INTERNAL_83fbe3db_4_k_cu_f65d6a734cuda3std3__45__cpo4rendE,(_ZN34_INTERNAL_83fbe3db_4_k_cu_f65d6a734cuda3std6ranges3__45__cpo9iter_swapE - _ZN34_INTERNAL_83fbe3db_4_k_cu_f65d6a734cuda3std3__45__cpo4rendE)
_ZN34_INTERNAL_83fbe3db_4_k_cu_f65d6a734cuda3std3__45__cpo4rendE:
	.zero		1
	.type		_ZN34_INTERNAL_83fbe3db_4_k_cu_f65d6a734cuda3std6ranges3__45__cpo9iter_swapE,@object
	.size		_ZN34_INTERNAL_83fbe3db_4_k_cu_f65d6a734cuda3std6ranges3__45__cpo9iter_swapE,(_ZN34_INTERNAL_83fbe3db_4_k_cu_f65d6a734cuda3std3__48unexpectE - _ZN34_INTERNAL_83fbe3db_4_k_cu_f65d6a734cuda3std6ranges3__45__cpo9iter_swapE)
_ZN34_INTERNAL_83fbe3db_4_k_cu_f65d6a734cuda3std6ranges3__45__cpo9iter_swapE:
	.zero		1
	.type		_ZN34_INTERNAL_83fbe3db_4_k_cu_f65d6a734cuda3std3__48unexpectE,@object
	.size		_ZN34_INTERNAL_83fbe3db_4_k_cu_f65d6a734cuda3std3__48unexpectE,(_ZN34_INTERNAL_83fbe3db_4_k_cu_f65d6a736thrust24THRUST_300001_SM_1000_NS8cuda_cub3parE - _ZN34_INTERNAL_83fbe3db_4_k_cu_f65d6a734cuda3std3__48unexpectE)
_ZN34_INTERNAL_83fbe3db_4_k_cu_f65d6a734cuda3std3__48unexpectE:
	.zero		1
	.type		_ZN34_INTERNAL_83fbe3db_4_k_cu_f65d6a736thrust24THRUST_300001_SM_1000_NS8cuda_cub3parE,@object
	.size		_ZN34_INTERNAL_83fbe3db_4_k_cu_f65d6a736thrust24THRUST_300001_SM_1000_NS8cuda_cub3parE,(_ZN34_INTERNAL_83fbe3db_4_k_cu_f65d6a736thrust24THRUST_300001_SM_1000_NS12placeholders2_4E - _ZN34_INTERNAL_83fbe3db_4_k_cu_f65d6a736thrust24THRUST_300001_SM_1000_NS8cuda_cub3parE)
_ZN34_INTERNAL_83fbe3db_4_k_cu_f65d6a736thrust24THRUST_300001_SM_1000_NS8cuda_cub3parE:
	.zero		1
	.type		_ZN34_INTERNAL_83fbe3db_4_k_cu_f65d6a736thrust24THRUST_300001_SM_1000_NS12placeholders2_4E,@object
	.size		_ZN34_INTERNAL_83fbe3db_4_k_cu_f65d6a736thrust24THRUST_300001_SM_1000_NS12placeholders2_4E,(_ZN34_INTERNAL_83fbe3db_4_k_cu_f65d6a734cuda3std3__45__cpo4cendE - _ZN34_INTERNAL_83fbe3db_4_k_cu_f65d6a736thrust24THRUST_300001_SM_1000_NS12placeholders2_4E)
_ZN34_INTERNAL_83fbe3db_4_k_cu_f65d6a736thrust24THRUST_300001_SM_1000_NS12placeholders2_4E:
	.zero		1
	.type		_ZN34_INTERNAL_83fbe3db_4_k_cu_f65d6a734cuda3std3__45__cpo4cendE,@object
	.size		_ZN34_INTERNAL_83fbe3db_4_k_cu_f65d6a734cuda3std3__45__cpo4cendE,(_ZN34_INTERNAL_83fbe3db_4_k_cu_f65d6a734cuda3std6ranges3__45__cpo4cendE - _ZN34_INTERNAL_83fbe3db_4_k_cu_f65d6a734cuda3std3__45__cpo4cendE)
_ZN34_INTERNAL_83fbe3db_4_k_cu_f65d6a734cuda3std3__45__cpo4cendE:
	.zero		1
	.type		_ZN34_INTERNAL_83fbe3db_4_k_cu_f65d6a734cuda3std6ranges3__45__cpo4cendE,@object
	.size		_ZN34_INTERNAL_83fbe3db_4_k_cu_f65d6a734cuda3std6ranges3__45__cpo4cendE,(_ZN34_INTERNAL_83fbe3db_4_k_cu_f65d6a734cuda3std3__420unreachable_sentinelE - _ZN34_INTERNAL_83fbe3db_4_k_cu_f65d6a734cuda3std6ranges3__45__cpo4cendE)
_ZN34_INTERNAL_83fbe3db_4_k_cu_f65d6a734cuda3std6ranges3__45__cpo4cendE:
	.zero		1
	.type		_ZN34_INTERNAL_83fbe3db_4_k_cu_f65d6a734cuda3std3__420unreachable_sentinelE,@object
	.size		_ZN34_INTERNAL_83fbe3db_4_k_cu_f65d6a734cuda3std3__420unreachable_sentinelE,(_ZN34_INTERNAL_83fbe3db_4_k_cu_f65d6a734cuda3std6ranges3__45__cpo5ssizeE - _ZN34_INTERNAL_83fbe3db_4_k_cu_f65d6a734cuda3std3__420unreachable_sentinelE)
_ZN34_INTERNAL_83fbe3db_4_k_cu_f65d6a734cuda3std3__420unreachable_sentinelE:
	.zero		1
	.type		_ZN34_INTERNAL_83fbe3db_4_k_cu_f65d6a734cuda3std6ranges3__45__cpo5ssizeE,@object
	.size		_ZN34_INTERNAL_83fbe3db_4_k_cu_f65d6a734cuda3std6ranges3__45__cpo5ssizeE,(_ZN34_INTERNAL_83fbe3db_4_k_cu_f65d6a736thrust24THRUST_300001_SM_1000_NS12placeholders2_8E - _ZN34_INTERNAL_83fbe3db_4_k_cu_f65d6a734cuda3std6ranges3__45__cpo5ssizeE)
_ZN34_INTERNAL_83fbe3db_4_k_cu_f65d6a734cuda3std6ranges3__45__cpo5ssizeE:
	.zero		1
	.type		_ZN34_INTERNAL_83fbe3db_4_k_cu_f65d6a736thrust24THRUST_300001_SM_1000_NS12placeholders2_8E,@object
	.size		_ZN34_INTERNAL_83fbe3db_4_k_cu_f65d6a736thrust24THRUST_300001_SM_1000_NS12placeholders2_8E,(_ZN34_INTERNAL_83fbe3db_4_k_cu_f65d6a734cuda3std3__45__cpo5crendE - _ZN34_INTERNAL_83fbe3db_4_k_cu_f65d6a736thrust24THRUST_300001_SM_1000_NS12placeholders2_8E)
_ZN34_INTERNAL_83fbe3db_4_k_cu_f65d6a736thrust24THRUST_300001_SM_1000_NS12placeholders2_8E:
	.zero		1
	.type		_ZN34_INTERNAL_83fbe3db_4_k_cu_f65d6a734cuda3std3__45__cpo5crendE,@object
	.size		_ZN34_INTERNAL_83fbe3db_4_k_cu_f65d6a734cuda3std3__45__cpo5crendE,(_ZN34_INTERNAL_83fbe3db_4_k_cu_f65d6a734cuda3std6ranges3__45__cpo4prevE - _ZN34_INTERNAL_83fbe3db_4_k_cu_f65d6a734cuda3std3__45__cpo5crendE)
_ZN34_INTERNAL_83fbe3db_4_k_cu_f65d6a734cuda3std3__45__cpo5crendE:
	.zero		1
	.type		_ZN34_INTERNAL_83fbe3db_4_k_cu_f65d6a734cuda3std6ranges3__45__cpo4prevE,@object
	.size		_ZN34_INTERNAL_83fbe3db_4_k_cu_f65d6a734cuda3std6ranges3__45__cpo4prevE,(_ZN34_INTERNAL_83fbe3db_4_k_cu_f65d6a734cuda3std6ranges3__45__cpo9iter_moveE - _ZN34_INTERNAL_83fbe3db_4_k_cu_f65d6a734cuda3std6ranges3__45__cpo4prevE)
_ZN34_INTERNAL_83fbe3db_4_k_cu_f65d6a734cuda3std6ranges3__45__cpo4prevE:
	.zero		1
	.type		_ZN34_INTERNAL_83fbe3db_4_k_cu_f65d6a734cuda3std6ranges3__45__cpo9iter_moveE,@object
	.size		_ZN34_INTERNAL_83fbe3db_4_k_cu_f65d6a734cuda3std6ranges3__45__cpo9iter_moveE,(_ZN34_INTERNAL_83fbe3db_4_k_cu_f65d6a736thrust24THRUST_300001_SM_1000_NS6system6detail10sequential3seqE - _ZN34_INTERNAL_83fbe3db_4_k_cu_f65d6a734cuda3std6ranges3__45__cpo9iter_moveE)
_ZN34_INTERNAL_83fbe3db_4_k_cu_f65d6a734cuda3std6ranges3__45__cpo9iter_moveE:
	.zero		1
	.type		_ZN34_INTERNAL_83fbe3db_4_k_cu_f65d6a736thrust24THRUST_300001_SM_1000_NS6system6detail10sequential3seqE,@object
	.size		_ZN34_INTERNAL_83fbe3db_4_k_cu_f65d6a736thrust24THRUST_300001_SM_1000_NS6system6detail10sequential3seqE,(.L_31 - _ZN34_INTERNAL_83fbe3db_4_k_cu_f65d6a736thrust24THRUST_300001_SM_1000_NS6system6detail10sequential3seqE)
_ZN34_INTERNAL_83fbe3db_4_k_cu_f65d6a736thrust24THRUST_300001_SM_1000_NS6system6detail10sequential3seqE:
	.zero		1
.L_31:


//--------------------- .nv.shared._ZN3cub18CUB_300001_SM_10006detail6reduce18DeviceReduceKernelINS2_10policy_hubIfyN4cuda3__47maximumIfEEE10Policy1000EN6thrust24THRUST_300001_SM_1000_NS6detail15normal_iteratorINSC_10device_ptrIfEEEEyS8_fNS5_3std3__410__identityEEEvT0_PT3_T1_NS0_13GridEvenShareISO_EET2_T4_ --------------------------
	.section	.nv.shared._ZN3cub18CUB_300001_SM_10006detail6reduce18DeviceReduceKernelINS2_10policy_hubIfyN4cuda3__47maximumIfEEE10Policy1000EN6thrust24THRUST_300001_SM_1000_NS6detail15normal_iteratorINSC_10device_ptrIfEEEEyS8_fNS5_3std3__410__identityEEEvT0_PT3_T1_NS0_13GridEvenShareISO_EET2_T4_,"aw",@nobits
	.sectionflags	@""
	.align	4
.nv.shared._ZN3cub18CUB_300001_SM_10006detail6reduce18DeviceReduceKernelINS2_10policy_hubIfyN4cuda3__47maximumIfEEE10Policy1000EN6thrust24THRUST_300001_SM_1000_NS6detail15normal_iteratorINSC_10device_ptrIfEEEEyS8_fNS5_3std3__410__identityEEEvT0_PT3_T1_NS0_13GridEvenShareISO_EET2_T4_:
	.zero		1068


//--------------------- .nv.shared._ZN3cub18CUB_300001_SM_10006detail6reduce28DeviceReduceSingleTileKernelINS2_10policy_hubIfyN4cuda3__47maximumIfEEE10Policy1000EN6thrust24THRUST_300001_SM_1000_NS6detail15normal_iteratorINSC_10device_ptrIfEEEEPdyS8_dfNS5_3std3__410__identityEEEvT0_T1_T2_T3_T4_T6_ --------------------------
	.section	.nv.shared._ZN3cub18CUB_300001_SM_10006detail6reduce28DeviceReduceSingleTileKernelINS2_10policy_hubIfyN4cuda3__47maximumIfEEE10Policy1000EN6thrust24THRUST_300001_SM_1000_NS6detail15normal_iteratorINSC_10device_ptrIfEEEEPdyS8_dfNS5_3std3__410__identityEEEvT0_T1_T2_T3_T4_T6_,"aw",@nobits
	.sectionflags	@""
	.align	4
.nv.shared._ZN3cub18CUB_300001_SM_10006detail6reduce28DeviceReduceSingleTileKernelINS2_10policy_hubIfyN4cuda3__47maximumIfEEE10Policy1000EN6thrust24THRUST_300001_SM_1000_NS6detail15normal_iteratorINSC_10device_ptrIfEEEEPdyS8_dfNS5_3std3__410__identityEEEvT0_T1_T2_T3_T4_T6_:
	.zero		1068


//--------------------- .nv.shared._ZN3cub18CUB_300001_SM_10006detail6reduce28DeviceReduceSingleTileKernelINS2_10policy_hubIfjN4cuda3__47maximumIfEEE10Policy1000EPfPdiS8_dfNS5_3std3__410__identityEEEvT0_T1_T2_T3_T4_T6_ --------------------------
	.section	.nv.shared._ZN3cub18CUB_300001_SM_10006detail6reduce28DeviceReduceSingleTileKernelINS2_10policy_hubIfjN4cuda3__47maximumIfEEE10Policy1000EPfPdiS8_dfNS5_3std3__410__identityEEEvT0_T1_T2_T3_T4_T6_,"aw",@nobits
	.sectionflags	@""
	.align	4
.nv.shared._ZN3cub18CUB_300001_SM_10006detail6reduce28DeviceReduceSingleTileKernelINS2_10policy_hubIfjN4cuda3__47maximumIfEEE10Policy1000EPfPdiS8_dfNS5_3std3__410__identityEEEvT0_T1_T2_T3_T4_T6_:
	.zero		1068


//--------------------- .nv.shared._ZN3cub18CUB_300001_SM_10006detail6reduce18DeviceReduceKernelINS2_10policy_hubIfjN4cuda3__47maximumIfEEE10Policy1000EN6thrust24THRUST_300001_SM_1000_NS6detail15normal_iteratorINSC_10device_ptrIfEEEEjS8_fNS5_3std3__410__identityEEEvT0_PT3_T1_NS0_13GridEvenShareISO_EET2_T4_ --------------------------
	.section	.nv.shared._ZN3cub18CUB_300001_SM_10006detail6reduce18DeviceReduceKernelINS2_10policy_hubIfjN4cuda3__47maximumIfEEE10Policy1000EN6thrust24THRUST_300001_SM_1000_NS6detail15normal_iteratorINSC_10device_ptrIfEEEEjS8_fNS5_3std3__410__identityEEEvT0_PT3_T1_NS0_13GridEvenShareISO_EET2_T4_,"aw",@nobits
	.sectionflags	@""
	.align	4
.nv.shared._ZN3cub18CUB_300001_SM_10006detail6reduce18DeviceReduceKernelINS2_10policy_hubIfjN4cuda3__47maximumIfEEE10Policy1000EN6thrust24THRUST_300001_SM_1000_NS6detail15normal_iteratorINSC_10device_ptrIfEEEEjS8_fNS5_3std3__410__identityEEEvT0_PT3_T1_NS0_13GridEvenShareISO_EET2_T4_:
	.zero		1068


//--------------------- .nv.shared._ZN3cub18CUB_300001_SM_10006detail6reduce28DeviceReduceSingleTileKernelINS2_10policy_hubIfjN4cuda3__47maximumIfEEE10Policy1000EN6thrust24THRUST_300001_SM_1000_NS6detail15normal_iteratorINSC_10device_ptrIfEEEEPdjS8_dfNS5_3std3__410__identityEEEvT0_T1_T2_T3_T4_T6_ --------------------------
	.section	.nv.shared._ZN3cub18CUB_300001_SM_10006detail6reduce28DeviceReduceSingleTileKernelINS2_10policy_hubIfjN4cuda3__47maximumIfEEE10Policy1000EN6thrust24THRUST_300001_SM_1000_NS6detail15normal_iteratorINSC_10device_ptrIfEEEEPdjS8_dfNS5_3std3__410__identityEEEvT0_T1_T2_T3_T4_T6_,"aw",@nobits
	.sectionflags	@""
	.align	4
.nv.shared._ZN3cub18CUB_300001_SM_10006detail6reduce28DeviceReduceSingleTileKernelINS2_10policy_hubIfjN4cuda3__47maximumIfEEE10Policy1000EN6thrust24THRUST_300001_SM_1000_NS6detail15normal_iteratorINSC_10device_ptrIfEEEEPdjS8_dfNS5_3std3__410__identityEEEvT0_T1_T2_T3_T4_T6_:
	.zero		1068


//--------------------- .nv.shared._ZN3cub18CUB_300001_SM_10006detail6reduce28DeviceReduceSingleTileKernelINS2_10policy_hubIfyN4cuda3std3__44plusIfEEE10Policy1000EPfSC_iS9_ffNS7_10__identityEEEvT0_T1_T2_T3_T4_T6_ --------------------------
	.section	.nv.shared._ZN3cub18CUB_300001_SM_10006detail6reduce28DeviceReduceSingleTileKernelINS2_10policy_hubIfyN4cuda3std3__44plusIfEEE10Policy1000EPfSC_iS9_ffNS7_10__identityEEEvT0_T1_T2_T3_T4_T6_,"aw",@nobits
	.sectionflags	@""
	.align	4
.nv.shared._ZN3cub18CUB_300001_SM_10006detail6reduce28DeviceReduceSingleTileKernelINS2_10policy_hubIfyN4cuda3std3__44plusIfEEE10Policy1000EPfSC_iS9_ffNS7_10__identityEEEvT0_T1_T2_T3_T4_T6_:
	.zero		1068


//--------------------- .nv.shared._ZN3cub18CUB_300001_SM_10006detail6reduce18DeviceReduceKernelINS2_10policy_hubIfyN4cuda3std3__44plusIfEEE10Policy1000EN6thrust24THRUST_300001_SM_1000_NS6detail15normal_iteratorINSD_10device_ptrIfEEEEyS9_fNS7_10__identityEEEvT0_PT3_T1_NS0_13GridEvenShareISN_EET2_T4_ --------------------------
	.section	.nv.shared._ZN3cub18CUB_300001_SM_10006detail6reduce18DeviceReduceKernelINS2_10policy_hubIfyN4cuda3std3__44plusIfEEE10Policy1000EN6thrust24THRUST_300001_SM_1000_NS6detail15normal_iteratorINSD_10device_ptrIfEEEEyS9_fNS7_10__identityEEEvT0_PT3_T1_NS0_13GridEvenShareISN_EET2_T4_,"aw",@nobits
	.sectionflags	@""
	.align	4
.nv.shared._ZN3cub18CUB_300001_SM_10006detail6reduce18DeviceReduceKernelINS2_10policy_hubIfyN4cuda3std3__44plusIfEEE10Policy1000EN6thrust24THRUST_300001_SM_1000_NS6detail15normal_iteratorINSD_10device_ptrIfEEEEyS9_fNS7_10__identityEEEvT0_PT3_T1_NS0_13GridEvenShareISN_EET2_T4_:
	.zero		1068


//--------------------- .nv.shared._ZN3cub18CUB_300001_SM_10006detail6reduce28DeviceReduceSingleTileKernelINS2_10policy_hubIfyN4cuda3std3__44plusIfEEE10Policy1000EN6thrust24THRUST_300001_SM_1000_NS6detail15normal_iteratorINSD_10device_ptrIfEEEEPfyS9_ffNS7_10__identityEEEvT0_T1_T2_T3_T4_T6_ --------------------------
	.section	.nv.shared._ZN3cub18CUB_300001_SM_10006detail6reduce28DeviceReduceSingleTileKernelINS2_10policy_hubIfyN4cuda3std3__44plusIfEEE10Policy1000EN6thrust24THRUST_300001_SM_1000_NS6detail15normal_iteratorINSD_10device_ptrIfEEEEPfyS9_ffNS7_10__identityEEEvT0_T1_T2_T3_T4_T6_,"aw",@nobits
	.sectionflags	@""
	.align	4
.nv.shared._ZN3cub18CUB_300001_SM_10006detail6reduce28DeviceReduceSingleTileKernelINS2_10policy_hubIfyN4cuda3std3__44plusIfEEE10Policy1000EN6thrust24THRUST_300001_SM_1000_NS6detail15normal_iteratorINSD_10device_ptrIfEEEEPfyS9_ffNS7_10__identityEEEvT0_T1_T2_T3_T4_T6_:
	.zero		1068


//--------------------- .nv.shared._ZN3cub18CUB_300001_SM_10006detail6reduce28DeviceReduceSingleTileKernelINS2_10policy_hubIfjN4cuda3std3__44plusIfEEE10Policy1000EPfSC_iS9_ffNS7_10__identityEEEvT0_T1_T2_T3_T4_T6_ --------------------------
	.section	.nv.shared._ZN3cub18CUB_300001_SM_10006detail6reduce28DeviceReduceSingleTileKernelINS2_10policy_hubIfjN4cuda3std3__44plusIfEEE10Policy1000EPfSC_iS9_ffNS7_10__identityEEEvT0_T1_T2_T3_T4_T6_,"aw",@nobits
	.sectionflags	@""
	.align	4
.nv.shared._ZN3cub18CUB_300001_SM_10006detail6reduce28DeviceReduceSingleTileKernelINS2_10policy_hubIfjN4cuda3std3__44plusIfEEE10Policy1000EPfSC_iS9_ffNS7_10__identityEEEvT0_T1_T2_T3_T4_T6_:
	.zero		1108


//--------------------- .nv.shared._ZN3cub18CUB_300001_SM_10006detail6reduce18DeviceReduceKernelINS2_10policy_hubIfjN4cuda3std3__44plusIfEEE10Policy1000EN6thrust24THRUST_300001_SM_1000_NS6detail15normal_iteratorINSD_10device_ptrIfEEEEjS9_fNS7_10__identityEEEvT0_PT3_T1_NS0_13GridEvenShareISN_EET2_T4_ --------------------------
	.section	.nv.shared._ZN3cub18CUB_300001_SM_10006detail6reduce18DeviceReduceKernelINS2_10policy_hubIfjN4cuda3std3__44plusIfEEE10Policy1000EN6thrust24THRUST_300001_SM_1000_NS6detail15normal_iteratorINSD_10device_ptrIfEEEEjS9_fNS7_10__identityEEEvT0_PT3_T1_NS0_13GridEvenShareISN_EET2_T4_,"aw",@nobits
	.sectionflags	@""
	.align	4
.nv.shared._ZN3cub18CUB_300001_SM_10006detail6reduce18DeviceReduceKernelINS2_10policy_hubIfjN4cuda3std3__44plusIfEEE10Policy1000EN6thrust24THRUST_300001_SM_1000_NS6detail15normal_iteratorINSD_10device_ptrIfEEEEjS9_fNS7_10__identityEEEvT0_PT3_T1_NS0_13GridEvenShareISN_EET2_T4_:
	.zero		1108


//--------------------- .nv.shared._ZN3cub18CUB_300001_SM_10006detail6reduce28DeviceReduceSingleTileKernelINS2_10policy_hubIfjN4cuda3std3__44plusIfEEE10Policy1000EN6thrust24THRUST_300001_SM_1000_NS6detail15normal_iteratorINSD_10device_ptrIfEEEEPfjS9_ffNS7_10__identityEEEvT0_T1_T2_T3_T4_T6_ --------------------------
	.section	.nv.shared._ZN3cub18CUB_300001_SM_10006detail6reduce28DeviceReduceSingleTileKernelINS2_10policy_hubIfjN4cuda3std3__44plusIfEEE10Policy1000EN6thrust24THRUST_300001_SM_1000_NS6detail15normal_iteratorINSD_10device_ptrIfEEEEPfjS9_ffNS7_10__identityEEEvT0_T1_T2_T3_T4_T6_,"aw",@nobits
	.sectionflags	@""
	.align	4
.nv.shared._ZN3cub18CUB_300001_SM_10006detail6reduce28DeviceReduceSingleTileKernelINS2_10policy_hubIfjN4cuda3std3__44plusIfEEE10Policy1000EN6thrust24THRUST_300001_SM_1000_NS6detail15normal_iteratorINSD_10device_ptrIfEEEEPfjS9_ffNS7_10__identityEEEvT0_T1_T2_T3_T4_T6_:
	.zero		1108


//--------------------- .nv.constant0._ZN3cub18CUB_300001_SM_10006detail6reduce28DeviceReduceSingleTileKernelINS2_10policy_hubIfyN4cuda3__47maximumIfEEE10Policy1000EPfPdiS8_dfNS5_3std3__410__identityEEEvT0_T1_T2_T3_T4_T6_ --------------------------
	.section	.nv.constant0._ZN3cub18CUB_300001_SM_10006detail6reduce28DeviceReduceSingleTileKernelINS2_10policy_hubIfyN4cuda3__47maximumIfEEE10Policy1000EPfPdiS8_dfNS5_3std3__410__identityEEEvT0_T1_T2_T3_T4_T6_,"a",@progbits
	.sectionflags	@""
	.align	4
.nv.constant0._ZN3cub18CUB_300001_SM_10006detail6reduce28DeviceReduceSingleTileKernelINS2_10policy_hubIfyN4cuda3__47maximumIfEEE10Policy1000EPfPdiS8_dfNS5_3std3__410__identityEEEvT0_T1_T2_T3_T4_T6_:
	.zero		929


//--------------------- .nv.constant0._ZN3cub18CUB_300001_SM_10006detail6reduce18DeviceReduceKernelINS2_10policy_hubIfyN4cuda3__47maximumIfEEE10Policy1000EN6thrust24THRUST_300001_SM_1000_NS6detail15normal_iteratorINSC_10device_ptrIfEEEEyS8_fNS5_3std3__410__identityEEEvT0_PT3_T1_NS0_13GridEvenShareISO_EET2_T4_ --------------------------
	.section	.nv.constant0._ZN3cub18CUB_300001_SM_10006detail6reduce18DeviceReduceKernelINS2_10policy_hubIfyN4cuda3__47maximumIfEEE10Policy1000EN6thrust24THRUST_300001_SM_1000_NS6detail15normal_iteratorINSC_10device_ptrIfEEEEyS8_fNS5_3std3__410__identityEEEvT0_PT3_T1_NS0_13GridEvenShareISO_EET2_T4_,"a",@progbits
	.sectionflags	@""
	.align	4
.nv.constant0._ZN3cub18CUB_300001_SM_10006detail6reduce18DeviceReduceKernelINS2_10policy_hubIfyN4cuda3__47maximumIfEEE10Policy1000EN6thrust24THRUST_300001_SM_1000_NS6detail15normal_iteratorINSC_10device_ptrIfEEEEyS8_fNS5_3std3__410__identityEEEvT0_PT3_T1_NS0_13GridEvenShareISO_EET2_T4_:
	.zero		994


//--------------------- .nv.constant0._ZN3cub18CUB_300001_SM_10006detail6reduce28DeviceReduceSingleTileKernelINS2_10policy_hubIfyN4cuda3__47maximumIfEEE10Policy1000EN6thrust24THRUST_300001_SM_1000_NS6detail15normal_iteratorINSC_10device_ptrIfEEEEPdyS8_dfNS5_3std3__410__identityEEEvT0_T1_T2_T3_T4_T6_ --------------------------
	.section	.nv.constant0._ZN3cub18CUB_300001_SM_10006detail6reduce28DeviceReduceSingleTileKernelINS2_10policy_hubIfyN4cuda3__47maximumIfEEE10Policy1000EN6thrust24THRUST_300001_SM_1000_NS6detail15normal_iteratorINSC_10device_ptrIfEEEEPdyS8_dfNS5_3std3__410__identityEEEvT0_T1_T2_T3_T4_T6_,"a",@progbits
	.sectionflags	@""
	.align	4
.nv.constant0._ZN3cub18CUB_300001_SM_10006detail6reduce28DeviceReduceSingleTileKernelINS2_10policy_hubIfyN4cuda3__47maximumIfEEE10Policy1000EN6thrust24THRUST_300001_SM_1000_NS6detail15normal_iteratorINSC_10device_ptrIfEEEEPdyS8_dfNS5_3std3__410__identityEEEvT0_T1_T2_T3_T4_T6_:
	.zero		937


//--------------------- .nv.constant0._ZN3cub18CUB_300001_SM_10006detail6reduce28DeviceReduceSingleTileKernelINS2_10policy_hubIfjN4cuda3__47maximumIfEEE10Policy1000EPfPdiS8_dfNS5_3std3__410__identityEEEvT0_T1_T2_T3_T4_T6_ --------------------------
	.section	.nv.constant0._ZN3cub18CUB_300001_SM_10006detail6reduce28DeviceReduceSingleTileKernelINS2_10policy_hubIfjN4cuda3__47maximumIfEEE10Policy1000EPfPdiS8_dfNS5_3std3__410__identityEEEvT0_T1_T2_T3_T4_T6_,"a",@progbits
	.sectionflags	@""
	.align	4
.nv.constant0._ZN3cub18CUB_300001_SM_10006detail6reduce28DeviceReduceSingleTileKernelINS2_10policy_hubIfjN4cuda3__47maximumIfEEE10Policy1000EPfPdiS8_dfNS5_3std3__410__identityEEEvT0_T1_T2_T3_T4_T6_:
	.zero		929


//--------------------- .nv.constant0._ZN3cub18CUB_300001_SM_10006detail6reduce18DeviceReduceKernelINS2_10policy_hubIfjN4cuda3__47maximumIfEEE10Policy1000EN6thrust24THRUST_300001_SM_1000_NS6detail15normal_iteratorINSC_10device_ptrIfEEEEjS8_fNS5_3std3__410__identityEEEvT0_PT3_T1_NS0_13GridEvenShareISO_EET2_T4_ --------------------------
	.section	.nv.constant0._ZN3cub18CUB_300001_SM_10006detail6reduce18DeviceReduceKernelINS2_10policy_hubIfjN4cuda3__47maximumIfEEE10Policy1000EN6thrust24THRUST_300001_SM_1000_NS6detail15normal_iteratorINSC_10device_ptrIfEEEEjS8_fNS5_3std3__410__identityEEEvT0_PT3_T1_NS0_13GridEvenShareISO_EET2_T4_,"a",@progbits
	.sectionflags	@""
	.align	4
.nv.constant0._ZN3cub18CUB_300001_SM_10006detail6reduce18DeviceReduceKernelINS2_10policy_hubIfjN4cuda3__47maximumIfEEE10Policy1000EN6thrust24THRUST_300001_SM_1000_NS6detail15normal_iteratorINSC_10device_ptrIfEEEEjS8_fNS5_3std3__410__identityEEEvT0_PT3_T1_NS0_13GridEvenShareISO_EET2_T4_:
	.zero		958


//--------------------- .nv.constant0._ZN3cub18CUB_300001_SM_10006detail6reduce28DeviceReduceSingleTileKernelINS2_10policy_hubIfjN4cuda3__47maximumIfEEE10Policy1000EN6thrust24THRUST_300001_SM_1000_NS6detail15normal_iteratorINSC_10device_ptrIfEEEEPdjS8_dfNS5_3std3__410__identityEEEvT0_T1_T2_T3_T4_T6_ --------------------------
	.section	.nv.constant0._ZN3cub18CUB_300001_SM_10006detail6reduce28DeviceReduceSingleTileKernelINS2_10policy_hubIfjN4cuda3__47maximumIfEEE10Policy1000EN6thrust24THRUST_300001_SM_1000_NS6detail15normal_iteratorINSC_10device_ptrIfEEEEPdjS8_dfNS5_3std3__410__identityEEEvT0_T1_T2_T3_T4_T6_,"a",@progbits
	.sectionflags	@""
	.align	4
.nv.constant0._ZN3cub18CUB_300001_SM_10006detail6reduce28DeviceReduceSingleTileKernelINS2_10policy_hubIfjN4cuda3__47maximumIfEEE10Policy1000EN6thrust24THRUST_300001_SM_1000_NS6detail15normal_iteratorINSC_10device_ptrIfEEEEPdjS8_dfNS5_3std3__410__identityEEEvT0_T1_T2_T3_T4_T6_:
	.zero		929


//--------------------- .nv.constant0._ZN3cub18CUB_300001_SM_10006detail6reduce28DeviceReduceSingleTileKernelINS2_10policy_hubIfyN4cuda3std3__44plusIfEEE10Policy1000EPfSC_iS9_ffNS7_10__identityEEEvT0_T1_T2_T3_T4_T6_ --------------------------
	.section	.nv.constant0._ZN3cub18CUB_300001_SM_10006detail6reduce28DeviceReduceSingleTileKernelINS2_10policy_hubIfyN4cuda3std3__44plusIfEEE10Policy1000EPfSC_iS9_ffNS7_10__identityEEEvT0_T1_T2_T3_T4_T6_,"a",@progbits
	.sectionflags	@""
	.align	4
.nv.constant0._ZN3cub18CUB_300001_SM_10006detail6reduce28DeviceReduceSingleTileKernelINS2_10policy_hubIfyN4cuda3std3__44plusIfEEE10Policy1000EPfSC_iS9_ffNS7_10__identityEEEvT0_T1_T2_T3_T4_T6_:
	.zero		925


//--------------------- .nv.constant0._ZN3cub18CUB_300001_SM_10006detail6reduce18DeviceReduceKernelINS2_10policy_hubIfyN4cuda3std3__44plusIfEEE10Policy1000EN6thrust24THRUST_300001_SM_1000_NS6detail15normal_iteratorINSD_10device_ptrIfEEEEyS9_fNS7_10__identityEEEvT0_PT3_T1_NS0_13GridEvenShareISN_EET2_T4_ --------------------------
	.section	.nv.constant0._ZN3cub18CUB_300001_SM_10006detail6reduce18DeviceReduceKernelINS2_10policy_hubIfyN4cuda3std3__44plusIfEEE10Policy1000EN6thrust24THRUST_300001_SM_1000_NS6detail15normal_iteratorINSD_10device_ptrIfEEEEyS9_fNS7_10__identityEEEvT0_PT3_T1_NS0_13GridEvenShareISN_EET2_T4_,"a",@progbits
	.sectionflags	@""
	.align	4
.nv.constant0._ZN3cub18CUB_300001_SM_10006detail6reduce18DeviceReduceKernelINS2_10policy_hubIfyN4cuda3std3__44plusIfEEE10Policy1000EN6thrust24THRUST_300001_SM_1000_NS6detail15normal_iteratorINSD_10device_ptrIfEEEEyS9_fNS7_10__identityEEEvT0_PT3_T1_NS0_13GridEvenShareISN_EET2_T4_:
	.zero		994


//--------------------- .nv.constant0._ZN3cub18CUB_300001_SM_10006detail6reduce28DeviceReduceSingleTileKernelINS2_10policy_hubIfyN4cuda3std3__44plusIfEEE10Policy1000EN6thrust24THRUST_300001_SM_1000_NS6detail15normal_iteratorINSD_10device_ptrIfEEEEPfyS9_ffNS7_10__identityEEEvT0_T1_T2_T3_T4_T6_ --------------------------
	.section	.nv.constant0._ZN3cub18CUB_300001_SM_10006detail6reduce28DeviceReduceSingleTileKernelINS2_10policy_hubIfyN4cuda3std3__44plusIfEEE10Policy1000EN6thrust24THRUST_300001_SM_1000_NS6detail15normal_iteratorINSD_10device_ptrIfEEEEPfyS9_ffNS7_10__identityEEEvT0_T1_T2_T3_T4_T6_,"a",@progbits
	.sectionflags	@""
	.align	4
.nv.constant0._ZN3cub18CUB_300001_SM_10006detail6reduce28DeviceReduceSingleTileKernelINS2_10policy_hubIfyN4cuda3std3__44plusIfEEE10Policy1000EN6thrust24THRUST_300001_SM_1000_NS6detail15normal_iteratorINSD_10device_ptrIfEEEEPfyS9_ffNS7_10__identityEEEvT0_T1_T2_T3_T4_T6_:
	.zero		929


//--------------------- .nv.constant0._ZN3cub18CUB_300001_SM_10006detail6reduce28DeviceReduceSingleTileKernelINS2_10policy_hubIfjN4cuda3std3__44plusIfEEE10Policy1000EPfSC_iS9_ffNS7_10__identityEEEvT0_T1_T2_T3_T4_T6_ --------------------------
	.section	.nv.constant0._ZN3cub18CUB_300001_SM_10006detail6reduce28DeviceReduceSingleTileKernelINS2_10policy_hubIfjN4cuda3std3__44plusIfEEE10Policy1000EPfSC_iS9_ffNS7_10__identityEEEvT0_T1_T2_T3_T4_T6_,"a",@progbits
	.sectionflags	@""
	.align	4
.nv.constant0._ZN3cub18CUB_300001_SM_10006detail6reduce28DeviceReduceSingleTileKernelINS2_10policy_hubIfjN4cuda3std3__44plusIfEEE10Policy1000EPfSC_iS9_ffNS7_10__identityEEEvT0_T1_T2_T3_T4_T6_:
	.zero		925


//--------------------- .nv.constant0._ZN3cub18CUB_300001_SM_10006detail6reduce18DeviceReduceKernelINS2_10policy_hubIfjN4cuda3std3__44plusIfEEE10Policy1000EN6thrust24THRUST_300001_SM_1000_NS6detail15normal_iteratorINSD_10device_ptrIfEEEEjS9_fNS7_10__identityEEEvT0_PT3_T1_NS0_13GridEvenShareISN_EET2_T4_ --------------------------
	.section	.nv.constant0._ZN3cub18CUB_300001_SM_10006detail6reduce18DeviceReduceKernelINS2_10policy_hubIfjN4cuda3std3__44plusIfEEE10Policy1000EN6thrust24THRUST_300001_SM_1000_NS6detail15normal_iteratorINSD_10device_ptrIfEEEEjS9_fNS7_10__identityEEEvT0_PT3_T1_NS0_13GridEvenShareISN_EET2_T4_,"a",@progbits
	.sectionflags	@""
	.align	4
.nv.constant0._ZN3cub18CUB_300001_SM_10006detail6reduce18DeviceReduceKernelINS2_10policy_hubIfjN4cuda3std3__44plusIfEEE10Policy1000EN6thrust24THRUST_300001_SM_1000_NS6detail15normal_iteratorINSD_10device_ptrIfEEEEjS9_fNS7_10__identityEEEvT0_PT3_T1_NS0_13GridEvenShareISN_EET2_T4_:
	.zero		958


//--------------------- .nv.constant0._ZN3cub18CUB_300001_SM_10006detail6reduce28DeviceReduceSingleTileKernelINS2_10policy_hubIfjN4cuda3std3__44plusIfEEE10Policy1000EN6thrust24THRUST_300001_SM_1000_NS6detail15normal_iteratorINSD_10device_ptrIfEEEEPfjS9_ffNS7_10__identityEEEvT0_T1_T2_T3_T4_T6_ --------------------------
	.section	.nv.constant0._ZN3cub18CUB_300001_SM_10006detail6reduce28DeviceReduceSingleTileKernelINS2_10policy_hubIfjN4cuda3std3__44plusIfEEE10Policy1000EN6thrust24THRUST_300001_SM_1000_NS6detail15normal_iteratorINSD_10device_ptrIfEEEEPfjS9_ffNS7_10__identityEEEvT0_T1_T2_T3_T4_T6_,"a",@progbits
	.sectionflags	@""
	.align	4
.nv.constant0._ZN3cub18CUB_300001_SM_10006detail6reduce28DeviceReduceSingleTileKernelINS2_10policy_hubIfjN4cuda3std3__44plusIfEEE10Policy1000EN6thrust24THRUST_300001_SM_1000_NS6detail15normal_iteratorINSD_10device_ptrIfEEEEPfjS9_ffNS7_10__identityEEEvT0_T1_T2_T3_T4_T6_:
	.zero		925


//--------------------- .nv.constant0._ZN3cub18CUB_300001_SM_10006detail9transform16transform_kernelINS2_10policy_hubILb1EN4cuda3std3__45tupleIJN6thrust24THRUST_300001_SM_1000_NS6detail15normal_iteratorINSA_10device_ptrIfEEEESF_EEEE10policy1000El13saxpy_functorSF_JPfSK_EEEvT0_iT1_T2_DpNS2_10kernel_argIT3_EE --------------------------
	.section	.nv.constant0._ZN3cub18CUB_300001_SM_10006detail9transform16transform_kernelINS2_10policy_hubILb1EN4cuda3std3__45tupleIJN6thrust24THRUST_300001_SM_1000_NS6detail15normal_iteratorINSA_10device_ptrIfEEEESF_EEEE10policy1000El13saxpy_functorSF_JPfSK_EEEvT0_iT1_T2_DpNS2_10kernel_argIT3_EE,"a",@progbits
	.sectionflags	@""
	.align	4
.nv.constant0._ZN3cub18CUB_300001_SM_10006detail9transform16transform_kernelINS2_10policy_hubILb1EN4cuda3std3__45tupleIJN6thrust24THRUST_300001_SM_1000_NS6detail15normal_iteratorINSA_10device_ptrIfEEEESF_EEEE10policy1000El13saxpy_functorSF_JPfSK_EEEvT0_iT1_T2_DpNS2_10kernel_argIT3_EE:
	.zero		952


//--------------------- .nv.constant0._ZN3cub18CUB_300001_SM_10006detail9transform16transform_kernelINS2_10policy_hubILb1EN4cuda3std3__45tupleIJN6thrust24THRUST_300001_SM_1000_NS6detail15normal_iteratorINSA_10device_ptrIfEEEESF_EEEE10policy1000Ei13saxpy_functorSF_JPfSK_EEEvT0_iT1_T2_DpNS2_10kernel_argIT3_EE --------------------------
	.section	.nv.constant0._ZN3cub18CUB_300001_SM_10006detail9transform16transform_kernelINS2_10policy_hubILb1EN4cuda3std3__45tupleIJN6thrust24THRUST_300001_SM_1000_NS6detail15normal_iteratorINSA_10device_ptrIfEEEESF_EEEE10policy1000Ei13saxpy_functorSF_JPfSK_EEEvT0_iT1_T2_DpNS2_10kernel_argIT3_EE,"a",@progbits
	.sectionflags	@""
	.align	4
.nv.constant0._ZN3cub18CUB_300001_SM_10006detail9transform16transform_kernelINS2_10policy_hubILb1EN4cuda3std3__45tupleIJN6thrust24THRUST_300001_SM_1000_NS6detail15normal_iteratorINSA_10device_ptrIfEEEESF_EEEE10policy1000Ei13saxpy_functorSF_JPfSK_EEEvT0_iT1_T2_DpNS2_10kernel_argIT3_EE:
	.zero		952


//--------------------- .nv.constant0._ZN3cub18CUB_300001_SM_10006detail8for_each13static_kernelINS2_12policy_hub_t12policy_500_tElNS2_12op_wrapper_tIlN6thrust24THRUST_300001_SM_1000_NS8cuda_cub10generate_fIPDoFivEEENS8_6detail15normal_iteratorINS8_10device_ptrIfEEEEEEEEvT0_T1_ --------------------------
	.section	.nv.constant0._ZN3cub18CUB_300001_SM_10006detail8for_each13static_kernelINS2_12policy_hub_t12policy_500_tElNS2_12op_wrapper_tIlN6thrust24THRUST_300001_SM_1000_NS8cuda_cub10generate_fIPDoFivEEENS8_6detail15normal_iteratorINS8_10device_ptrIfEEEEEEEEvT0_T1_,"a",@progbits
	.sectionflags	@""
	.align	4
.nv.constant0._ZN3cub18CUB_300001_SM_10006detail8for_each13static_kernelINS2_12policy_hub_t12policy_500_tElNS2_12op_wrapper_tIlN6thrust24THRUST_300001_SM_1000_NS8cuda_cub10generate_fIPDoFivEEENS8_6detail15normal_iteratorINS8_10device_ptrIfEEEEEEEEvT0_T1_:
	.zero		920


//--------------------- .nv.constant0._ZN3cub18CUB_300001_SM_10006detail8for_each13static_kernelINS2_12policy_hub_t12policy_500_tElN6thrust24THRUST_300001_SM_1000_NS8cuda_cub10__tabulate7functorINS7_6detail15normal_iteratorINS7_10device_ptrIfEEEENS7_6system6detail7generic6detail22compute_sequence_valueIfvEElEEEEvT0_T1_ --------------------------
	.section	.nv.constant0._ZN3cub18CUB_300001_SM_10006detail8for_each13static_kernelINS2_12policy_hub_t12policy_500_tElN6thrust24THRUST_300001_SM_1000_NS8cuda_cub10__tabulate7functorINS7_6detail15normal_iteratorINS7_10device_ptrIfEEEENS7_6system6detail7generic6detail22compute_sequence_valueIfvEElEEEEvT0_T1_,"a",@progbits
	.sectionflags	@""
	.align	4
.nv.constant0._ZN3cub18CUB_300001_SM_10006detail8for_each13static_kernelINS2_12policy_hub_t12policy_500_tElN6thrust24THRUST_300001_SM_1000_NS8cuda_cub10__tabulate7functorINS7_6detail15normal_iteratorINS7_10device_ptrIfEEEENS7_6system6detail7generic6detail22compute_sequence_valueIfvEElEEEEvT0_T1_:
	.zero		920


//--------------------- .nv.constant0._ZN3cub18CUB_300001_SM_10006detail8for_each13static_kernelINS2_12policy_hub_t12policy_500_tEmN6thrust24THRUST_300001_SM_1000_NS8cuda_cub20__uninitialized_fill7functorINS7_10device_ptrIfEEfEEEEvT0_T1_ --------------------------
	.section	.nv.constant0._ZN3cub18CUB_300001_SM_10006detail8for_each13static_kernelINS2_12policy_hub_t12policy_500_tEmN6thrust24THRUST_300001_SM_1000_NS8cuda_cub20__uninitialized_fill7functorINS7_10device_ptrIfEEfEEEEvT0_T1_,"a",@progbits
	.sectionflags	@""
	.align	4
.nv.constant0._ZN3cub18CUB_300001_SM_10006detail8for_each13static_kernelINS2_12policy_hub_t12policy_500_tEmN6thrust24THRUST_300001_SM_1000_NS8cuda_cub20__uninitialized_fill7functorINS7_10device_ptrIfEEfEEEEvT0_T1_:
	.zero		920


//--------------------- .nv.constant0._ZN3cub18CUB_300001_SM_10006detail11EmptyKernelIvEEvv --------------------------
	.section	.nv.constant0._ZN3cub18CUB_300001_SM_10006detail11EmptyKernelIvEEvv,"a",@progbits
	.sectionflags	@""
	.align	4
.nv.constant0._ZN3cub18CUB_300001_SM_10006detail11EmptyKernelIvEEvv:
	.zero		896


//--------------------- SYMBOLS --------------------------

	.type		.nv.reservedSmem.offset0,@object
	.size		.nv.reservedSmem.offset0,0x4
	.type		.nv.reservedSmem.cap,@object
	.size		.nv.reservedSmem.cap,0x4
